//
// Generated by NVIDIA NVVM Compiler
//
// Compiler Build ID: CL-36424714
// Cuda compilation tools, release 13.0, V13.0.88
// Based on NVVM 20.0.0
//

.version 9.0
.target sm_100
.address_size 64

	// .globl	_Z24MyGroupNormNHWCSumKernelILi160EEv19GroupNormNHWCParams
.extern .func  (.param .b32 func_retval0) vprintf
(
	.param .b64 vprintf_param_0,
	.param .b64 vprintf_param_1
)
;
// _ZZ24MyGroupNormNHWCSumKernelILi160EEv19GroupNormNHWCParamsE11tempStorage has been demoted
// _ZZ24MyGroupNormNHWCSumKernelILi160EEv19GroupNormNHWCParamsE4smem has been demoted
// _ZZ24MyGroupNormNHWCSumKernelILi256EEv19GroupNormNHWCParamsE11tempStorage has been demoted
// _ZZ24MyGroupNormNHWCSumKernelILi256EEv19GroupNormNHWCParamsE4smem has been demoted
// _ZZ24MyGroupNormNHWCSumKernelILi128EEv19GroupNormNHWCParamsE11tempStorage has been demoted
// _ZZ24MyGroupNormNHWCSumKernelILi128EEv19GroupNormNHWCParamsE4smem has been demoted
// _ZZ24MyGroupNormNHWCSumKernelILi64EEv19GroupNormNHWCParamsE11tempStorage has been demoted
// _ZZ24MyGroupNormNHWCSumKernelILi64EEv19GroupNormNHWCParamsE4smem has been demoted
// _ZZ22groupNormNHWCSumKernelILi160EEv19GroupNormNHWCParamsE11tempStorage has been demoted
// _ZZ22groupNormNHWCSumKernelILi160EEv19GroupNormNHWCParamsE4smem has been demoted
// _ZZ22groupNormNHWCSumKernelILi256EEv19GroupNormNHWCParamsE11tempStorage has been demoted
// _ZZ22groupNormNHWCSumKernelILi256EEv19GroupNormNHWCParamsE4smem has been demoted
// _ZZ22groupNormNHWCSumKernelILi128EEv19GroupNormNHWCParamsE11tempStorage has been demoted
// _ZZ22groupNormNHWCSumKernelILi128EEv19GroupNormNHWCParamsE4smem has been demoted
// _ZZ22groupNormNHWCSumKernelILi64EEv19GroupNormNHWCParamsE11tempStorage has been demoted
// _ZZ22groupNormNHWCSumKernelILi64EEv19GroupNormNHWCParamsE4smem has been demoted
.global .align 1 .b8 _ZN34_INTERNAL_b38950ef_4_k_cu_b8748e324cuda3std3__45__cpo5beginE[1];
.global .align 1 .b8 _ZN34_INTERNAL_b38950ef_4_k_cu_b8748e324cuda3std3__45__cpo3endE[1];
.global .align 1 .b8 _ZN34_INTERNAL_b38950ef_4_k_cu_b8748e324cuda3std3__45__cpo6cbeginE[1];
.global .align 1 .b8 _ZN34_INTERNAL_b38950ef_4_k_cu_b8748e324cuda3std3__45__cpo4cendE[1];
.global .align 1 .b8 _ZN34_INTERNAL_b38950ef_4_k_cu_b8748e324cuda3std3__45__cpo6rbeginE[1];
.global .align 1 .b8 _ZN34_INTERNAL_b38950ef_4_k_cu_b8748e324cuda3std3__45__cpo4rendE[1];
.global .align 1 .b8 _ZN34_INTERNAL_b38950ef_4_k_cu_b8748e324cuda3std3__45__cpo7crbeginE[1];
.global .align 1 .b8 _ZN34_INTERNAL_b38950ef_4_k_cu_b8748e324cuda3std3__45__cpo5crendE[1];
.global .align 1 .b8 _ZN34_INTERNAL_b38950ef_4_k_cu_b8748e324cuda3std3__436_GLOBAL__N__b38950ef_4_k_cu_b8748e326ignoreE[1];
.global .align 1 .b8 _ZN34_INTERNAL_b38950ef_4_k_cu_b8748e324cuda3std3__419piecewise_constructE[1];
.global .align 1 .b8 _ZN34_INTERNAL_b38950ef_4_k_cu_b8748e324cuda3std3__48in_placeE[1];
.global .align 1 .b8 _ZN34_INTERNAL_b38950ef_4_k_cu_b8748e324cuda3std3__420unreachable_sentinelE[1];
.global .align 1 .b8 _ZN34_INTERNAL_b38950ef_4_k_cu_b8748e324cuda3std3__47nulloptE[1];
.global .align 1 .b8 _ZN34_INTERNAL_b38950ef_4_k_cu_b8748e324cuda3std3__48unexpectE[1];
.global .align 1 .b8 _ZN34_INTERNAL_b38950ef_4_k_cu_b8748e324cuda3std6ranges3__45__cpo4swapE[1];
.global .align 1 .b8 _ZN34_INTERNAL_b38950ef_4_k_cu_b8748e324cuda3std6ranges3__45__cpo9iter_moveE[1];
.global .align 1 .b8 _ZN34_INTERNAL_b38950ef_4_k_cu_b8748e324cuda3std6ranges3__45__cpo5beginE[1];
.global .align 1 .b8 _ZN34_INTERNAL_b38950ef_4_k_cu_b8748e324cuda3std6ranges3__45__cpo3endE[1];
.global .align 1 .b8 _ZN34_INTERNAL_b38950ef_4_k_cu_b8748e324cuda3std6ranges3__45__cpo6cbeginE[1];
.global .align 1 .b8 _ZN34_INTERNAL_b38950ef_4_k_cu_b8748e324cuda3std6ranges3__45__cpo4cendE[1];
.global .align 1 .b8 _ZN34_INTERNAL_b38950ef_4_k_cu_b8748e324cuda3std6ranges3__45__cpo7advanceE[1];
.global .align 1 .b8 _ZN34_INTERNAL_b38950ef_4_k_cu_b8748e324cuda3std6ranges3__45__cpo9iter_swapE[1];
.global .align 1 .b8 _ZN34_INTERNAL_b38950ef_4_k_cu_b8748e324cuda3std6ranges3__45__cpo4nextE[1];
.global .align 1 .b8 _ZN34_INTERNAL_b38950ef_4_k_cu_b8748e324cuda3std6ranges3__45__cpo4prevE[1];
.global .align 1 .b8 _ZN34_INTERNAL_b38950ef_4_k_cu_b8748e324cuda3std6ranges3__45__cpo4dataE[1];
.global .align 1 .b8 _ZN34_INTERNAL_b38950ef_4_k_cu_b8748e324cuda3std6ranges3__45__cpo5cdataE[1];
.global .align 1 .b8 _ZN34_INTERNAL_b38950ef_4_k_cu_b8748e324cuda3std6ranges3__45__cpo4sizeE[1];
.global .align 1 .b8 _ZN34_INTERNAL_b38950ef_4_k_cu_b8748e324cuda3std6ranges3__45__cpo5ssizeE[1];
.global .align 1 .b8 _ZN34_INTERNAL_b38950ef_4_k_cu_b8748e324cuda3std6ranges3__45__cpo8distanceE[1];
.global .align 1 .b8 _ZN34_INTERNAL_b38950ef_4_k_cu_b8748e326thrust24THRUST_300001_SM_1000_NS6system6detail10sequential3seqE[1];
.global .align 1 .b8 _ZN34_INTERNAL_b38950ef_4_k_cu_b8748e326thrust24THRUST_300001_SM_1000_NS12placeholders2_1E[1];
.global .align 1 .b8 _ZN34_INTERNAL_b38950ef_4_k_cu_b8748e326thrust24THRUST_300001_SM_1000_NS12placeholders2_2E[1];
.global .align 1 .b8 _ZN34_INTERNAL_b38950ef_4_k_cu_b8748e326thrust24THRUST_300001_SM_1000_NS12placeholders2_3E[1];
.global .align 1 .b8 _ZN34_INTERNAL_b38950ef_4_k_cu_b8748e326thrust24THRUST_300001_SM_1000_NS12placeholders2_4E[1];
.global .align 1 .b8 _ZN34_INTERNAL_b38950ef_4_k_cu_b8748e326thrust24THRUST_300001_SM_1000_NS12placeholders2_5E[1];
.global .align 1 .b8 _ZN34_INTERNAL_b38950ef_4_k_cu_b8748e326thrust24THRUST_300001_SM_1000_NS12placeholders2_6E[1];
.global .align 1 .b8 _ZN34_INTERNAL_b38950ef_4_k_cu_b8748e326thrust24THRUST_300001_SM_1000_NS12placeholders2_7E[1];
.global .align 1 .b8 _ZN34_INTERNAL_b38950ef_4_k_cu_b8748e326thrust24THRUST_300001_SM_1000_NS12placeholders2_8E[1];
.global .align 1 .b8 _ZN34_INTERNAL_b38950ef_4_k_cu_b8748e326thrust24THRUST_300001_SM_1000_NS12placeholders2_9E[1];
.global .align 1 .b8 _ZN34_INTERNAL_b38950ef_4_k_cu_b8748e326thrust24THRUST_300001_SM_1000_NS12placeholders3_10E[1];
.global .align 1 .b8 $str[27] = {61, 61, 61, 61, 61, 61, 32, 69, 120, 105, 115, 116, 32, 68, 105, 102, 102, 32, 61, 61, 61, 61, 61, 61, 32, 10};
.global .align 1 .b8 $str$1[29] = {88, 32, 118, 97, 108, 32, 105, 115, 58, 32, 37, 102, 44, 32, 89, 32, 118, 97, 108, 32, 105, 115, 58, 32, 37, 102, 32, 10};
.global .align 1 .b8 $str$2[21] = {68, 105, 102, 102, 32, 99, 104, 101, 99, 107, 32, 115, 117, 99, 99, 101, 115, 115, 32, 10};

.visible .entry _Z24MyGroupNormNHWCSumKernelILi160EEv19GroupNormNHWCParams(
	.param .align 8 .b8 _Z24MyGroupNormNHWCSumKernelILi160EEv19GroupNormNHWCParams_param_0[96]
)
{
	.reg .pred 	%p<51>;
	.reg .b16 	%rs<98>;
	.reg .b32 	%r<248>;
	.reg .b32 	%f<253>;
	.reg .b64 	%rd<76>;
	// demoted variable
	.shared .align 16 .b8 _ZZ24MyGroupNormNHWCSumKernelILi160EEv19GroupNormNHWCParamsE11tempStorage[1952];
	// demoted variable
	.shared .align 8 .b8 _ZZ24MyGroupNormNHWCSumKernelILi160EEv19GroupNormNHWCParamsE4smem[1280];
	ld.param.u32 	%r53, [_Z24MyGroupNormNHWCSumKernelILi160EEv19GroupNormNHWCParams_param_0+88];
	ld.param.u32 	%r52, [_Z24MyGroupNormNHWCSumKernelILi160EEv19GroupNormNHWCParams_param_0+80];
	ld.param.u32 	%r47, [_Z24MyGroupNormNHWCSumKernelILi160EEv19GroupNormNHWCParams_param_0+56];
	ld.param.v2.u32 	{%r45, %r46}, [_Z24MyGroupNormNHWCSumKernelILi160EEv19GroupNormNHWCParams_param_0+48];
	ld.param.u64 	%rd19, [_Z24MyGroupNormNHWCSumKernelILi160EEv19GroupNormNHWCParams_param_0+32];
	ld.param.v2.u32 	{%r48, %r49}, [_Z24MyGroupNormNHWCSumKernelILi160EEv19GroupNormNHWCParams_param_0+64];
	ld.param.v2.u32 	{%r50, %r51}, [_Z24MyGroupNormNHWCSumKernelILi160EEv19GroupNormNHWCParams_param_0+72];
	ld.param.u64 	%rd16, [_Z24MyGroupNormNHWCSumKernelILi160EEv19GroupNormNHWCParams_param_0+8];
	cvta.to.global.u64 	%rd1, %rd16;
	mov.u32 	%r4, %ctaid.z;
	mov.u32 	%r5, %ctaid.x;
	mov.u32 	%r6, %tid.x;
	shl.b32 	%r7, %r6, 1;
	mad.lo.s32 	%r8, %r50, %r5, %r7;
	mov.u32 	%r59, %ctaid.y;
	mul.lo.s32 	%r245, %r49, %r59;
	add.s32 	%r60, %r245, %r49;
	min.s32 	%r10, %r60, %r48;
	setp.ge.s32 	%p1, %r245, %r10;
	mov.f32 	%f249, 0f00000000;
	mov.f32 	%f250, %f249;
	@%p1 bra 	$L__BB0_43;
	cvt.u64.u32 	%rd20, %r4;
	cvt.s64.s32 	%rd21, %r52;
	cvt.s64.s32 	%rd22, %r8;
	mad.lo.s64 	%rd2, %rd21, %rd20, %rd22;
	mov.b32 	%r61, 0;
	// begin inline asm
	cvt.rn.f16.s32 %rs96, %r61;
	// end inline asm
	sub.s32 	%r12, %r10, %r245;
	and.b32  	%r13, %r12, 7;
	sub.s32 	%r62, %r245, %r10;
	setp.gt.u32 	%p2, %r62, -8;
	mov.f32 	%f250, 0f00000000;
	mov.f32 	%f249, %f250;
	@%p2 bra 	$L__BB0_21;
	add.s32 	%r243, %r245, 3;
	and.b32  	%r63, %r12, -8;
	neg.s32 	%r242, %r63;
	mov.f32 	%f250, 0f00000000;
$L__BB0_3:
	.pragma "nounroll";
	setp.ge.s32 	%p3, %r8, %r46;
	mov.u16 	%rs68, %rs96;
	mov.u16 	%rs69, %rs96;
	@%p3 bra 	$L__BB0_5;
	add.s32 	%r64, %r243, -3;
	mul.wide.s32 	%rd23, %r64, %r46;
	add.s64 	%rd24, %rd2, %rd23;
	shl.b64 	%rd25, %rd24, 1;
	add.s64 	%rd26, %rd1, %rd25;
	ld.global.u32 	%r65, [%rd26];
	mov.b32 	{%rs69, %rs68}, %r65;
$L__BB0_5:
	setp.ge.s32 	%p4, %r8, %r46;
	mov.b32 	%r66, {%rs69, %rs68};
	// begin inline asm
	{.reg .f16 low,high;
  mov.b32 {low,high},%r66;
  cvt.f32.f16 %f66, low;}

	// end inline asm
	// begin inline asm
	{.reg .f16 low,high;
  mov.b32 {low,high},%r66;
  cvt.f32.f16 %f67, high;}

	// end inline asm
	add.f32 	%f68, %f66, %f67;
	add.f32 	%f3, %f249, %f68;
	mul.f32 	%f69, %f67, %f67;
	fma.rn.f32 	%f70, %f66, %f66, %f69;
	add.f32 	%f4, %f250, %f70;
	add.s32 	%r68, %r243, -2;
	mul.wide.s32 	%rd3, %r68, %r46;
	mov.u16 	%rs70, %rs96;
	mov.u16 	%rs71, %rs96;
	@%p4 bra 	$L__BB0_7;
	add.s64 	%rd27, %rd2, %rd3;
	shl.b64 	%rd28, %rd27, 1;
	add.s64 	%rd29, %rd1, %rd28;
	ld.global.u32 	%r69, [%rd29];
	mov.b32 	{%rs71, %rs70}, %r69;
$L__BB0_7:
	setp.ge.s32 	%p5, %r8, %r46;
	mov.b32 	%r70, {%rs71, %rs70};
	// begin inline asm
	{.reg .f16 low,high;
  mov.b32 {low,high},%r70;
  cvt.f32.f16 %f71, low;}

	// end inline asm
	// begin inline asm
	{.reg .f16 low,high;
  mov.b32 {low,high},%r70;
  cvt.f32.f16 %f72, high;}

	// end inline asm
	add.f32 	%f73, %f71, %f72;
	add.f32 	%f5, %f3, %f73;
	mul.f32 	%f74, %f72, %f72;
	fma.rn.f32 	%f75, %f71, %f71, %f74;
	add.f32 	%f6, %f4, %f75;
	add.s32 	%r72, %r243, -1;
	mul.wide.s32 	%rd4, %r72, %r46;
	mov.u16 	%rs72, %rs96;
	mov.u16 	%rs73, %rs96;
	@%p5 bra 	$L__BB0_9;
	add.s64 	%rd30, %rd2, %rd4;
	shl.b64 	%rd31, %rd30, 1;
	add.s64 	%rd32, %rd1, %rd31;
	ld.global.u32 	%r73, [%rd32];
	mov.b32 	{%rs73, %rs72}, %r73;
$L__BB0_9:
	setp.ge.s32 	%p6, %r8, %r46;
	mov.b32 	%r74, {%rs73, %rs72};
	// begin inline asm
	{.reg .f16 low,high;
  mov.b32 {low,high},%r74;
  cvt.f32.f16 %f76, low;}

	// end inline asm
	// begin inline asm
	{.reg .f16 low,high;
  mov.b32 {low,high},%r74;
  cvt.f32.f16 %f77, high;}

	// end inline asm
	add.f32 	%f78, %f76, %f77;
	add.f32 	%f7, %f5, %f78;
	mul.f32 	%f79, %f77, %f77;
	fma.rn.f32 	%f80, %f76, %f76, %f79;
	add.f32 	%f8, %f6, %f80;
	add.s32 	%r18, %r243, 4;
	mul.wide.s32 	%rd5, %r243, %r46;
	mov.u16 	%rs74, %rs96;
	mov.u16 	%rs75, %rs96;
	@%p6 bra 	$L__BB0_11;
	add.s64 	%rd33, %rd2, %rd5;
	shl.b64 	%rd34, %rd33, 1;
	add.s64 	%rd35, %rd1, %rd34;
	ld.global.u32 	%r76, [%rd35];
	mov.b32 	{%rs75, %rs74}, %r76;
$L__BB0_11:
	mov.b32 	%r77, {%rs75, %rs74};
	// begin inline asm
	{.reg .f16 low,high;
  mov.b32 {low,high},%r77;
  cvt.f32.f16 %f81, low;}

	// end inline asm
	// begin inline asm
	{.reg .f16 low,high;
  mov.b32 {low,high},%r77;
  cvt.f32.f16 %f82, high;}

	// end inline asm
	add.f32 	%f83, %f81, %f82;
	add.f32 	%f9, %f7, %f83;
	mul.f32 	%f84, %f82, %f82;
	fma.rn.f32 	%f85, %f81, %f81, %f84;
	add.f32 	%f10, %f8, %f85;
	add.s32 	%r79, %r243, 1;
	mul.wide.s32 	%rd6, %r79, %r46;
	mov.u16 	%rs76, %rs96;
	mov.u16 	%rs77, %rs96;
	@%p6 bra 	$L__BB0_13;
	add.s64 	%rd36, %rd2, %rd6;
	shl.b64 	%rd37, %rd36, 1;
	add.s64 	%rd38, %rd1, %rd37;
	ld.global.u32 	%r80, [%rd38];
	mov.b32 	{%rs77, %rs76}, %r80;
$L__BB0_13:
	mov.b32 	%r81, {%rs77, %rs76};
	// begin inline asm
	{.reg .f16 low,high;
  mov.b32 {low,high},%r81;
  cvt.f32.f16 %f86, low;}

	// end inline asm
	// begin inline asm
	{.reg .f16 low,high;
  mov.b32 {low,high},%r81;
  cvt.f32.f16 %f87, high;}

	// end inline asm
	add.f32 	%f88, %f86, %f87;
	add.f32 	%f11, %f9, %f88;
	mul.f32 	%f89, %f87, %f87;
	fma.rn.f32 	%f90, %f86, %f86, %f89;
	add.f32 	%f12, %f10, %f90;
	add.s32 	%r83, %r243, 2;
	mul.wide.s32 	%rd7, %r83, %r46;
	mov.u16 	%rs78, %rs96;
	mov.u16 	%rs79, %rs96;
	@%p6 bra 	$L__BB0_15;
	add.s64 	%rd39, %rd2, %rd7;
	shl.b64 	%rd40, %rd39, 1;
	add.s64 	%rd41, %rd1, %rd40;
	ld.global.u32 	%r84, [%rd41];
	mov.b32 	{%rs79, %rs78}, %r84;
$L__BB0_15:
	mov.b32 	%r85, {%rs79, %rs78};
	// begin inline asm
	{.reg .f16 low,high;
  mov.b32 {low,high},%r85;
  cvt.f32.f16 %f91, low;}

	// end inline asm
	// begin inline asm
	{.reg .f16 low,high;
  mov.b32 {low,high},%r85;
  cvt.f32.f16 %f92, high;}

	// end inline asm
	add.f32 	%f93, %f91, %f92;
	add.f32 	%f13, %f11, %f93;
	mul.f32 	%f94, %f92, %f92;
	fma.rn.f32 	%f95, %f91, %f91, %f94;
	add.f32 	%f14, %f12, %f95;
	add.s32 	%r87, %r243, 3;
	mul.wide.s32 	%rd8, %r87, %r46;
	mov.u16 	%rs80, %rs96;
	mov.u16 	%rs81, %rs96;
	@%p6 bra 	$L__BB0_17;
	add.s64 	%rd42, %rd2, %rd8;
	shl.b64 	%rd43, %rd42, 1;
	add.s64 	%rd44, %rd1, %rd43;
	ld.global.u32 	%r88, [%rd44];
	mov.b32 	{%rs81, %rs80}, %r88;
$L__BB0_17:
	mov.b32 	%r89, {%rs81, %rs80};
	// begin inline asm
	{.reg .f16 low,high;
  mov.b32 {low,high},%r89;
  cvt.f32.f16 %f96, low;}

	// end inline asm
	// begin inline asm
	{.reg .f16 low,high;
  mov.b32 {low,high},%r89;
  cvt.f32.f16 %f97, high;}

	// end inline asm
	add.f32 	%f98, %f96, %f97;
	add.f32 	%f15, %f13, %f98;
	mul.f32 	%f99, %f97, %f97;
	fma.rn.f32 	%f100, %f96, %f96, %f99;
	add.f32 	%f16, %f14, %f100;
	mul.wide.s32 	%rd9, %r18, %r46;
	mov.u16 	%rs82, %rs96;
	mov.u16 	%rs83, %rs96;
	@%p6 bra 	$L__BB0_19;
	add.s64 	%rd45, %rd2, %rd9;
	shl.b64 	%rd46, %rd45, 1;
	add.s64 	%rd47, %rd1, %rd46;
	ld.global.u32 	%r91, [%rd47];
	mov.b32 	{%rs83, %rs82}, %r91;
$L__BB0_19:
	mov.b32 	%r92, {%rs83, %rs82};
	// begin inline asm
	{.reg .f16 low,high;
  mov.b32 {low,high},%r92;
  cvt.f32.f16 %f101, low;}

	// end inline asm
	// begin inline asm
	{.reg .f16 low,high;
  mov.b32 {low,high},%r92;
  cvt.f32.f16 %f102, high;}

	// end inline asm
	add.f32 	%f103, %f101, %f102;
	add.f32 	%f249, %f15, %f103;
	mul.f32 	%f104, %f102, %f102;
	fma.rn.f32 	%f105, %f101, %f101, %f104;
	add.f32 	%f250, %f16, %f105;
	add.s32 	%r243, %r243, 8;
	add.s32 	%r242, %r242, 8;
	setp.ne.s32 	%p11, %r242, 0;
	@%p11 bra 	$L__BB0_3;
	add.s32 	%r245, %r243, -3;
$L__BB0_21:
	setp.eq.s32 	%p12, %r13, 0;
	@%p12 bra 	$L__BB0_43;
	and.b32  	%r23, %r12, 3;
	setp.lt.u32 	%p13, %r13, 4;
	@%p13 bra 	$L__BB0_32;
	setp.ge.s32 	%p14, %r8, %r46;
	mov.u16 	%rs84, %rs96;
	mov.u16 	%rs85, %rs96;
	@%p14 bra 	$L__BB0_25;
	mul.wide.s32 	%rd48, %r245, %r46;
	add.s64 	%rd49, %rd2, %rd48;
	shl.b64 	%rd50, %rd49, 1;
	add.s64 	%rd51, %rd1, %rd50;
	ld.global.u32 	%r94, [%rd51];
	mov.b32 	{%rs85, %rs84}, %r94;
$L__BB0_25:
	setp.ge.s32 	%p15, %r8, %r46;
	mov.b32 	%r95, {%rs85, %rs84};
	// begin inline asm
	{.reg .f16 low,high;
  mov.b32 {low,high},%r95;
  cvt.f32.f16 %f107, low;}

	// end inline asm
	// begin inline asm
	{.reg .f16 low,high;
  mov.b32 {low,high},%r95;
  cvt.f32.f16 %f108, high;}

	// end inline asm
	add.f32 	%f109, %f107, %f108;
	add.f32 	%f23, %f249, %f109;
	mul.f32 	%f110, %f108, %f108;
	fma.rn.f32 	%f111, %f107, %f107, %f110;
	add.f32 	%f24, %f250, %f111;
	add.s32 	%r97, %r245, 1;
	mul.wide.s32 	%rd10, %r97, %r46;
	mov.u16 	%rs86, %rs96;
	mov.u16 	%rs87, %rs96;
	@%p15 bra 	$L__BB0_27;
	add.s64 	%rd52, %rd2, %rd10;
	shl.b64 	%rd53, %rd52, 1;
	add.s64 	%rd54, %rd1, %rd53;
	ld.global.u32 	%r98, [%rd54];
	mov.b32 	{%rs87, %rs86}, %r98;
$L__BB0_27:
	setp.ge.s32 	%p16, %r8, %r46;
	mov.b32 	%r99, {%rs87, %rs86};
	// begin inline asm
	{.reg .f16 low,high;
  mov.b32 {low,high},%r99;
  cvt.f32.f16 %f112, low;}

	// end inline asm
	// begin inline asm
	{.reg .f16 low,high;
  mov.b32 {low,high},%r99;
  cvt.f32.f16 %f113, high;}

	// end inline asm
	add.f32 	%f114, %f112, %f113;
	add.f32 	%f25, %f23, %f114;
	mul.f32 	%f115, %f113, %f113;
	fma.rn.f32 	%f116, %f112, %f112, %f115;
	add.f32 	%f26, %f24, %f116;
	add.s32 	%r101, %r245, 2;
	mul.wide.s32 	%rd11, %r101, %r46;
	mov.u16 	%rs88, %rs96;
	mov.u16 	%rs89, %rs96;
	@%p16 bra 	$L__BB0_29;
	add.s64 	%rd55, %rd2, %rd11;
	shl.b64 	%rd56, %rd55, 1;
	add.s64 	%rd57, %rd1, %rd56;
	ld.global.u32 	%r102, [%rd57];
	mov.b32 	{%rs89, %rs88}, %r102;
$L__BB0_29:
	setp.ge.s32 	%p17, %r8, %r46;
	mov.b32 	%r103, {%rs89, %rs88};
	// begin inline asm
	{.reg .f16 low,high;
  mov.b32 {low,high},%r103;
  cvt.f32.f16 %f117, low;}

	// end inline asm
	// begin inline asm
	{.reg .f16 low,high;
  mov.b32 {low,high},%r103;
  cvt.f32.f16 %f118, high;}

	// end inline asm
	add.f32 	%f119, %f117, %f118;
	add.f32 	%f27, %f25, %f119;
	mul.f32 	%f120, %f118, %f118;
	fma.rn.f32 	%f121, %f117, %f117, %f120;
	add.f32 	%f28, %f26, %f121;
	add.s32 	%r105, %r245, 3;
	mul.wide.s32 	%rd12, %r105, %r46;
	mov.u16 	%rs90, %rs96;
	mov.u16 	%rs91, %rs96;
	@%p17 bra 	$L__BB0_31;
	add.s64 	%rd58, %rd2, %rd12;
	shl.b64 	%rd59, %rd58, 1;
	add.s64 	%rd60, %rd1, %rd59;
	ld.global.u32 	%r106, [%rd60];
	mov.b32 	{%rs91, %rs90}, %r106;
$L__BB0_31:
	mov.b32 	%r107, {%rs91, %rs90};
	// begin inline asm
	{.reg .f16 low,high;
  mov.b32 {low,high},%r107;
  cvt.f32.f16 %f122, low;}

	// end inline asm
	// begin inline asm
	{.reg .f16 low,high;
  mov.b32 {low,high},%r107;
  cvt.f32.f16 %f123, high;}

	// end inline asm
	add.f32 	%f124, %f122, %f123;
	add.f32 	%f249, %f27, %f124;
	mul.f32 	%f125, %f123, %f123;
	fma.rn.f32 	%f126, %f122, %f122, %f125;
	add.f32 	%f250, %f28, %f126;
	add.s32 	%r245, %r245, 4;
$L__BB0_32:
	setp.eq.s32 	%p18, %r23, 0;
	@%p18 bra 	$L__BB0_43;
	setp.eq.s32 	%p19, %r23, 1;
	@%p19 bra 	$L__BB0_39;
	setp.ge.s32 	%p20, %r8, %r46;
	mov.u16 	%rs92, %rs96;
	mov.u16 	%rs93, %rs96;
	@%p20 bra 	$L__BB0_36;
	mul.wide.s32 	%rd61, %r245, %r46;
	add.s64 	%rd62, %rd2, %rd61;
	shl.b64 	%rd63, %rd62, 1;
	add.s64 	%rd64, %rd1, %rd63;
	ld.global.u32 	%r109, [%rd64];
	mov.b32 	{%rs93, %rs92}, %r109;
$L__BB0_36:
	setp.ge.s32 	%p21, %r8, %r46;
	mov.b32 	%r110, {%rs93, %rs92};
	// begin inline asm
	{.reg .f16 low,high;
  mov.b32 {low,high},%r110;
  cvt.f32.f16 %f128, low;}

	// end inline asm
	// begin inline asm
	{.reg .f16 low,high;
  mov.b32 {low,high},%r110;
  cvt.f32.f16 %f129, high;}

	// end inline asm
	add.f32 	%f130, %f128, %f129;
	add.f32 	%f35, %f249, %f130;
	mul.f32 	%f131, %f129, %f129;
	fma.rn.f32 	%f132, %f128, %f128, %f131;
	add.f32 	%f36, %f250, %f132;
	add.s32 	%r112, %r245, 1;
	mul.wide.s32 	%rd13, %r112, %r46;
	mov.u16 	%rs94, %rs96;
	mov.u16 	%rs95, %rs96;
	@%p21 bra 	$L__BB0_38;
	add.s64 	%rd65, %rd2, %rd13;
	shl.b64 	%rd66, %rd65, 1;
	add.s64 	%rd67, %rd1, %rd66;
	ld.global.u32 	%r113, [%rd67];
	mov.b32 	{%rs95, %rs94}, %r113;
$L__BB0_38:
	mov.b32 	%r114, {%rs95, %rs94};
	// begin inline asm
	{.reg .f16 low,high;
  mov.b32 {low,high},%r114;
  cvt.f32.f16 %f133, low;}

	// end inline asm
	// begin inline asm
	{.reg .f16 low,high;
  mov.b32 {low,high},%r114;
  cvt.f32.f16 %f134, high;}

	// end inline asm
	add.f32 	%f135, %f133, %f134;
	add.f32 	%f249, %f35, %f135;
	mul.f32 	%f136, %f134, %f134;
	fma.rn.f32 	%f137, %f133, %f133, %f136;
	add.f32 	%f250, %f36, %f137;
	add.s32 	%r245, %r245, 2;
$L__BB0_39:
	and.b32  	%r116, %r12, 1;
	setp.eq.b32 	%p22, %r116, 1;
	not.pred 	%p23, %p22;
	@%p23 bra 	$L__BB0_43;
	setp.ge.s32 	%p24, %r8, %r46;
	mul.wide.s32 	%rd68, %r245, %r46;
	add.s64 	%rd14, %rd2, %rd68;
	mov.u16 	%rs97, %rs96;
	@%p24 bra 	$L__BB0_42;
	shl.b64 	%rd69, %rd14, 1;
	add.s64 	%rd70, %rd1, %rd69;
	ld.global.u32 	%r117, [%rd70];
	mov.b32 	{%rs97, %rs96}, %r117;
$L__BB0_42:
	mov.b32 	%r118, {%rs97, %rs96};
	// begin inline asm
	{.reg .f16 low,high;
  mov.b32 {low,high},%r118;
  cvt.f32.f16 %f138, low;}

	// end inline asm
	// begin inline asm
	{.reg .f16 low,high;
  mov.b32 {low,high},%r118;
  cvt.f32.f16 %f139, high;}

	// end inline asm
	add.f32 	%f140, %f138, %f139;
	add.f32 	%f249, %f249, %f140;
	mul.f32 	%f141, %f139, %f139;
	fma.rn.f32 	%f142, %f138, %f138, %f141;
	add.f32 	%f250, %f250, %f142;
$L__BB0_43:
	div.u32 	%r28, %r7, %r51;
	mul.lo.s32 	%r120, %r28, %r51;
	sub.s32 	%r29, %r7, %r120;
	setp.eq.s32 	%p25, %r29, 0;
	selp.u32 	%r121, 1, 0, %p25;
	mov.u32 	%r122, _ZZ24MyGroupNormNHWCSumKernelILi160EEv19GroupNormNHWCParamsE11tempStorage;
	mad.lo.s32 	%r123, %r6, 12, %r122;
	add.s32 	%r30, %r123, 16;
	st.shared.u32 	[%r123+16], %r121;
	st.shared.f32 	[%r123+20], %f249;
	st.shared.f32 	[%r123+24], %f250;
	bar.sync 	0;
	setp.gt.u32 	%p26, %r6, 31;
	@%p26 bra 	$L__BB0_47;
	mad.lo.s32 	%r31, %r6, 48, %r30;
	ld.shared.u32 	%r215, [%r31];
	ld.shared.f32 	%f143, [%r31+4];
	ld.shared.f32 	%f144, [%r31+8];
	ld.shared.u32 	%r216, [%r31+12];
	ld.shared.f32 	%f145, [%r31+16];
	ld.shared.f32 	%f146, [%r31+20];
	ld.shared.u32 	%r217, [%r31+24];
	ld.shared.f32 	%f147, [%r31+28];
	ld.shared.f32 	%f148, [%r31+32];
	ld.shared.u32 	%r218, [%r31+36];
	ld.shared.f32 	%f149, [%r31+40];
	ld.shared.f32 	%f150, [%r31+44];
	ld.shared.u32 	%r219, [%r31+48];
	ld.shared.f32 	%f151, [%r31+52];
	ld.shared.f32 	%f152, [%r31+56];
	setp.eq.s32 	%p27, %r216, 0;
	add.f32 	%f153, %f145, %f143;
	selp.f32 	%f154, %f153, %f145, %p27;
	add.f32 	%f155, %f144, %f146;
	selp.f32 	%f156, %f155, %f146, %p27;
	add.s32 	%r220, %r216, %r215;
	setp.eq.s32 	%p28, %r217, 0;
	add.f32 	%f157, %f154, %f147;
	selp.f32 	%f158, %f157, %f147, %p28;
	add.f32 	%f159, %f156, %f148;
	selp.f32 	%f160, %f159, %f148, %p28;
	add.s32 	%r221, %r220, %r217;
	setp.eq.s32 	%p29, %r218, 0;
	add.f32 	%f161, %f158, %f149;
	selp.f32 	%f162, %f161, %f149, %p29;
	add.f32 	%f163, %f160, %f150;
	selp.f32 	%f164, %f163, %f150, %p29;
	add.s32 	%r222, %r221, %r218;
	setp.eq.s32 	%p30, %r219, 0;
	add.f32 	%f165, %f162, %f151;
	selp.f32 	%f166, %f165, %f151, %p30;
	add.f32 	%f167, %f164, %f152;
	selp.f32 	%f168, %f167, %f152, %p30;
	add.s32 	%r126, %r222, %r219;
	// begin inline asm
	mov.u32 %r124, %laneid;
	// end inline asm
	mov.b32 	%r212, 1;
	mov.b32 	%r213, 0;
	mov.b32 	%r214, -1;
	// begin inline asm
	shfl.sync.up.b32 %r125, %r126, %r212, %r213, %r214;
	// end inline asm
	mov.b32 	%r131, %f166;
	// begin inline asm
	shfl.sync.up.b32 %r130, %r131, %r212, %r213, %r214;
	// end inline asm
	mov.b32 	%f169, %r130;
	mov.b32 	%r136, %f168;
	// begin inline asm
	shfl.sync.up.b32 %r135, %r136, %r212, %r213, %r214;
	// end inline asm
	mov.b32 	%f170, %r135;
	setp.eq.s32 	%p31, %r126, 0;
	add.f32 	%f171, %f166, %f169;
	selp.f32 	%f172, %f171, %f166, %p31;
	add.f32 	%f173, %f168, %f170;
	selp.f32 	%f174, %f173, %f168, %p31;
	setp.lt.s32 	%p32, %r124, 1;
	selp.b32 	%r223, 0, %r125, %p32;
	add.s32 	%r141, %r223, %r126;
	selp.f32 	%f175, %f166, %f172, %p32;
	selp.f32 	%f176, %f168, %f174, %p32;
	mov.b32 	%r152, 2;
	// begin inline asm
	shfl.sync.up.b32 %r140, %r141, %r152, %r213, %r214;
	// end inline asm
	mov.b32 	%r146, %f175;
	// begin inline asm
	shfl.sync.up.b32 %r145, %r146, %r152, %r213, %r214;
	// end inline asm
	mov.b32 	%f177, %r145;
	mov.b32 	%r151, %f176;
	// begin inline asm
	shfl.sync.up.b32 %r150, %r151, %r152, %r213, %r214;
	// end inline asm
	mov.b32 	%f178, %r150;
	setp.eq.s32 	%p33, %r141, 0;
	add.f32 	%f179, %f175, %f177;
	selp.f32 	%f180, %f179, %f175, %p33;
	add.f32 	%f181, %f176, %f178;
	selp.f32 	%f182, %f181, %f176, %p33;
	setp.lt.s32 	%p34, %r124, 2;
	selp.b32 	%r224, 0, %r140, %p34;
	add.s32 	%r156, %r224, %r141;
	selp.f32 	%f183, %f175, %f180, %p34;
	selp.f32 	%f184, %f176, %f182, %p34;
	mov.b32 	%r167, 4;
	// begin inline asm
	shfl.sync.up.b32 %r155, %r156, %r167, %r213, %r214;
	// end inline asm
	mov.b32 	%r161, %f183;
	// begin inline asm
	shfl.sync.up.b32 %r160, %r161, %r167, %r213, %r214;
	// end inline asm
	mov.b32 	%f185, %r160;
	mov.b32 	%r166, %f184;
	// begin inline asm
	shfl.sync.up.b32 %r165, %r166, %r167, %r213, %r214;
	// end inline asm
	mov.b32 	%f186, %r165;
	setp.eq.s32 	%p35, %r156, 0;
	add.f32 	%f187, %f183, %f185;
	selp.f32 	%f188, %f187, %f183, %p35;
	add.f32 	%f189, %f184, %f186;
	selp.f32 	%f190, %f189, %f184, %p35;
	setp.lt.s32 	%p36, %r124, 4;
	selp.b32 	%r225, 0, %r155, %p36;
	add.s32 	%r171, %r225, %r156;
	selp.f32 	%f191, %f183, %f188, %p36;
	selp.f32 	%f192, %f184, %f190, %p36;
	mov.b32 	%r182, 8;
	// begin inline asm
	shfl.sync.up.b32 %r170, %r171, %r182, %r213, %r214;
	// end inline asm
	mov.b32 	%r176, %f191;
	// begin inline asm
	shfl.sync.up.b32 %r175, %r176, %r182, %r213, %r214;
	// end inline asm
	mov.b32 	%f193, %r175;
	mov.b32 	%r181, %f192;
	// begin inline asm
	shfl.sync.up.b32 %r180, %r181, %r182, %r213, %r214;
	// end inline asm
	mov.b32 	%f194, %r180;
	setp.eq.s32 	%p37, %r171, 0;
	add.f32 	%f195, %f191, %f193;
	selp.f32 	%f196, %f195, %f191, %p37;
	add.f32 	%f197, %f192, %f194;
	selp.f32 	%f198, %f197, %f192, %p37;
	setp.lt.s32 	%p38, %r124, 8;
	selp.b32 	%r226, 0, %r170, %p38;
	add.s32 	%r186, %r226, %r171;
	selp.f32 	%f199, %f191, %f196, %p38;
	selp.f32 	%f200, %f192, %f198, %p38;
	mov.b32 	%r197, 16;
	// begin inline asm
	shfl.sync.up.b32 %r185, %r186, %r197, %r213, %r214;
	// end inline asm
	mov.b32 	%r191, %f199;
	// begin inline asm
	shfl.sync.up.b32 %r190, %r191, %r197, %r213, %r214;
	// end inline asm
	mov.b32 	%f201, %r190;
	mov.b32 	%r196, %f200;
	// begin inline asm
	shfl.sync.up.b32 %r195, %r196, %r197, %r213, %r214;
	// end inline asm
	mov.b32 	%f202, %r195;
	setp.eq.s32 	%p39, %r186, 0;
	add.f32 	%f203, %f199, %f201;
	selp.f32 	%f204, %f203, %f199, %p39;
	add.f32 	%f205, %f200, %f202;
	selp.f32 	%f206, %f205, %f200, %p39;
	setp.lt.s32 	%p40, %r124, 16;
	selp.b32 	%r227, 0, %r185, %p40;
	add.s32 	%r201, %r227, %r186;
	selp.f32 	%f207, %f199, %f204, %p40;
	selp.f32 	%f208, %f200, %f206, %p40;
	// begin inline asm
	shfl.sync.up.b32 %r200, %r201, %r212, %r213, %r214;
	// end inline asm
	mov.b32 	%r206, %f207;
	// begin inline asm
	shfl.sync.up.b32 %r205, %r206, %r212, %r213, %r214;
	// end inline asm
	mov.b32 	%r211, %f208;
	// begin inline asm
	shfl.sync.up.b32 %r210, %r211, %r212, %r213, %r214;
	// end inline asm
	setp.eq.s32 	%p41, %r6, 0;
	ld.shared.u32 	%r247, [%r31];
	ld.shared.f32 	%f251, [%r31+4];
	ld.shared.f32 	%f252, [%r31+8];
	ld.shared.u32 	%r36, [%r31+12];
	ld.shared.f32 	%f49, [%r31+16];
	ld.shared.f32 	%f50, [%r31+20];
	ld.shared.u32 	%r37, [%r31+24];
	ld.shared.f32 	%f51, [%r31+28];
	ld.shared.f32 	%f52, [%r31+32];
	ld.shared.u32 	%r38, [%r31+36];
	ld.shared.f32 	%f53, [%r31+40];
	ld.shared.f32 	%f54, [%r31+44];
	ld.shared.u32 	%r39, [%r31+48];
	ld.shared.f32 	%f55, [%r31+52];
	ld.shared.f32 	%f56, [%r31+56];
	@%p41 bra 	$L__BB0_46;
	mov.b32 	%f209, %r205;
	mov.b32 	%f210, %r210;
	setp.eq.s32 	%p42, %r247, 0;
	add.f32 	%f211, %f251, %f209;
	selp.f32 	%f251, %f211, %f251, %p42;
	add.f32 	%f212, %f252, %f210;
	selp.f32 	%f252, %f212, %f252, %p42;
	add.s32 	%r247, %r247, %r200;
$L__BB0_46:
	setp.eq.s32 	%p43, %r36, 0;
	add.f32 	%f213, %f251, %f49;
	selp.f32 	%f214, %f213, %f49, %p43;
	add.f32 	%f215, %f252, %f50;
	selp.f32 	%f216, %f215, %f50, %p43;
	add.s32 	%r228, %r36, %r247;
	setp.eq.s32 	%p44, %r37, 0;
	add.f32 	%f217, %f214, %f51;
	selp.f32 	%f218, %f217, %f51, %p44;
	add.f32 	%f219, %f216, %f52;
	selp.f32 	%f220, %f219, %f52, %p44;
	add.s32 	%r229, %r37, %r228;
	setp.eq.s32 	%p45, %r38, 0;
	add.f32 	%f221, %f218, %f53;
	selp.f32 	%f222, %f221, %f53, %p45;
	add.f32 	%f223, %f220, %f54;
	selp.f32 	%f224, %f223, %f54, %p45;
	add.s32 	%r230, %r38, %r229;
	setp.eq.s32 	%p46, %r39, 0;
	add.f32 	%f225, %f222, %f55;
	selp.f32 	%f226, %f225, %f55, %p46;
	add.f32 	%f227, %f224, %f56;
	selp.f32 	%f228, %f227, %f56, %p46;
	add.s32 	%r231, %r39, %r230;
	st.shared.u32 	[%r31], %r247;
	st.shared.f32 	[%r31+4], %f251;
	st.shared.f32 	[%r31+8], %f252;
	st.shared.u32 	[%r31+12], %r228;
	st.shared.f32 	[%r31+16], %f214;
	st.shared.f32 	[%r31+20], %f216;
	st.shared.u32 	[%r31+24], %r229;
	st.shared.f32 	[%r31+28], %f218;
	st.shared.f32 	[%r31+32], %f220;
	st.shared.u32 	[%r31+36], %r230;
	st.shared.f32 	[%r31+40], %f222;
	st.shared.f32 	[%r31+44], %f224;
	st.shared.u32 	[%r31+48], %r231;
	st.shared.f32 	[%r31+52], %f226;
	st.shared.f32 	[%r31+56], %f228;
$L__BB0_47:
	bar.sync 	0;
	add.s32 	%r232, %r51, -2;
	setp.ne.s32 	%p47, %r29, %r232;
	@%p47 bra 	$L__BB0_49;
	ld.shared.f32 	%f229, [%r30+8];
	ld.shared.f32 	%f230, [%r30+4];
	shl.b32 	%r233, %r28, 3;
	mov.u32 	%r234, _ZZ24MyGroupNormNHWCSumKernelILi160EEv19GroupNormNHWCParamsE4smem;
	add.s32 	%r235, %r234, %r233;
	st.shared.v2.f32 	[%r235], {%f230, %f229};
$L__BB0_49:
	bar.sync 	0;
	mad.lo.s32 	%r42, %r53, %r5, %r6;
	setp.ge.u32 	%p48, %r6, %r53;
	setp.ge.s32 	%p49, %r42, %r47;
	or.pred  	%p50, %p48, %p49;
	@%p50 bra 	$L__BB0_51;
	shl.b32 	%r236, %r6, 3;
	mov.u32 	%r237, _ZZ24MyGroupNormNHWCSumKernelILi160EEv19GroupNormNHWCParamsE4smem;
	add.s32 	%r238, %r237, %r236;
	ld.shared.v2.f32 	{%f231, %f232}, [%r238];
	mul.lo.s32 	%r239, %r4, %r47;
	shl.b32 	%r240, %r239, 1;
	add.s32 	%r241, %r42, %r240;
	cvta.to.global.u64 	%rd71, %rd19;
	mul.wide.s32 	%rd72, %r241, 4;
	add.s64 	%rd73, %rd71, %rd72;
	atom.global.add.f32 	%f233, [%rd73], %f231;
	mul.wide.s32 	%rd74, %r47, 4;
	add.s64 	%rd75, %rd73, %rd74;
	atom.global.add.f32 	%f234, [%rd75], %f232;
$L__BB0_51:
	ret;

}
	// .globl	_Z24MyGroupNormNHWCSumKernelILi256EEv19GroupNormNHWCParams
.visible .entry _Z24MyGroupNormNHWCSumKernelILi256EEv19GroupNormNHWCParams(
	.param .align 8 .b8 _Z24MyGroupNormNHWCSumKernelILi256EEv19GroupNormNHWCParams_param_0[96]
)
{
	.reg .pred 	%p<57>;
	.reg .b16 	%rs<98>;
	.reg .b32 	%r<273>;
	.reg .b32 	%f<289>;
	.reg .b64 	%rd<76>;
	// demoted variable
	.shared .align 16 .b8 _ZZ24MyGroupNormNHWCSumKernelILi256EEv19GroupNormNHWCParamsE11tempStorage[3488];
	// demoted variable
	.shared .align 8 .b8 _ZZ24MyGroupNormNHWCSumKernelILi256EEv19GroupNormNHWCParamsE4smem[2048];
	ld.param.u32 	%r53, [_Z24MyGroupNormNHWCSumKernelILi256EEv19GroupNormNHWCParams_param_0+88];
	ld.param.u32 	%r52, [_Z24MyGroupNormNHWCSumKernelILi256EEv19GroupNormNHWCParams_param_0+80];
	ld.param.u32 	%r47, [_Z24MyGroupNormNHWCSumKernelILi256EEv19GroupNormNHWCParams_param_0+56];
	ld.param.v2.u32 	{%r45, %r46}, [_Z24MyGroupNormNHWCSumKernelILi256EEv19GroupNormNHWCParams_param_0+48];
	ld.param.u64 	%rd19, [_Z24MyGroupNormNHWCSumKernelILi256EEv19GroupNormNHWCParams_param_0+32];
	ld.param.v2.u32 	{%r48, %r49}, [_Z24MyGroupNormNHWCSumKernelILi256EEv19GroupNormNHWCParams_param_0+64];
	ld.param.v2.u32 	{%r50, %r51}, [_Z24MyGroupNormNHWCSumKernelILi256EEv19GroupNormNHWCParams_param_0+72];
	ld.param.u64 	%rd16, [_Z24MyGroupNormNHWCSumKernelILi256EEv19GroupNormNHWCParams_param_0+8];
	cvta.to.global.u64 	%rd1, %rd16;
	mov.u32 	%r2, %ctaid.z;
	mov.u32 	%r59, %ctaid.x;
	mov.u32 	%r3, %tid.x;
	shl.b32 	%r4, %r3, 1;
	mad.lo.s32 	%r5, %r50, %r59, %r4;
	mov.u32 	%r60, %ctaid.y;
	mul.lo.s32 	%r270, %r49, %r60;
	add.s32 	%r61, %r270, %r49;
	min.s32 	%r7, %r61, %r48;
	setp.ge.s32 	%p1, %r270, %r7;
	mov.f32 	%f285, 0f00000000;
	mov.f32 	%f286, %f285;
	@%p1 bra 	$L__BB1_43;
	cvt.u64.u32 	%rd20, %r2;
	cvt.s64.s32 	%rd21, %r52;
	cvt.s64.s32 	%rd22, %r5;
	mad.lo.s64 	%rd2, %rd21, %rd20, %rd22;
	mov.b32 	%r62, 0;
	// begin inline asm
	cvt.rn.f16.s32 %rs96, %r62;
	// end inline asm
	sub.s32 	%r9, %r7, %r270;
	and.b32  	%r10, %r9, 7;
	sub.s32 	%r63, %r270, %r7;
	setp.gt.u32 	%p2, %r63, -8;
	mov.f32 	%f286, 0f00000000;
	mov.f32 	%f285, %f286;
	@%p2 bra 	$L__BB1_21;
	add.s32 	%r268, %r270, 3;
	and.b32  	%r64, %r9, -8;
	neg.s32 	%r267, %r64;
	mov.f32 	%f286, 0f00000000;
$L__BB1_3:
	.pragma "nounroll";
	setp.ge.s32 	%p3, %r5, %r46;
	mov.u16 	%rs68, %rs96;
	mov.u16 	%rs69, %rs96;
	@%p3 bra 	$L__BB1_5;
	add.s32 	%r65, %r268, -3;
	mul.wide.s32 	%rd23, %r65, %r46;
	add.s64 	%rd24, %rd2, %rd23;
	shl.b64 	%rd25, %rd24, 1;
	add.s64 	%rd26, %rd1, %rd25;
	ld.global.u32 	%r66, [%rd26];
	mov.b32 	{%rs69, %rs68}, %r66;
$L__BB1_5:
	setp.ge.s32 	%p4, %r5, %r46;
	mov.b32 	%r67, {%rs69, %rs68};
	// begin inline asm
	{.reg .f16 low,high;
  mov.b32 {low,high},%r67;
  cvt.f32.f16 %f72, low;}

	// end inline asm
	// begin inline asm
	{.reg .f16 low,high;
  mov.b32 {low,high},%r67;
  cvt.f32.f16 %f73, high;}

	// end inline asm
	add.f32 	%f74, %f72, %f73;
	add.f32 	%f3, %f285, %f74;
	mul.f32 	%f75, %f73, %f73;
	fma.rn.f32 	%f76, %f72, %f72, %f75;
	add.f32 	%f4, %f286, %f76;
	add.s32 	%r69, %r268, -2;
	mul.wide.s32 	%rd3, %r69, %r46;
	mov.u16 	%rs70, %rs96;
	mov.u16 	%rs71, %rs96;
	@%p4 bra 	$L__BB1_7;
	add.s64 	%rd27, %rd2, %rd3;
	shl.b64 	%rd28, %rd27, 1;
	add.s64 	%rd29, %rd1, %rd28;
	ld.global.u32 	%r70, [%rd29];
	mov.b32 	{%rs71, %rs70}, %r70;
$L__BB1_7:
	setp.ge.s32 	%p5, %r5, %r46;
	mov.b32 	%r71, {%rs71, %rs70};
	// begin inline asm
	{.reg .f16 low,high;
  mov.b32 {low,high},%r71;
  cvt.f32.f16 %f77, low;}

	// end inline asm
	// begin inline asm
	{.reg .f16 low,high;
  mov.b32 {low,high},%r71;
  cvt.f32.f16 %f78, high;}

	// end inline asm
	add.f32 	%f79, %f77, %f78;
	add.f32 	%f5, %f3, %f79;
	mul.f32 	%f80, %f78, %f78;
	fma.rn.f32 	%f81, %f77, %f77, %f80;
	add.f32 	%f6, %f4, %f81;
	add.s32 	%r73, %r268, -1;
	mul.wide.s32 	%rd4, %r73, %r46;
	mov.u16 	%rs72, %rs96;
	mov.u16 	%rs73, %rs96;
	@%p5 bra 	$L__BB1_9;
	add.s64 	%rd30, %rd2, %rd4;
	shl.b64 	%rd31, %rd30, 1;
	add.s64 	%rd32, %rd1, %rd31;
	ld.global.u32 	%r74, [%rd32];
	mov.b32 	{%rs73, %rs72}, %r74;
$L__BB1_9:
	setp.ge.s32 	%p6, %r5, %r46;
	mov.b32 	%r75, {%rs73, %rs72};
	// begin inline asm
	{.reg .f16 low,high;
  mov.b32 {low,high},%r75;
  cvt.f32.f16 %f82, low;}

	// end inline asm
	// begin inline asm
	{.reg .f16 low,high;
  mov.b32 {low,high},%r75;
  cvt.f32.f16 %f83, high;}

	// end inline asm
	add.f32 	%f84, %f82, %f83;
	add.f32 	%f7, %f5, %f84;
	mul.f32 	%f85, %f83, %f83;
	fma.rn.f32 	%f86, %f82, %f82, %f85;
	add.f32 	%f8, %f6, %f86;
	add.s32 	%r15, %r268, 4;
	mul.wide.s32 	%rd5, %r268, %r46;
	mov.u16 	%rs74, %rs96;
	mov.u16 	%rs75, %rs96;
	@%p6 bra 	$L__BB1_11;
	add.s64 	%rd33, %rd2, %rd5;
	shl.b64 	%rd34, %rd33, 1;
	add.s64 	%rd35, %rd1, %rd34;
	ld.global.u32 	%r77, [%rd35];
	mov.b32 	{%rs75, %rs74}, %r77;
$L__BB1_11:
	setp.ge.s32 	%p7, %r5, %r46;
	mov.b32 	%r78, {%rs75, %rs74};
	// begin inline asm
	{.reg .f16 low,high;
  mov.b32 {low,high},%r78;
  cvt.f32.f16 %f87, low;}

	// end inline asm
	// begin inline asm
	{.reg .f16 low,high;
  mov.b32 {low,high},%r78;
  cvt.f32.f16 %f88, high;}

	// end inline asm
	add.f32 	%f89, %f87, %f88;
	add.f32 	%f9, %f7, %f89;
	mul.f32 	%f90, %f88, %f88;
	fma.rn.f32 	%f91, %f87, %f87, %f90;
	add.f32 	%f10, %f8, %f91;
	add.s32 	%r80, %r268, 1;
	mul.wide.s32 	%rd6, %r80, %r46;
	mov.u16 	%rs76, %rs96;
	mov.u16 	%rs77, %rs96;
	@%p7 bra 	$L__BB1_13;
	add.s64 	%rd36, %rd2, %rd6;
	shl.b64 	%rd37, %rd36, 1;
	add.s64 	%rd38, %rd1, %rd37;
	ld.global.u32 	%r81, [%rd38];
	mov.b32 	{%rs77, %rs76}, %r81;
$L__BB1_13:
	setp.ge.s32 	%p8, %r5, %r46;
	mov.b32 	%r82, {%rs77, %rs76};
	// begin inline asm
	{.reg .f16 low,high;
  mov.b32 {low,high},%r82;
  cvt.f32.f16 %f92, low;}

	// end inline asm
	// begin inline asm
	{.reg .f16 low,high;
  mov.b32 {low,high},%r82;
  cvt.f32.f16 %f93, high;}

	// end inline asm
	add.f32 	%f94, %f92, %f93;
	add.f32 	%f11, %f9, %f94;
	mul.f32 	%f95, %f93, %f93;
	fma.rn.f32 	%f96, %f92, %f92, %f95;
	add.f32 	%f12, %f10, %f96;
	add.s32 	%r84, %r268, 2;
	mul.wide.s32 	%rd7, %r84, %r46;
	mov.u16 	%rs78, %rs96;
	mov.u16 	%rs79, %rs96;
	@%p8 bra 	$L__BB1_15;
	add.s64 	%rd39, %rd2, %rd7;
	shl.b64 	%rd40, %rd39, 1;
	add.s64 	%rd41, %rd1, %rd40;
	ld.global.u32 	%r85, [%rd41];
	mov.b32 	{%rs79, %rs78}, %r85;
$L__BB1_15:
	setp.ge.s32 	%p9, %r5, %r46;
	mov.b32 	%r86, {%rs79, %rs78};
	// begin inline asm
	{.reg .f16 low,high;
  mov.b32 {low,high},%r86;
  cvt.f32.f16 %f97, low;}

	// end inline asm
	// begin inline asm
	{.reg .f16 low,high;
  mov.b32 {low,high},%r86;
  cvt.f32.f16 %f98, high;}

	// end inline asm
	add.f32 	%f99, %f97, %f98;
	add.f32 	%f13, %f11, %f99;
	mul.f32 	%f100, %f98, %f98;
	fma.rn.f32 	%f101, %f97, %f97, %f100;
	add.f32 	%f14, %f12, %f101;
	add.s32 	%r88, %r268, 3;
	mul.wide.s32 	%rd8, %r88, %r46;
	mov.u16 	%rs80, %rs96;
	mov.u16 	%rs81, %rs96;
	@%p9 bra 	$L__BB1_17;
	add.s64 	%rd42, %rd2, %rd8;
	shl.b64 	%rd43, %rd42, 1;
	add.s64 	%rd44, %rd1, %rd43;
	ld.global.u32 	%r89, [%rd44];
	mov.b32 	{%rs81, %rs80}, %r89;
$L__BB1_17:
	setp.ge.s32 	%p10, %r5, %r46;
	mov.b32 	%r90, {%rs81, %rs80};
	// begin inline asm
	{.reg .f16 low,high;
  mov.b32 {low,high},%r90;
  cvt.f32.f16 %f102, low;}

	// end inline asm
	// begin inline asm
	{.reg .f16 low,high;
  mov.b32 {low,high},%r90;
  cvt.f32.f16 %f103, high;}

	// end inline asm
	add.f32 	%f104, %f102, %f103;
	add.f32 	%f15, %f13, %f104;
	mul.f32 	%f105, %f103, %f103;
	fma.rn.f32 	%f106, %f102, %f102, %f105;
	add.f32 	%f16, %f14, %f106;
	mul.wide.s32 	%rd9, %r15, %r46;
	mov.u16 	%rs82, %rs96;
	mov.u16 	%rs83, %rs96;
	@%p10 bra 	$L__BB1_19;
	add.s64 	%rd45, %rd2, %rd9;
	shl.b64 	%rd46, %rd45, 1;
	add.s64 	%rd47, %rd1, %rd46;
	ld.global.u32 	%r92, [%rd47];
	mov.b32 	{%rs83, %rs82}, %r92;
$L__BB1_19:
	mov.b32 	%r93, {%rs83, %rs82};
	// begin inline asm
	{.reg .f16 low,high;
  mov.b32 {low,high},%r93;
  cvt.f32.f16 %f107, low;}

	// end inline asm
	// begin inline asm
	{.reg .f16 low,high;
  mov.b32 {low,high},%r93;
  cvt.f32.f16 %f108, high;}

	// end inline asm
	add.f32 	%f109, %f107, %f108;
	add.f32 	%f285, %f15, %f109;
	mul.f32 	%f110, %f108, %f108;
	fma.rn.f32 	%f111, %f107, %f107, %f110;
	add.f32 	%f286, %f16, %f111;
	add.s32 	%r268, %r268, 8;
	add.s32 	%r267, %r267, 8;
	setp.ne.s32 	%p11, %r267, 0;
	@%p11 bra 	$L__BB1_3;
	add.s32 	%r270, %r268, -3;
$L__BB1_21:
	setp.eq.s32 	%p12, %r10, 0;
	@%p12 bra 	$L__BB1_43;
	and.b32  	%r20, %r9, 3;
	setp.lt.u32 	%p13, %r10, 4;
	@%p13 bra 	$L__BB1_32;
	setp.ge.s32 	%p14, %r5, %r46;
	mov.u16 	%rs84, %rs96;
	mov.u16 	%rs85, %rs96;
	@%p14 bra 	$L__BB1_25;
	mul.wide.s32 	%rd48, %r270, %r46;
	add.s64 	%rd49, %rd2, %rd48;
	shl.b64 	%rd50, %rd49, 1;
	add.s64 	%rd51, %rd1, %rd50;
	ld.global.u32 	%r95, [%rd51];
	mov.b32 	{%rs85, %rs84}, %r95;
$L__BB1_25:
	setp.ge.s32 	%p15, %r5, %r46;
	mov.b32 	%r96, {%rs85, %rs84};
	// begin inline asm
	{.reg .f16 low,high;
  mov.b32 {low,high},%r96;
  cvt.f32.f16 %f113, low;}

	// end inline asm
	// begin inline asm
	{.reg .f16 low,high;
  mov.b32 {low,high},%r96;
  cvt.f32.f16 %f114, high;}

	// end inline asm
	add.f32 	%f115, %f113, %f114;
	add.f32 	%f23, %f285, %f115;
	mul.f32 	%f116, %f114, %f114;
	fma.rn.f32 	%f117, %f113, %f113, %f116;
	add.f32 	%f24, %f286, %f117;
	add.s32 	%r98, %r270, 1;
	mul.wide.s32 	%rd10, %r98, %r46;
	mov.u16 	%rs86, %rs96;
	mov.u16 	%rs87, %rs96;
	@%p15 bra 	$L__BB1_27;
	add.s64 	%rd52, %rd2, %rd10;
	shl.b64 	%rd53, %rd52, 1;
	add.s64 	%rd54, %rd1, %rd53;
	ld.global.u32 	%r99, [%rd54];
	mov.b32 	{%rs87, %rs86}, %r99;
$L__BB1_27:
	setp.ge.s32 	%p16, %r5, %r46;
	mov.b32 	%r100, {%rs87, %rs86};
	// begin inline asm
	{.reg .f16 low,high;
  mov.b32 {low,high},%r100;
  cvt.f32.f16 %f118, low;}

	// end inline asm
	// begin inline asm
	{.reg .f16 low,high;
  mov.b32 {low,high},%r100;
  cvt.f32.f16 %f119, high;}

	// end inline asm
	add.f32 	%f120, %f118, %f119;
	add.f32 	%f25, %f23, %f120;
	mul.f32 	%f121, %f119, %f119;
	fma.rn.f32 	%f122, %f118, %f118, %f121;
	add.f32 	%f26, %f24, %f122;
	add.s32 	%r102, %r270, 2;
	mul.wide.s32 	%rd11, %r102, %r46;
	mov.u16 	%rs88, %rs96;
	mov.u16 	%rs89, %rs96;
	@%p16 bra 	$L__BB1_29;
	add.s64 	%rd55, %rd2, %rd11;
	shl.b64 	%rd56, %rd55, 1;
	add.s64 	%rd57, %rd1, %rd56;
	ld.global.u32 	%r103, [%rd57];
	mov.b32 	{%rs89, %rs88}, %r103;
$L__BB1_29:
	setp.ge.s32 	%p17, %r5, %r46;
	mov.b32 	%r104, {%rs89, %rs88};
	// begin inline asm
	{.reg .f16 low,high;
  mov.b32 {low,high},%r104;
  cvt.f32.f16 %f123, low;}

	// end inline asm
	// begin inline asm
	{.reg .f16 low,high;
  mov.b32 {low,high},%r104;
  cvt.f32.f16 %f124, high;}

	// end inline asm
	add.f32 	%f125, %f123, %f124;
	add.f32 	%f27, %f25, %f125;
	mul.f32 	%f126, %f124, %f124;
	fma.rn.f32 	%f127, %f123, %f123, %f126;
	add.f32 	%f28, %f26, %f127;
	add.s32 	%r106, %r270, 3;
	mul.wide.s32 	%rd12, %r106, %r46;
	mov.u16 	%rs90, %rs96;
	mov.u16 	%rs91, %rs96;
	@%p17 bra 	$L__BB1_31;
	add.s64 	%rd58, %rd2, %rd12;
	shl.b64 	%rd59, %rd58, 1;
	add.s64 	%rd60, %rd1, %rd59;
	ld.global.u32 	%r107, [%rd60];
	mov.b32 	{%rs91, %rs90}, %r107;
$L__BB1_31:
	mov.b32 	%r108, {%rs91, %rs90};
	// begin inline asm
	{.reg .f16 low,high;
  mov.b32 {low,high},%r108;
  cvt.f32.f16 %f128, low;}

	// end inline asm
	// begin inline asm
	{.reg .f16 low,high;
  mov.b32 {low,high},%r108;
  cvt.f32.f16 %f129, high;}

	// end inline asm
	add.f32 	%f130, %f128, %f129;
	add.f32 	%f285, %f27, %f130;
	mul.f32 	%f131, %f129, %f129;
	fma.rn.f32 	%f132, %f128, %f128, %f131;
	add.f32 	%f286, %f28, %f132;
	add.s32 	%r270, %r270, 4;
$L__BB1_32:
	setp.eq.s32 	%p18, %r20, 0;
	@%p18 bra 	$L__BB1_43;
	setp.eq.s32 	%p19, %r20, 1;
	@%p19 bra 	$L__BB1_39;
	setp.ge.s32 	%p20, %r5, %r46;
	mov.u16 	%rs92, %rs96;
	mov.u16 	%rs93, %rs96;
	@%p20 bra 	$L__BB1_36;
	mul.wide.s32 	%rd61, %r270, %r46;
	add.s64 	%rd62, %rd2, %rd61;
	shl.b64 	%rd63, %rd62, 1;
	add.s64 	%rd64, %rd1, %rd63;
	ld.global.u32 	%r110, [%rd64];
	mov.b32 	{%rs93, %rs92}, %r110;
$L__BB1_36:
	setp.ge.s32 	%p21, %r5, %r46;
	mov.b32 	%r111, {%rs93, %rs92};
	// begin inline asm
	{.reg .f16 low,high;
  mov.b32 {low,high},%r111;
  cvt.f32.f16 %f134, low;}

	// end inline asm
	// begin inline asm
	{.reg .f16 low,high;
  mov.b32 {low,high},%r111;
  cvt.f32.f16 %f135, high;}

	// end inline asm
	add.f32 	%f136, %f134, %f135;
	add.f32 	%f35, %f285, %f136;
	mul.f32 	%f137, %f135, %f135;
	fma.rn.f32 	%f138, %f134, %f134, %f137;
	add.f32 	%f36, %f286, %f138;
	add.s32 	%r113, %r270, 1;
	mul.wide.s32 	%rd13, %r113, %r46;
	mov.u16 	%rs94, %rs96;
	mov.u16 	%rs95, %rs96;
	@%p21 bra 	$L__BB1_38;
	add.s64 	%rd65, %rd2, %rd13;
	shl.b64 	%rd66, %rd65, 1;
	add.s64 	%rd67, %rd1, %rd66;
	ld.global.u32 	%r114, [%rd67];
	mov.b32 	{%rs95, %rs94}, %r114;
$L__BB1_38:
	mov.b32 	%r115, {%rs95, %rs94};
	// begin inline asm
	{.reg .f16 low,high;
  mov.b32 {low,high},%r115;
  cvt.f32.f16 %f139, low;}

	// end inline asm
	// begin inline asm
	{.reg .f16 low,high;
  mov.b32 {low,high},%r115;
  cvt.f32.f16 %f140, high;}

	// end inline asm
	add.f32 	%f141, %f139, %f140;
	add.f32 	%f285, %f35, %f141;
	mul.f32 	%f142, %f140, %f140;
	fma.rn.f32 	%f143, %f139, %f139, %f142;
	add.f32 	%f286, %f36, %f143;
	add.s32 	%r270, %r270, 2;
$L__BB1_39:
	and.b32  	%r117, %r9, 1;
	setp.eq.b32 	%p22, %r117, 1;
	not.pred 	%p23, %p22;
	@%p23 bra 	$L__BB1_43;
	setp.ge.s32 	%p24, %r5, %r46;
	mul.wide.s32 	%rd68, %r270, %r46;
	add.s64 	%rd14, %rd2, %rd68;
	mov.u16 	%rs97, %rs96;
	@%p24 bra 	$L__BB1_42;
	shl.b64 	%rd69, %rd14, 1;
	add.s64 	%rd70, %rd1, %rd69;
	ld.global.u32 	%r118, [%rd70];
	mov.b32 	{%rs97, %rs96}, %r118;
$L__BB1_42:
	mov.b32 	%r119, {%rs97, %rs96};
	// begin inline asm
	{.reg .f16 low,high;
  mov.b32 {low,high},%r119;
  cvt.f32.f16 %f144, low;}

	// end inline asm
	// begin inline asm
	{.reg .f16 low,high;
  mov.b32 {low,high},%r119;
  cvt.f32.f16 %f145, high;}

	// end inline asm
	add.f32 	%f146, %f144, %f145;
	add.f32 	%f285, %f285, %f146;
	mul.f32 	%f147, %f145, %f145;
	fma.rn.f32 	%f148, %f144, %f144, %f147;
	add.f32 	%f286, %f286, %f148;
$L__BB1_43:
	div.u32 	%r25, %r4, %r51;
	mul.lo.s32 	%r121, %r25, %r51;
	sub.s32 	%r122, %r4, %r121;
	setp.eq.s32 	%p25, %r122, 0;
	selp.u32 	%r123, 1, 0, %p25;
	shr.u32 	%r124, %r3, 3;
	add.s32 	%r125, %r124, %r3;
	mov.u32 	%r126, _ZZ24MyGroupNormNHWCSumKernelILi256EEv19GroupNormNHWCParamsE11tempStorage;
	mad.lo.s32 	%r127, %r125, 12, %r126;
	st.shared.u32 	[%r127+16], %r123;
	st.shared.f32 	[%r127+20], %f285;
	st.shared.f32 	[%r127+24], %f286;
	bar.sync 	0;
	setp.gt.u32 	%p26, %r3, 31;
	@%p26 bra 	$L__BB1_47;
	mov.u32 	%r219, %tid.x;
	mov.u32 	%r220, _ZZ24MyGroupNormNHWCSumKernelILi256EEv19GroupNormNHWCParamsE11tempStorage;
	mad.lo.s32 	%r221, %r219, 108, %r220;
	add.s32 	%r26, %r221, 16;
	ld.shared.u32 	%r222, [%r221+16];
	ld.shared.f32 	%f149, [%r221+20];
	ld.shared.f32 	%f150, [%r221+24];
	ld.shared.u32 	%r223, [%r221+28];
	ld.shared.f32 	%f151, [%r221+32];
	ld.shared.f32 	%f152, [%r221+36];
	ld.shared.u32 	%r224, [%r221+40];
	ld.shared.f32 	%f153, [%r221+44];
	ld.shared.f32 	%f154, [%r221+48];
	ld.shared.u32 	%r225, [%r221+52];
	ld.shared.f32 	%f155, [%r221+56];
	ld.shared.f32 	%f156, [%r221+60];
	ld.shared.u32 	%r226, [%r221+64];
	ld.shared.f32 	%f157, [%r221+68];
	ld.shared.f32 	%f158, [%r221+72];
	ld.shared.u32 	%r227, [%r221+76];
	ld.shared.f32 	%f159, [%r221+80];
	ld.shared.f32 	%f160, [%r221+84];
	ld.shared.u32 	%r228, [%r221+88];
	ld.shared.f32 	%f161, [%r221+92];
	ld.shared.f32 	%f162, [%r221+96];
	ld.shared.u32 	%r229, [%r221+100];
	ld.shared.f32 	%f163, [%r221+104];
	ld.shared.f32 	%f164, [%r221+108];
	setp.eq.s32 	%p27, %r223, 0;
	add.f32 	%f165, %f151, %f149;
	selp.f32 	%f166, %f165, %f151, %p27;
	add.f32 	%f167, %f150, %f152;
	selp.f32 	%f168, %f167, %f152, %p27;
	add.s32 	%r230, %r223, %r222;
	setp.eq.s32 	%p28, %r224, 0;
	add.f32 	%f169, %f166, %f153;
	selp.f32 	%f170, %f169, %f153, %p28;
	add.f32 	%f171, %f168, %f154;
	selp.f32 	%f172, %f171, %f154, %p28;
	add.s32 	%r231, %r230, %r224;
	setp.eq.s32 	%p29, %r225, 0;
	add.f32 	%f173, %f170, %f155;
	selp.f32 	%f174, %f173, %f155, %p29;
	add.f32 	%f175, %f172, %f156;
	selp.f32 	%f176, %f175, %f156, %p29;
	add.s32 	%r232, %r231, %r225;
	setp.eq.s32 	%p30, %r226, 0;
	add.f32 	%f177, %f174, %f157;
	selp.f32 	%f178, %f177, %f157, %p30;
	add.f32 	%f179, %f176, %f158;
	selp.f32 	%f180, %f179, %f158, %p30;
	add.s32 	%r233, %r232, %r226;
	setp.eq.s32 	%p31, %r227, 0;
	add.f32 	%f181, %f178, %f159;
	selp.f32 	%f182, %f181, %f159, %p31;
	add.f32 	%f183, %f180, %f160;
	selp.f32 	%f184, %f183, %f160, %p31;
	add.s32 	%r234, %r233, %r227;
	setp.eq.s32 	%p32, %r228, 0;
	add.f32 	%f185, %f182, %f161;
	selp.f32 	%f186, %f185, %f161, %p32;
	add.f32 	%f187, %f184, %f162;
	selp.f32 	%f188, %f187, %f162, %p32;
	add.s32 	%r235, %r234, %r228;
	setp.eq.s32 	%p33, %r229, 0;
	add.f32 	%f189, %f186, %f163;
	selp.f32 	%f190, %f189, %f163, %p33;
	add.f32 	%f191, %f188, %f164;
	selp.f32 	%f192, %f191, %f164, %p33;
	add.s32 	%r130, %r235, %r229;
	// begin inline asm
	mov.u32 %r128, %laneid;
	// end inline asm
	mov.b32 	%r216, 1;
	mov.b32 	%r217, 0;
	mov.b32 	%r218, -1;
	// begin inline asm
	shfl.sync.up.b32 %r129, %r130, %r216, %r217, %r218;
	// end inline asm
	mov.b32 	%r135, %f190;
	// begin inline asm
	shfl.sync.up.b32 %r134, %r135, %r216, %r217, %r218;
	// end inline asm
	mov.b32 	%f193, %r134;
	mov.b32 	%r140, %f192;
	// begin inline asm
	shfl.sync.up.b32 %r139, %r140, %r216, %r217, %r218;
	// end inline asm
	mov.b32 	%f194, %r139;
	setp.eq.s32 	%p34, %r130, 0;
	add.f32 	%f195, %f190, %f193;
	selp.f32 	%f196, %f195, %f190, %p34;
	add.f32 	%f197, %f192, %f194;
	selp.f32 	%f198, %f197, %f192, %p34;
	setp.lt.s32 	%p35, %r128, 1;
	selp.b32 	%r236, 0, %r129, %p35;
	add.s32 	%r145, %r236, %r130;
	selp.f32 	%f199, %f190, %f196, %p35;
	selp.f32 	%f200, %f192, %f198, %p35;
	mov.b32 	%r156, 2;
	// begin inline asm
	shfl.sync.up.b32 %r144, %r145, %r156, %r217, %r218;
	// end inline asm
	mov.b32 	%r150, %f199;
	// begin inline asm
	shfl.sync.up.b32 %r149, %r150, %r156, %r217, %r218;
	// end inline asm
	mov.b32 	%f201, %r149;
	mov.b32 	%r155, %f200;
	// begin inline asm
	shfl.sync.up.b32 %r154, %r155, %r156, %r217, %r218;
	// end inline asm
	mov.b32 	%f202, %r154;
	setp.eq.s32 	%p36, %r145, 0;
	add.f32 	%f203, %f199, %f201;
	selp.f32 	%f204, %f203, %f199, %p36;
	add.f32 	%f205, %f200, %f202;
	selp.f32 	%f206, %f205, %f200, %p36;
	setp.lt.s32 	%p37, %r128, 2;
	selp.b32 	%r237, 0, %r144, %p37;
	add.s32 	%r160, %r237, %r145;
	selp.f32 	%f207, %f199, %f204, %p37;
	selp.f32 	%f208, %f200, %f206, %p37;
	mov.b32 	%r171, 4;
	// begin inline asm
	shfl.sync.up.b32 %r159, %r160, %r171, %r217, %r218;
	// end inline asm
	mov.b32 	%r165, %f207;
	// begin inline asm
	shfl.sync.up.b32 %r164, %r165, %r171, %r217, %r218;
	// end inline asm
	mov.b32 	%f209, %r164;
	mov.b32 	%r170, %f208;
	// begin inline asm
	shfl.sync.up.b32 %r169, %r170, %r171, %r217, %r218;
	// end inline asm
	mov.b32 	%f210, %r169;
	setp.eq.s32 	%p38, %r160, 0;
	add.f32 	%f211, %f207, %f209;
	selp.f32 	%f212, %f211, %f207, %p38;
	add.f32 	%f213, %f208, %f210;
	selp.f32 	%f214, %f213, %f208, %p38;
	setp.lt.s32 	%p39, %r128, 4;
	selp.b32 	%r238, 0, %r159, %p39;
	add.s32 	%r175, %r238, %r160;
	selp.f32 	%f215, %f207, %f212, %p39;
	selp.f32 	%f216, %f208, %f214, %p39;
	mov.b32 	%r186, 8;
	// begin inline asm
	shfl.sync.up.b32 %r174, %r175, %r186, %r217, %r218;
	// end inline asm
	mov.b32 	%r180, %f215;
	// begin inline asm
	shfl.sync.up.b32 %r179, %r180, %r186, %r217, %r218;
	// end inline asm
	mov.b32 	%f217, %r179;
	mov.b32 	%r185, %f216;
	// begin inline asm
	shfl.sync.up.b32 %r184, %r185, %r186, %r217, %r218;
	// end inline asm
	mov.b32 	%f218, %r184;
	setp.eq.s32 	%p40, %r175, 0;
	add.f32 	%f219, %f215, %f217;
	selp.f32 	%f220, %f219, %f215, %p40;
	add.f32 	%f221, %f216, %f218;
	selp.f32 	%f222, %f221, %f216, %p40;
	setp.lt.s32 	%p41, %r128, 8;
	selp.b32 	%r239, 0, %r174, %p41;
	add.s32 	%r190, %r239, %r175;
	selp.f32 	%f223, %f215, %f220, %p41;
	selp.f32 	%f224, %f216, %f222, %p41;
	mov.b32 	%r201, 16;
	// begin inline asm
	shfl.sync.up.b32 %r189, %r190, %r201, %r217, %r218;
	// end inline asm
	mov.b32 	%r195, %f223;
	// begin inline asm
	shfl.sync.up.b32 %r194, %r195, %r201, %r217, %r218;
	// end inline asm
	mov.b32 	%f225, %r194;
	mov.b32 	%r200, %f224;
	// begin inline asm
	shfl.sync.up.b32 %r199, %r200, %r201, %r217, %r218;
	// end inline asm
	mov.b32 	%f226, %r199;
	setp.eq.s32 	%p42, %r190, 0;
	add.f32 	%f227, %f223, %f225;
	selp.f32 	%f228, %f227, %f223, %p42;
	add.f32 	%f229, %f224, %f226;
	selp.f32 	%f230, %f229, %f224, %p42;
	setp.lt.s32 	%p43, %r128, 16;
	selp.b32 	%r240, 0, %r189, %p43;
	add.s32 	%r205, %r240, %r190;
	selp.f32 	%f231, %f223, %f228, %p43;
	selp.f32 	%f232, %f224, %f230, %p43;
	// begin inline asm
	shfl.sync.up.b32 %r204, %r205, %r216, %r217, %r218;
	// end inline asm
	mov.b32 	%r210, %f231;
	// begin inline asm
	shfl.sync.up.b32 %r209, %r210, %r216, %r217, %r218;
	// end inline asm
	mov.b32 	%r215, %f232;
	// begin inline asm
	shfl.sync.up.b32 %r214, %r215, %r216, %r217, %r218;
	// end inline asm
	setp.eq.s32 	%p44, %r219, 0;
	ld.shared.u32 	%r272, [%r221+16];
	ld.shared.f32 	%f287, [%r221+20];
	ld.shared.f32 	%f288, [%r221+24];
	ld.shared.u32 	%r31, [%r221+28];
	ld.shared.f32 	%f49, [%r221+32];
	ld.shared.f32 	%f50, [%r221+36];
	ld.shared.u32 	%r32, [%r221+40];
	ld.shared.f32 	%f51, [%r221+44];
	ld.shared.f32 	%f52, [%r221+48];
	ld.shared.u32 	%r33, [%r221+52];
	ld.shared.f32 	%f53, [%r221+56];
	ld.shared.f32 	%f54, [%r221+60];
	ld.shared.u32 	%r34, [%r221+64];
	ld.shared.f32 	%f55, [%r221+68];
	ld.shared.f32 	%f56, [%r221+72];
	ld.shared.u32 	%r35, [%r221+76];
	ld.shared.f32 	%f57, [%r221+80];
	ld.shared.f32 	%f58, [%r221+84];
	ld.shared.u32 	%r36, [%r221+88];
	ld.shared.f32 	%f59, [%r221+92];
	ld.shared.f32 	%f60, [%r221+96];
	ld.shared.u32 	%r37, [%r221+100];
	ld.shared.f32 	%f61, [%r221+104];
	ld.shared.f32 	%f62, [%r221+108];
	@%p44 bra 	$L__BB1_46;
	mov.b32 	%f233, %r209;
	mov.b32 	%f234, %r214;
	setp.eq.s32 	%p45, %r272, 0;
	add.f32 	%f235, %f287, %f233;
	selp.f32 	%f287, %f235, %f287, %p45;
	add.f32 	%f236, %f288, %f234;
	selp.f32 	%f288, %f236, %f288, %p45;
	add.s32 	%r272, %r272, %r204;
$L__BB1_46:
	setp.eq.s32 	%p46, %r31, 0;
	add.f32 	%f237, %f287, %f49;
	selp.f32 	%f238, %f237, %f49, %p46;
	add.f32 	%f239, %f288, %f50;
	selp.f32 	%f240, %f239, %f50, %p46;
	add.s32 	%r241, %r31, %r272;
	setp.eq.s32 	%p47, %r32, 0;
	add.f32 	%f241, %f238, %f51;
	selp.f32 	%f242, %f241, %f51, %p47;
	add.f32 	%f243, %f240, %f52;
	selp.f32 	%f244, %f243, %f52, %p47;
	add.s32 	%r242, %r32, %r241;
	setp.eq.s32 	%p48, %r33, 0;
	add.f32 	%f245, %f242, %f53;
	selp.f32 	%f246, %f245, %f53, %p48;
	add.f32 	%f247, %f244, %f54;
	selp.f32 	%f248, %f247, %f54, %p48;
	add.s32 	%r243, %r33, %r242;
	setp.eq.s32 	%p49, %r34, 0;
	add.f32 	%f249, %f246, %f55;
	selp.f32 	%f250, %f249, %f55, %p49;
	add.f32 	%f251, %f248, %f56;
	selp.f32 	%f252, %f251, %f56, %p49;
	add.s32 	%r244, %r34, %r243;
	setp.eq.s32 	%p50, %r35, 0;
	add.f32 	%f253, %f250, %f57;
	selp.f32 	%f254, %f253, %f57, %p50;
	add.f32 	%f255, %f252, %f58;
	selp.f32 	%f256, %f255, %f58, %p50;
	add.s32 	%r245, %r35, %r244;
	setp.eq.s32 	%p51, %r36, 0;
	add.f32 	%f257, %f254, %f59;
	selp.f32 	%f258, %f257, %f59, %p51;
	add.f32 	%f259, %f256, %f60;
	selp.f32 	%f260, %f259, %f60, %p51;
	add.s32 	%r246, %r36, %r245;
	setp.eq.s32 	%p52, %r37, 0;
	add.f32 	%f261, %f258, %f61;
	selp.f32 	%f262, %f261, %f61, %p52;
	add.f32 	%f263, %f260, %f62;
	selp.f32 	%f264, %f263, %f62, %p52;
	add.s32 	%r247, %r37, %r246;
	st.shared.u32 	[%r26], %r272;
	st.shared.f32 	[%r26+4], %f287;
	st.shared.f32 	[%r26+8], %f288;
	st.shared.u32 	[%r26+12], %r241;
	st.shared.f32 	[%r26+16], %f238;
	st.shared.f32 	[%r26+20], %f240;
	st.shared.u32 	[%r26+24], %r242;
	st.shared.f32 	[%r26+28], %f242;
	st.shared.f32 	[%r26+32], %f244;
	st.shared.u32 	[%r26+36], %r243;
	st.shared.f32 	[%r26+40], %f246;
	st.shared.f32 	[%r26+44], %f248;
	st.shared.u32 	[%r26+48], %r244;
	st.shared.f32 	[%r26+52], %f250;
	st.shared.f32 	[%r26+56], %f252;
	st.shared.u32 	[%r26+60], %r245;
	st.shared.f32 	[%r26+64], %f254;
	st.shared.f32 	[%r26+68], %f256;
	st.shared.u32 	[%r26+72], %r246;
	st.shared.f32 	[%r26+76], %f258;
	st.shared.f32 	[%r26+80], %f260;
	st.shared.u32 	[%r26+84], %r247;
	st.shared.f32 	[%r26+88], %f262;
	st.shared.f32 	[%r26+92], %f264;
$L__BB1_47:
	bar.sync 	0;
	add.s32 	%r248, %r51, -2;
	mov.u32 	%r40, %tid.x;
	shl.b32 	%r249, %r40, 1;
	mul.lo.s32 	%r250, %r25, %r51;
	sub.s32 	%r251, %r249, %r250;
	setp.ne.s32 	%p53, %r251, %r248;
	@%p53 bra 	$L__BB1_49;
	shr.u32 	%r252, %r40, 3;
	add.s32 	%r253, %r252, %r40;
	mov.u32 	%r254, _ZZ24MyGroupNormNHWCSumKernelILi256EEv19GroupNormNHWCParamsE11tempStorage;
	mad.lo.s32 	%r255, %r253, 12, %r254;
	ld.shared.f32 	%f265, [%r255+24];
	ld.shared.f32 	%f266, [%r255+20];
	shl.b32 	%r256, %r25, 3;
	mov.u32 	%r257, _ZZ24MyGroupNormNHWCSumKernelILi256EEv19GroupNormNHWCParamsE4smem;
	add.s32 	%r258, %r257, %r256;
	st.shared.v2.f32 	[%r258], {%f266, %f265};
$L__BB1_49:
	bar.sync 	0;
	mov.u32 	%r259, %ctaid.x;
	mad.lo.s32 	%r41, %r53, %r259, %r40;
	setp.ge.u32 	%p54, %r40, %r53;
	setp.ge.s32 	%p55, %r41, %r47;
	or.pred  	%p56, %p54, %p55;
	@%p56 bra 	$L__BB1_51;
	shl.b32 	%r260, %r40, 3;
	mov.u32 	%r261, _ZZ24MyGroupNormNHWCSumKernelILi256EEv19GroupNormNHWCParamsE4smem;
	add.s32 	%r262, %r261, %r260;
	ld.shared.v2.f32 	{%f267, %f268}, [%r262];
	mov.u32 	%r263, %ctaid.z;
	mul.lo.s32 	%r264, %r263, %r47;
	shl.b32 	%r265, %r264, 1;
	add.s32 	%r266, %r41, %r265;
	cvta.to.global.u64 	%rd71, %rd19;
	mul.wide.s32 	%rd72, %r266, 4;
	add.s64 	%rd73, %rd71, %rd72;
	atom.global.add.f32 	%f269, [%rd73], %f267;
	mul.wide.s32 	%rd74, %r47, 4;
	add.s64 	%rd75, %rd73, %rd74;
	atom.global.add.f32 	%f270, [%rd75], %f268;
$L__BB1_51:
	ret;

}
	// .globl	_Z24MyGroupNormNHWCSumKernelILi128EEv19GroupNormNHWCParams
.visible .entry _Z24MyGroupNormNHWCSumKernelILi128EEv19GroupNormNHWCParams(
	.param .align 8 .b8 _Z24MyGroupNormNHWCSumKernelILi128EEv19GroupNormNHWCParams_param_0[96]
)
{
	.reg .pred 	%p<49>;
	.reg .b16 	%rs<98>;
	.reg .b32 	%r<247>;
	.reg .b32 	%f<241>;
	.reg .b64 	%rd<76>;
	// demoted variable
	.shared .align 16 .b8 _ZZ24MyGroupNormNHWCSumKernelILi128EEv19GroupNormNHWCParamsE11tempStorage[1952];
	// demoted variable
	.shared .align 8 .b8 _ZZ24MyGroupNormNHWCSumKernelILi128EEv19GroupNormNHWCParamsE4smem[1024];
	ld.param.u32 	%r51, [_Z24MyGroupNormNHWCSumKernelILi128EEv19GroupNormNHWCParams_param_0+88];
	ld.param.u32 	%r50, [_Z24MyGroupNormNHWCSumKernelILi128EEv19GroupNormNHWCParams_param_0+80];
	ld.param.u32 	%r45, [_Z24MyGroupNormNHWCSumKernelILi128EEv19GroupNormNHWCParams_param_0+56];
	ld.param.v2.u32 	{%r43, %r44}, [_Z24MyGroupNormNHWCSumKernelILi128EEv19GroupNormNHWCParams_param_0+48];
	ld.param.u64 	%rd19, [_Z24MyGroupNormNHWCSumKernelILi128EEv19GroupNormNHWCParams_param_0+32];
	ld.param.v2.u32 	{%r46, %r47}, [_Z24MyGroupNormNHWCSumKernelILi128EEv19GroupNormNHWCParams_param_0+64];
	ld.param.v2.u32 	{%r48, %r49}, [_Z24MyGroupNormNHWCSumKernelILi128EEv19GroupNormNHWCParams_param_0+72];
	ld.param.u64 	%rd16, [_Z24MyGroupNormNHWCSumKernelILi128EEv19GroupNormNHWCParams_param_0+8];
	cvta.to.global.u64 	%rd1, %rd16;
	mov.u32 	%r3, %ctaid.z;
	mov.u32 	%r4, %ctaid.x;
	mov.u32 	%r5, %tid.x;
	shl.b32 	%r6, %r5, 1;
	mad.lo.s32 	%r7, %r48, %r4, %r6;
	mov.u32 	%r57, %ctaid.y;
	mul.lo.s32 	%r244, %r47, %r57;
	add.s32 	%r58, %r244, %r47;
	min.s32 	%r9, %r58, %r46;
	setp.ge.s32 	%p1, %r244, %r9;
	mov.f32 	%f237, 0f00000000;
	mov.f32 	%f238, %f237;
	@%p1 bra 	$L__BB2_43;
	cvt.u64.u32 	%rd20, %r3;
	cvt.s64.s32 	%rd21, %r50;
	cvt.s64.s32 	%rd22, %r7;
	mad.lo.s64 	%rd2, %rd21, %rd20, %rd22;
	mov.b32 	%r59, 0;
	// begin inline asm
	cvt.rn.f16.s32 %rs96, %r59;
	// end inline asm
	sub.s32 	%r11, %r9, %r244;
	and.b32  	%r12, %r11, 7;
	sub.s32 	%r60, %r244, %r9;
	setp.gt.u32 	%p2, %r60, -8;
	mov.f32 	%f238, 0f00000000;
	mov.f32 	%f237, %f238;
	@%p2 bra 	$L__BB2_21;
	add.s32 	%r242, %r244, 3;
	and.b32  	%r61, %r11, -8;
	neg.s32 	%r241, %r61;
	mov.f32 	%f238, 0f00000000;
$L__BB2_3:
	.pragma "nounroll";
	setp.ge.s32 	%p3, %r7, %r44;
	mov.u16 	%rs68, %rs96;
	mov.u16 	%rs69, %rs96;
	@%p3 bra 	$L__BB2_5;
	add.s32 	%r62, %r242, -3;
	mul.wide.s32 	%rd23, %r62, %r44;
	add.s64 	%rd24, %rd2, %rd23;
	shl.b64 	%rd25, %rd24, 1;
	add.s64 	%rd26, %rd1, %rd25;
	ld.global.u32 	%r63, [%rd26];
	mov.b32 	{%rs69, %rs68}, %r63;
$L__BB2_5:
	setp.ge.s32 	%p4, %r7, %r44;
	mov.b32 	%r64, {%rs69, %rs68};
	// begin inline asm
	{.reg .f16 low,high;
  mov.b32 {low,high},%r64;
  cvt.f32.f16 %f64, low;}

	// end inline asm
	// begin inline asm
	{.reg .f16 low,high;
  mov.b32 {low,high},%r64;
  cvt.f32.f16 %f65, high;}

	// end inline asm
	add.f32 	%f66, %f64, %f65;
	add.f32 	%f3, %f237, %f66;
	mul.f32 	%f67, %f65, %f65;
	fma.rn.f32 	%f68, %f64, %f64, %f67;
	add.f32 	%f4, %f238, %f68;
	add.s32 	%r66, %r242, -2;
	mul.wide.s32 	%rd3, %r66, %r44;
	mov.u16 	%rs70, %rs96;
	mov.u16 	%rs71, %rs96;
	@%p4 bra 	$L__BB2_7;
	add.s64 	%rd27, %rd2, %rd3;
	shl.b64 	%rd28, %rd27, 1;
	add.s64 	%rd29, %rd1, %rd28;
	ld.global.u32 	%r67, [%rd29];
	mov.b32 	{%rs71, %rs70}, %r67;
$L__BB2_7:
	setp.ge.s32 	%p5, %r7, %r44;
	mov.b32 	%r68, {%rs71, %rs70};
	// begin inline asm
	{.reg .f16 low,high;
  mov.b32 {low,high},%r68;
  cvt.f32.f16 %f69, low;}

	// end inline asm
	// begin inline asm
	{.reg .f16 low,high;
  mov.b32 {low,high},%r68;
  cvt.f32.f16 %f70, high;}

	// end inline asm
	add.f32 	%f71, %f69, %f70;
	add.f32 	%f5, %f3, %f71;
	mul.f32 	%f72, %f70, %f70;
	fma.rn.f32 	%f73, %f69, %f69, %f72;
	add.f32 	%f6, %f4, %f73;
	add.s32 	%r70, %r242, -1;
	mul.wide.s32 	%rd4, %r70, %r44;
	mov.u16 	%rs72, %rs96;
	mov.u16 	%rs73, %rs96;
	@%p5 bra 	$L__BB2_9;
	add.s64 	%rd30, %rd2, %rd4;
	shl.b64 	%rd31, %rd30, 1;
	add.s64 	%rd32, %rd1, %rd31;
	ld.global.u32 	%r71, [%rd32];
	mov.b32 	{%rs73, %rs72}, %r71;
$L__BB2_9:
	setp.ge.s32 	%p6, %r7, %r44;
	mov.b32 	%r72, {%rs73, %rs72};
	// begin inline asm
	{.reg .f16 low,high;
  mov.b32 {low,high},%r72;
  cvt.f32.f16 %f74, low;}

	// end inline asm
	// begin inline asm
	{.reg .f16 low,high;
  mov.b32 {low,high},%r72;
  cvt.f32.f16 %f75, high;}

	// end inline asm
	add.f32 	%f76, %f74, %f75;
	add.f32 	%f7, %f5, %f76;
	mul.f32 	%f77, %f75, %f75;
	fma.rn.f32 	%f78, %f74, %f74, %f77;
	add.f32 	%f8, %f6, %f78;
	add.s32 	%r17, %r242, 4;
	mul.wide.s32 	%rd5, %r242, %r44;
	mov.u16 	%rs74, %rs96;
	mov.u16 	%rs75, %rs96;
	@%p6 bra 	$L__BB2_11;
	add.s64 	%rd33, %rd2, %rd5;
	shl.b64 	%rd34, %rd33, 1;
	add.s64 	%rd35, %rd1, %rd34;
	ld.global.u32 	%r74, [%rd35];
	mov.b32 	{%rs75, %rs74}, %r74;
$L__BB2_11:
	mov.b32 	%r75, {%rs75, %rs74};
	// begin inline asm
	{.reg .f16 low,high;
  mov.b32 {low,high},%r75;
  cvt.f32.f16 %f79, low;}

	// end inline asm
	// begin inline asm
	{.reg .f16 low,high;
  mov.b32 {low,high},%r75;
  cvt.f32.f16 %f80, high;}

	// end inline asm
	add.f32 	%f81, %f79, %f80;
	add.f32 	%f9, %f7, %f81;
	mul.f32 	%f82, %f80, %f80;
	fma.rn.f32 	%f83, %f79, %f79, %f82;
	add.f32 	%f10, %f8, %f83;
	add.s32 	%r77, %r242, 1;
	mul.wide.s32 	%rd6, %r77, %r44;
	mov.u16 	%rs76, %rs96;
	mov.u16 	%rs77, %rs96;
	@%p6 bra 	$L__BB2_13;
	add.s64 	%rd36, %rd2, %rd6;
	shl.b64 	%rd37, %rd36, 1;
	add.s64 	%rd38, %rd1, %rd37;
	ld.global.u32 	%r78, [%rd38];
	mov.b32 	{%rs77, %rs76}, %r78;
$L__BB2_13:
	mov.b32 	%r79, {%rs77, %rs76};
	// begin inline asm
	{.reg .f16 low,high;
  mov.b32 {low,high},%r79;
  cvt.f32.f16 %f84, low;}

	// end inline asm
	// begin inline asm
	{.reg .f16 low,high;
  mov.b32 {low,high},%r79;
  cvt.f32.f16 %f85, high;}

	// end inline asm
	add.f32 	%f86, %f84, %f85;
	add.f32 	%f11, %f9, %f86;
	mul.f32 	%f87, %f85, %f85;
	fma.rn.f32 	%f88, %f84, %f84, %f87;
	add.f32 	%f12, %f10, %f88;
	add.s32 	%r81, %r242, 2;
	mul.wide.s32 	%rd7, %r81, %r44;
	mov.u16 	%rs78, %rs96;
	mov.u16 	%rs79, %rs96;
	@%p6 bra 	$L__BB2_15;
	add.s64 	%rd39, %rd2, %rd7;
	shl.b64 	%rd40, %rd39, 1;
	add.s64 	%rd41, %rd1, %rd40;
	ld.global.u32 	%r82, [%rd41];
	mov.b32 	{%rs79, %rs78}, %r82;
$L__BB2_15:
	mov.b32 	%r83, {%rs79, %rs78};
	// begin inline asm
	{.reg .f16 low,high;
  mov.b32 {low,high},%r83;
  cvt.f32.f16 %f89, low;}

	// end inline asm
	// begin inline asm
	{.reg .f16 low,high;
  mov.b32 {low,high},%r83;
  cvt.f32.f16 %f90, high;}

	// end inline asm
	add.f32 	%f91, %f89, %f90;
	add.f32 	%f13, %f11, %f91;
	mul.f32 	%f92, %f90, %f90;
	fma.rn.f32 	%f93, %f89, %f89, %f92;
	add.f32 	%f14, %f12, %f93;
	add.s32 	%r85, %r242, 3;
	mul.wide.s32 	%rd8, %r85, %r44;
	mov.u16 	%rs80, %rs96;
	mov.u16 	%rs81, %rs96;
	@%p6 bra 	$L__BB2_17;
	add.s64 	%rd42, %rd2, %rd8;
	shl.b64 	%rd43, %rd42, 1;
	add.s64 	%rd44, %rd1, %rd43;
	ld.global.u32 	%r86, [%rd44];
	mov.b32 	{%rs81, %rs80}, %r86;
$L__BB2_17:
	mov.b32 	%r87, {%rs81, %rs80};
	// begin inline asm
	{.reg .f16 low,high;
  mov.b32 {low,high},%r87;
  cvt.f32.f16 %f94, low;}

	// end inline asm
	// begin inline asm
	{.reg .f16 low,high;
  mov.b32 {low,high},%r87;
  cvt.f32.f16 %f95, high;}

	// end inline asm
	add.f32 	%f96, %f94, %f95;
	add.f32 	%f15, %f13, %f96;
	mul.f32 	%f97, %f95, %f95;
	fma.rn.f32 	%f98, %f94, %f94, %f97;
	add.f32 	%f16, %f14, %f98;
	mul.wide.s32 	%rd9, %r17, %r44;
	mov.u16 	%rs82, %rs96;
	mov.u16 	%rs83, %rs96;
	@%p6 bra 	$L__BB2_19;
	add.s64 	%rd45, %rd2, %rd9;
	shl.b64 	%rd46, %rd45, 1;
	add.s64 	%rd47, %rd1, %rd46;
	ld.global.u32 	%r89, [%rd47];
	mov.b32 	{%rs83, %rs82}, %r89;
$L__BB2_19:
	mov.b32 	%r90, {%rs83, %rs82};
	// begin inline asm
	{.reg .f16 low,high;
  mov.b32 {low,high},%r90;
  cvt.f32.f16 %f99, low;}

	// end inline asm
	// begin inline asm
	{.reg .f16 low,high;
  mov.b32 {low,high},%r90;
  cvt.f32.f16 %f100, high;}

	// end inline asm
	add.f32 	%f101, %f99, %f100;
	add.f32 	%f237, %f15, %f101;
	mul.f32 	%f102, %f100, %f100;
	fma.rn.f32 	%f103, %f99, %f99, %f102;
	add.f32 	%f238, %f16, %f103;
	add.s32 	%r242, %r242, 8;
	add.s32 	%r241, %r241, 8;
	setp.ne.s32 	%p11, %r241, 0;
	@%p11 bra 	$L__BB2_3;
	add.s32 	%r244, %r242, -3;
$L__BB2_21:
	setp.eq.s32 	%p12, %r12, 0;
	@%p12 bra 	$L__BB2_43;
	and.b32  	%r22, %r11, 3;
	setp.lt.u32 	%p13, %r12, 4;
	@%p13 bra 	$L__BB2_32;
	setp.ge.s32 	%p14, %r7, %r44;
	mov.u16 	%rs84, %rs96;
	mov.u16 	%rs85, %rs96;
	@%p14 bra 	$L__BB2_25;
	mul.wide.s32 	%rd48, %r244, %r44;
	add.s64 	%rd49, %rd2, %rd48;
	shl.b64 	%rd50, %rd49, 1;
	add.s64 	%rd51, %rd1, %rd50;
	ld.global.u32 	%r92, [%rd51];
	mov.b32 	{%rs85, %rs84}, %r92;
$L__BB2_25:
	setp.ge.s32 	%p15, %r7, %r44;
	mov.b32 	%r93, {%rs85, %rs84};
	// begin inline asm
	{.reg .f16 low,high;
  mov.b32 {low,high},%r93;
  cvt.f32.f16 %f105, low;}

	// end inline asm
	// begin inline asm
	{.reg .f16 low,high;
  mov.b32 {low,high},%r93;
  cvt.f32.f16 %f106, high;}

	// end inline asm
	add.f32 	%f107, %f105, %f106;
	add.f32 	%f23, %f237, %f107;
	mul.f32 	%f108, %f106, %f106;
	fma.rn.f32 	%f109, %f105, %f105, %f108;
	add.f32 	%f24, %f238, %f109;
	add.s32 	%r95, %r244, 1;
	mul.wide.s32 	%rd10, %r95, %r44;
	mov.u16 	%rs86, %rs96;
	mov.u16 	%rs87, %rs96;
	@%p15 bra 	$L__BB2_27;
	add.s64 	%rd52, %rd2, %rd10;
	shl.b64 	%rd53, %rd52, 1;
	add.s64 	%rd54, %rd1, %rd53;
	ld.global.u32 	%r96, [%rd54];
	mov.b32 	{%rs87, %rs86}, %r96;
$L__BB2_27:
	setp.ge.s32 	%p16, %r7, %r44;
	mov.b32 	%r97, {%rs87, %rs86};
	// begin inline asm
	{.reg .f16 low,high;
  mov.b32 {low,high},%r97;
  cvt.f32.f16 %f110, low;}

	// end inline asm
	// begin inline asm
	{.reg .f16 low,high;
  mov.b32 {low,high},%r97;
  cvt.f32.f16 %f111, high;}

	// end inline asm
	add.f32 	%f112, %f110, %f111;
	add.f32 	%f25, %f23, %f112;
	mul.f32 	%f113, %f111, %f111;
	fma.rn.f32 	%f114, %f110, %f110, %f113;
	add.f32 	%f26, %f24, %f114;
	add.s32 	%r99, %r244, 2;
	mul.wide.s32 	%rd11, %r99, %r44;
	mov.u16 	%rs88, %rs96;
	mov.u16 	%rs89, %rs96;
	@%p16 bra 	$L__BB2_29;
	add.s64 	%rd55, %rd2, %rd11;
	shl.b64 	%rd56, %rd55, 1;
	add.s64 	%rd57, %rd1, %rd56;
	ld.global.u32 	%r100, [%rd57];
	mov.b32 	{%rs89, %rs88}, %r100;
$L__BB2_29:
	setp.ge.s32 	%p17, %r7, %r44;
	mov.b32 	%r101, {%rs89, %rs88};
	// begin inline asm
	{.reg .f16 low,high;
  mov.b32 {low,high},%r101;
  cvt.f32.f16 %f115, low;}

	// end inline asm
	// begin inline asm
	{.reg .f16 low,high;
  mov.b32 {low,high},%r101;
  cvt.f32.f16 %f116, high;}

	// end inline asm
	add.f32 	%f117, %f115, %f116;
	add.f32 	%f27, %f25, %f117;
	mul.f32 	%f118, %f116, %f116;
	fma.rn.f32 	%f119, %f115, %f115, %f118;
	add.f32 	%f28, %f26, %f119;
	add.s32 	%r103, %r244, 3;
	mul.wide.s32 	%rd12, %r103, %r44;
	mov.u16 	%rs90, %rs96;
	mov.u16 	%rs91, %rs96;
	@%p17 bra 	$L__BB2_31;
	add.s64 	%rd58, %rd2, %rd12;
	shl.b64 	%rd59, %rd58, 1;
	add.s64 	%rd60, %rd1, %rd59;
	ld.global.u32 	%r104, [%rd60];
	mov.b32 	{%rs91, %rs90}, %r104;
$L__BB2_31:
	mov.b32 	%r105, {%rs91, %rs90};
	// begin inline asm
	{.reg .f16 low,high;
  mov.b32 {low,high},%r105;
  cvt.f32.f16 %f120, low;}

	// end inline asm
	// begin inline asm
	{.reg .f16 low,high;
  mov.b32 {low,high},%r105;
  cvt.f32.f16 %f121, high;}

	// end inline asm
	add.f32 	%f122, %f120, %f121;
	add.f32 	%f237, %f27, %f122;
	mul.f32 	%f123, %f121, %f121;
	fma.rn.f32 	%f124, %f120, %f120, %f123;
	add.f32 	%f238, %f28, %f124;
	add.s32 	%r244, %r244, 4;
$L__BB2_32:
	setp.eq.s32 	%p18, %r22, 0;
	@%p18 bra 	$L__BB2_43;
	setp.eq.s32 	%p19, %r22, 1;
	@%p19 bra 	$L__BB2_39;
	setp.ge.s32 	%p20, %r7, %r44;
	mov.u16 	%rs92, %rs96;
	mov.u16 	%rs93, %rs96;
	@%p20 bra 	$L__BB2_36;
	mul.wide.s32 	%rd61, %r244, %r44;
	add.s64 	%rd62, %rd2, %rd61;
	shl.b64 	%rd63, %rd62, 1;
	add.s64 	%rd64, %rd1, %rd63;
	ld.global.u32 	%r107, [%rd64];
	mov.b32 	{%rs93, %rs92}, %r107;
$L__BB2_36:
	setp.ge.s32 	%p21, %r7, %r44;
	mov.b32 	%r108, {%rs93, %rs92};
	// begin inline asm
	{.reg .f16 low,high;
  mov.b32 {low,high},%r108;
  cvt.f32.f16 %f126, low;}

	// end inline asm
	// begin inline asm
	{.reg .f16 low,high;
  mov.b32 {low,high},%r108;
  cvt.f32.f16 %f127, high;}

	// end inline asm
	add.f32 	%f128, %f126, %f127;
	add.f32 	%f35, %f237, %f128;
	mul.f32 	%f129, %f127, %f127;
	fma.rn.f32 	%f130, %f126, %f126, %f129;
	add.f32 	%f36, %f238, %f130;
	add.s32 	%r110, %r244, 1;
	mul.wide.s32 	%rd13, %r110, %r44;
	mov.u16 	%rs94, %rs96;
	mov.u16 	%rs95, %rs96;
	@%p21 bra 	$L__BB2_38;
	add.s64 	%rd65, %rd2, %rd13;
	shl.b64 	%rd66, %rd65, 1;
	add.s64 	%rd67, %rd1, %rd66;
	ld.global.u32 	%r111, [%rd67];
	mov.b32 	{%rs95, %rs94}, %r111;
$L__BB2_38:
	mov.b32 	%r112, {%rs95, %rs94};
	// begin inline asm
	{.reg .f16 low,high;
  mov.b32 {low,high},%r112;
  cvt.f32.f16 %f131, low;}

	// end inline asm
	// begin inline asm
	{.reg .f16 low,high;
  mov.b32 {low,high},%r112;
  cvt.f32.f16 %f132, high;}

	// end inline asm
	add.f32 	%f133, %f131, %f132;
	add.f32 	%f237, %f35, %f133;
	mul.f32 	%f134, %f132, %f132;
	fma.rn.f32 	%f135, %f131, %f131, %f134;
	add.f32 	%f238, %f36, %f135;
	add.s32 	%r244, %r244, 2;
$L__BB2_39:
	and.b32  	%r114, %r11, 1;
	setp.eq.b32 	%p22, %r114, 1;
	not.pred 	%p23, %p22;
	@%p23 bra 	$L__BB2_43;
	setp.ge.s32 	%p24, %r7, %r44;
	mul.wide.s32 	%rd68, %r244, %r44;
	add.s64 	%rd14, %rd2, %rd68;
	mov.u16 	%rs97, %rs96;
	@%p24 bra 	$L__BB2_42;
	shl.b64 	%rd69, %rd14, 1;
	add.s64 	%rd70, %rd1, %rd69;
	ld.global.u32 	%r115, [%rd70];
	mov.b32 	{%rs97, %rs96}, %r115;
$L__BB2_42:
	mov.b32 	%r116, {%rs97, %rs96};
	// begin inline asm
	{.reg .f16 low,high;
  mov.b32 {low,high},%r116;
  cvt.f32.f16 %f136, low;}

	// end inline asm
	// begin inline asm
	{.reg .f16 low,high;
  mov.b32 {low,high},%r116;
  cvt.f32.f16 %f137, high;}

	// end inline asm
	add.f32 	%f138, %f136, %f137;
	add.f32 	%f237, %f237, %f138;
	mul.f32 	%f139, %f137, %f137;
	fma.rn.f32 	%f140, %f136, %f136, %f139;
	add.f32 	%f238, %f238, %f140;
$L__BB2_43:
	div.u32 	%r27, %r6, %r49;
	mul.lo.s32 	%r118, %r27, %r49;
	sub.s32 	%r28, %r6, %r118;
	setp.eq.s32 	%p25, %r28, 0;
	selp.u32 	%r119, 1, 0, %p25;
	shr.u32 	%r120, %r5, 2;
	add.s32 	%r121, %r120, %r5;
	mov.u32 	%r122, _ZZ24MyGroupNormNHWCSumKernelILi128EEv19GroupNormNHWCParamsE11tempStorage;
	mad.lo.s32 	%r123, %r121, 12, %r122;
	add.s32 	%r29, %r123, 16;
	st.shared.u32 	[%r123+16], %r119;
	st.shared.f32 	[%r123+20], %f237;
	st.shared.f32 	[%r123+24], %f238;
	bar.sync 	0;
	setp.gt.u32 	%p26, %r5, 31;
	@%p26 bra 	$L__BB2_47;
	mad.lo.s32 	%r216, %r5, 60, %r122;
	add.s32 	%r30, %r216, 16;
	ld.shared.u32 	%r217, [%r216+16];
	ld.shared.f32 	%f141, [%r216+20];
	ld.shared.f32 	%f142, [%r216+24];
	ld.shared.u32 	%r218, [%r216+28];
	ld.shared.f32 	%f143, [%r216+32];
	ld.shared.f32 	%f144, [%r216+36];
	ld.shared.u32 	%r219, [%r216+40];
	ld.shared.f32 	%f145, [%r216+44];
	ld.shared.f32 	%f146, [%r216+48];
	ld.shared.u32 	%r220, [%r216+52];
	ld.shared.f32 	%f147, [%r216+56];
	ld.shared.f32 	%f148, [%r216+60];
	setp.eq.s32 	%p27, %r218, 0;
	add.f32 	%f149, %f143, %f141;
	selp.f32 	%f150, %f149, %f143, %p27;
	add.f32 	%f151, %f142, %f144;
	selp.f32 	%f152, %f151, %f144, %p27;
	add.s32 	%r221, %r218, %r217;
	setp.eq.s32 	%p28, %r219, 0;
	add.f32 	%f153, %f150, %f145;
	selp.f32 	%f154, %f153, %f145, %p28;
	add.f32 	%f155, %f152, %f146;
	selp.f32 	%f156, %f155, %f146, %p28;
	add.s32 	%r222, %r221, %r219;
	setp.eq.s32 	%p29, %r220, 0;
	add.f32 	%f157, %f154, %f147;
	selp.f32 	%f158, %f157, %f147, %p29;
	add.f32 	%f159, %f156, %f148;
	selp.f32 	%f160, %f159, %f148, %p29;
	add.s32 	%r126, %r222, %r220;
	// begin inline asm
	mov.u32 %r124, %laneid;
	// end inline asm
	mov.b32 	%r212, 1;
	mov.b32 	%r213, 0;
	mov.b32 	%r214, -1;
	// begin inline asm
	shfl.sync.up.b32 %r125, %r126, %r212, %r213, %r214;
	// end inline asm
	mov.b32 	%r131, %f158;
	// begin inline asm
	shfl.sync.up.b32 %r130, %r131, %r212, %r213, %r214;
	// end inline asm
	mov.b32 	%f161, %r130;
	mov.b32 	%r136, %f160;
	// begin inline asm
	shfl.sync.up.b32 %r135, %r136, %r212, %r213, %r214;
	// end inline asm
	mov.b32 	%f162, %r135;
	setp.eq.s32 	%p30, %r126, 0;
	add.f32 	%f163, %f158, %f161;
	selp.f32 	%f164, %f163, %f158, %p30;
	add.f32 	%f165, %f160, %f162;
	selp.f32 	%f166, %f165, %f160, %p30;
	setp.lt.s32 	%p31, %r124, 1;
	selp.b32 	%r223, 0, %r125, %p31;
	add.s32 	%r141, %r223, %r126;
	selp.f32 	%f167, %f158, %f164, %p31;
	selp.f32 	%f168, %f160, %f166, %p31;
	mov.b32 	%r152, 2;
	// begin inline asm
	shfl.sync.up.b32 %r140, %r141, %r152, %r213, %r214;
	// end inline asm
	mov.b32 	%r146, %f167;
	// begin inline asm
	shfl.sync.up.b32 %r145, %r146, %r152, %r213, %r214;
	// end inline asm
	mov.b32 	%f169, %r145;
	mov.b32 	%r151, %f168;
	// begin inline asm
	shfl.sync.up.b32 %r150, %r151, %r152, %r213, %r214;
	// end inline asm
	mov.b32 	%f170, %r150;
	setp.eq.s32 	%p32, %r141, 0;
	add.f32 	%f171, %f167, %f169;
	selp.f32 	%f172, %f171, %f167, %p32;
	add.f32 	%f173, %f168, %f170;
	selp.f32 	%f174, %f173, %f168, %p32;
	setp.lt.s32 	%p33, %r124, 2;
	selp.b32 	%r224, 0, %r140, %p33;
	add.s32 	%r156, %r224, %r141;
	selp.f32 	%f175, %f167, %f172, %p33;
	selp.f32 	%f176, %f168, %f174, %p33;
	mov.b32 	%r167, 4;
	// begin inline asm
	shfl.sync.up.b32 %r155, %r156, %r167, %r213, %r214;
	// end inline asm
	mov.b32 	%r161, %f175;
	// begin inline asm
	shfl.sync.up.b32 %r160, %r161, %r167, %r213, %r214;
	// end inline asm
	mov.b32 	%f177, %r160;
	mov.b32 	%r166, %f176;
	// begin inline asm
	shfl.sync.up.b32 %r165, %r166, %r167, %r213, %r214;
	// end inline asm
	mov.b32 	%f178, %r165;
	setp.eq.s32 	%p34, %r156, 0;
	add.f32 	%f179, %f175, %f177;
	selp.f32 	%f180, %f179, %f175, %p34;
	add.f32 	%f181, %f176, %f178;
	selp.f32 	%f182, %f181, %f176, %p34;
	setp.lt.s32 	%p35, %r124, 4;
	selp.b32 	%r225, 0, %r155, %p35;
	add.s32 	%r171, %r225, %r156;
	selp.f32 	%f183, %f175, %f180, %p35;
	selp.f32 	%f184, %f176, %f182, %p35;
	mov.b32 	%r182, 8;
	// begin inline asm
	shfl.sync.up.b32 %r170, %r171, %r182, %r213, %r214;
	// end inline asm
	mov.b32 	%r176, %f183;
	// begin inline asm
	shfl.sync.up.b32 %r175, %r176, %r182, %r213, %r214;
	// end inline asm
	mov.b32 	%f185, %r175;
	mov.b32 	%r181, %f184;
	// begin inline asm
	shfl.sync.up.b32 %r180, %r181, %r182, %r213, %r214;
	// end inline asm
	mov.b32 	%f186, %r180;
	setp.eq.s32 	%p36, %r171, 0;
	add.f32 	%f187, %f183, %f185;
	selp.f32 	%f188, %f187, %f183, %p36;
	add.f32 	%f189, %f184, %f186;
	selp.f32 	%f190, %f189, %f184, %p36;
	setp.lt.s32 	%p37, %r124, 8;
	selp.b32 	%r226, 0, %r170, %p37;
	add.s32 	%r186, %r226, %r171;
	selp.f32 	%f191, %f183, %f188, %p37;
	selp.f32 	%f192, %f184, %f190, %p37;
	mov.b32 	%r197, 16;
	// begin inline asm
	shfl.sync.up.b32 %r185, %r186, %r197, %r213, %r214;
	// end inline asm
	mov.b32 	%r191, %f191;
	// begin inline asm
	shfl.sync.up.b32 %r190, %r191, %r197, %r213, %r214;
	// end inline asm
	mov.b32 	%f193, %r190;
	mov.b32 	%r196, %f192;
	// begin inline asm
	shfl.sync.up.b32 %r195, %r196, %r197, %r213, %r214;
	// end inline asm
	mov.b32 	%f194, %r195;
	setp.eq.s32 	%p38, %r186, 0;
	add.f32 	%f195, %f191, %f193;
	selp.f32 	%f196, %f195, %f191, %p38;
	add.f32 	%f197, %f192, %f194;
	selp.f32 	%f198, %f197, %f192, %p38;
	setp.lt.s32 	%p39, %r124, 16;
	selp.b32 	%r227, 0, %r185, %p39;
	add.s32 	%r201, %r227, %r186;
	selp.f32 	%f199, %f191, %f196, %p39;
	selp.f32 	%f200, %f192, %f198, %p39;
	// begin inline asm
	shfl.sync.up.b32 %r200, %r201, %r212, %r213, %r214;
	// end inline asm
	mov.b32 	%r206, %f199;
	// begin inline asm
	shfl.sync.up.b32 %r205, %r206, %r212, %r213, %r214;
	// end inline asm
	mov.b32 	%r211, %f200;
	// begin inline asm
	shfl.sync.up.b32 %r210, %r211, %r212, %r213, %r214;
	// end inline asm
	setp.eq.s32 	%p40, %r5, 0;
	ld.shared.u32 	%r246, [%r216+16];
	ld.shared.f32 	%f239, [%r216+20];
	ld.shared.f32 	%f240, [%r216+24];
	ld.shared.u32 	%r35, [%r216+28];
	ld.shared.f32 	%f49, [%r216+32];
	ld.shared.f32 	%f50, [%r216+36];
	ld.shared.u32 	%r36, [%r216+40];
	ld.shared.f32 	%f51, [%r216+44];
	ld.shared.f32 	%f52, [%r216+48];
	ld.shared.u32 	%r37, [%r216+52];
	ld.shared.f32 	%f53, [%r216+56];
	ld.shared.f32 	%f54, [%r216+60];
	@%p40 bra 	$L__BB2_46;
	mov.b32 	%f201, %r205;
	mov.b32 	%f202, %r210;
	setp.eq.s32 	%p41, %r246, 0;
	add.f32 	%f203, %f239, %f201;
	selp.f32 	%f239, %f203, %f239, %p41;
	add.f32 	%f204, %f240, %f202;
	selp.f32 	%f240, %f204, %f240, %p41;
	add.s32 	%r246, %r246, %r200;
$L__BB2_46:
	setp.eq.s32 	%p42, %r35, 0;
	add.f32 	%f205, %f239, %f49;
	selp.f32 	%f206, %f205, %f49, %p42;
	add.f32 	%f207, %f240, %f50;
	selp.f32 	%f208, %f207, %f50, %p42;
	add.s32 	%r228, %r35, %r246;
	setp.eq.s32 	%p43, %r36, 0;
	add.f32 	%f209, %f206, %f51;
	selp.f32 	%f210, %f209, %f51, %p43;
	add.f32 	%f211, %f208, %f52;
	selp.f32 	%f212, %f211, %f52, %p43;
	add.s32 	%r229, %r36, %r228;
	setp.eq.s32 	%p44, %r37, 0;
	add.f32 	%f213, %f210, %f53;
	selp.f32 	%f214, %f213, %f53, %p44;
	add.f32 	%f215, %f212, %f54;
	selp.f32 	%f216, %f215, %f54, %p44;
	add.s32 	%r230, %r37, %r229;
	st.shared.u32 	[%r30], %r246;
	st.shared.f32 	[%r30+4], %f239;
	st.shared.f32 	[%r30+8], %f240;
	st.shared.u32 	[%r30+12], %r228;
	st.shared.f32 	[%r30+16], %f206;
	st.shared.f32 	[%r30+20], %f208;
	st.shared.u32 	[%r30+24], %r229;
	st.shared.f32 	[%r30+28], %f210;
	st.shared.f32 	[%r30+32], %f212;
	st.shared.u32 	[%r30+36], %r230;
	st.shared.f32 	[%r30+40], %f214;
	st.shared.f32 	[%r30+44], %f216;
$L__BB2_47:
	bar.sync 	0;
	add.s32 	%r231, %r49, -2;
	setp.ne.s32 	%p45, %r28, %r231;
	@%p45 bra 	$L__BB2_49;
	ld.shared.f32 	%f217, [%r29+8];
	ld.shared.f32 	%f218, [%r29+4];
	shl.b32 	%r232, %r27, 3;
	mov.u32 	%r233, _ZZ24MyGroupNormNHWCSumKernelILi128EEv19GroupNormNHWCParamsE4smem;
	add.s32 	%r234, %r233, %r232;
	st.shared.v2.f32 	[%r234], {%f218, %f217};
$L__BB2_49:
	bar.sync 	0;
	mad.lo.s32 	%r40, %r51, %r4, %r5;
	setp.ge.u32 	%p46, %r5, %r51;
	setp.ge.s32 	%p47, %r40, %r45;
	or.pred  	%p48, %p46, %p47;
	@%p48 bra 	$L__BB2_51;
	shl.b32 	%r235, %r5, 3;
	mov.u32 	%r236, _ZZ24MyGroupNormNHWCSumKernelILi128EEv19GroupNormNHWCParamsE4smem;
	add.s32 	%r237, %r236, %r235;
	ld.shared.v2.f32 	{%f219, %f220}, [%r237];
	mul.lo.s32 	%r238, %r3, %r45;
	shl.b32 	%r239, %r238, 1;
	add.s32 	%r240, %r40, %r239;
	cvta.to.global.u64 	%rd71, %rd19;
	mul.wide.s32 	%rd72, %r240, 4;
	add.s64 	%rd73, %rd71, %rd72;
	atom.global.add.f32 	%f221, [%rd73], %f219;
	mul.wide.s32 	%rd74, %r45, 4;
	add.s64 	%rd75, %rd73, %rd74;
	atom.global.add.f32 	%f222, [%rd75], %f220;
$L__BB2_51:
	ret;

}
	// .globl	_Z24MyGroupNormNHWCSumKernelILi64EEv19GroupNormNHWCParams
.visible .entry _Z24MyGroupNormNHWCSumKernelILi64EEv19GroupNormNHWCParams(
	.param .align 8 .b8 _Z24MyGroupNormNHWCSumKernelILi64EEv19GroupNormNHWCParams_param_0[96]
)
{
	.reg .pred 	%p<45>;
	.reg .b16 	%rs<98>;
	.reg .b32 	%r<242>;
	.reg .b32 	%f<217>;
	.reg .b64 	%rd<77>;
	// demoted variable
	.shared .align 16 .b8 _ZZ24MyGroupNormNHWCSumKernelILi64EEv19GroupNormNHWCParamsE11tempStorage[800];
	// demoted variable
	.shared .align 8 .b8 _ZZ24MyGroupNormNHWCSumKernelILi64EEv19GroupNormNHWCParamsE4smem[512];
	ld.param.u32 	%r50, [_Z24MyGroupNormNHWCSumKernelILi64EEv19GroupNormNHWCParams_param_0+88];
	ld.param.u32 	%r49, [_Z24MyGroupNormNHWCSumKernelILi64EEv19GroupNormNHWCParams_param_0+80];
	ld.param.u32 	%r44, [_Z24MyGroupNormNHWCSumKernelILi64EEv19GroupNormNHWCParams_param_0+56];
	ld.param.v2.u32 	{%r42, %r43}, [_Z24MyGroupNormNHWCSumKernelILi64EEv19GroupNormNHWCParams_param_0+48];
	ld.param.u64 	%rd20, [_Z24MyGroupNormNHWCSumKernelILi64EEv19GroupNormNHWCParams_param_0+32];
	ld.param.v2.u32 	{%r45, %r46}, [_Z24MyGroupNormNHWCSumKernelILi64EEv19GroupNormNHWCParams_param_0+64];
	ld.param.v2.u32 	{%r47, %r48}, [_Z24MyGroupNormNHWCSumKernelILi64EEv19GroupNormNHWCParams_param_0+72];
	ld.param.u64 	%rd17, [_Z24MyGroupNormNHWCSumKernelILi64EEv19GroupNormNHWCParams_param_0+8];
	cvta.to.global.u64 	%rd1, %rd17;
	mov.u32 	%r4, %ctaid.z;
	mov.u32 	%r5, %ctaid.x;
	mov.u32 	%r6, %tid.x;
	shl.b32 	%r7, %r6, 1;
	mad.lo.s32 	%r8, %r47, %r5, %r7;
	mov.u32 	%r56, %ctaid.y;
	mul.lo.s32 	%r239, %r46, %r56;
	add.s32 	%r57, %r239, %r46;
	min.s32 	%r10, %r57, %r45;
	setp.ge.s32 	%p1, %r239, %r10;
	mov.f32 	%f213, 0f00000000;
	mov.f32 	%f214, %f213;
	@%p1 bra 	$L__BB3_43;
	cvt.u64.u32 	%rd21, %r4;
	cvt.s64.s32 	%rd22, %r49;
	cvt.s64.s32 	%rd23, %r8;
	mad.lo.s64 	%rd3, %rd22, %rd21, %rd23;
	mov.b32 	%r58, 0;
	// begin inline asm
	cvt.rn.f16.s32 %rs96, %r58;
	// end inline asm
	sub.s32 	%r12, %r10, %r239;
	and.b32  	%r13, %r12, 7;
	sub.s32 	%r59, %r239, %r10;
	setp.gt.u32 	%p2, %r59, -8;
	mov.f32 	%f214, 0f00000000;
	mov.f32 	%f213, %f214;
	@%p2 bra 	$L__BB3_21;
	add.s32 	%r237, %r239, 3;
	and.b32  	%r60, %r12, -8;
	neg.s32 	%r236, %r60;
	mov.f32 	%f214, 0f00000000;
$L__BB3_3:
	.pragma "nounroll";
	setp.ge.s32 	%p3, %r8, %r43;
	mov.u16 	%rs68, %rs96;
	mov.u16 	%rs69, %rs96;
	@%p3 bra 	$L__BB3_5;
	add.s32 	%r61, %r237, -3;
	mul.wide.s32 	%rd24, %r61, %r43;
	add.s64 	%rd25, %rd3, %rd24;
	shl.b64 	%rd26, %rd25, 1;
	add.s64 	%rd27, %rd1, %rd26;
	ld.global.u32 	%r62, [%rd27];
	mov.b32 	{%rs69, %rs68}, %r62;
$L__BB3_5:
	setp.ge.s32 	%p4, %r8, %r43;
	mov.b32 	%r63, {%rs69, %rs68};
	// begin inline asm
	{.reg .f16 low,high;
  mov.b32 {low,high},%r63;
  cvt.f32.f16 %f60, low;}

	// end inline asm
	// begin inline asm
	{.reg .f16 low,high;
  mov.b32 {low,high},%r63;
  cvt.f32.f16 %f61, high;}

	// end inline asm
	add.f32 	%f62, %f60, %f61;
	add.f32 	%f3, %f213, %f62;
	mul.f32 	%f63, %f61, %f61;
	fma.rn.f32 	%f64, %f60, %f60, %f63;
	add.f32 	%f4, %f214, %f64;
	add.s32 	%r65, %r237, -2;
	mul.wide.s32 	%rd4, %r65, %r43;
	mov.u16 	%rs70, %rs96;
	mov.u16 	%rs71, %rs96;
	@%p4 bra 	$L__BB3_7;
	add.s64 	%rd28, %rd3, %rd4;
	shl.b64 	%rd29, %rd28, 1;
	add.s64 	%rd30, %rd1, %rd29;
	ld.global.u32 	%r66, [%rd30];
	mov.b32 	{%rs71, %rs70}, %r66;
$L__BB3_7:
	setp.ge.s32 	%p5, %r8, %r43;
	mov.b32 	%r67, {%rs71, %rs70};
	// begin inline asm
	{.reg .f16 low,high;
  mov.b32 {low,high},%r67;
  cvt.f32.f16 %f65, low;}

	// end inline asm
	// begin inline asm
	{.reg .f16 low,high;
  mov.b32 {low,high},%r67;
  cvt.f32.f16 %f66, high;}

	// end inline asm
	add.f32 	%f67, %f65, %f66;
	add.f32 	%f5, %f3, %f67;
	mul.f32 	%f68, %f66, %f66;
	fma.rn.f32 	%f69, %f65, %f65, %f68;
	add.f32 	%f6, %f4, %f69;
	add.s32 	%r69, %r237, -1;
	mul.wide.s32 	%rd5, %r69, %r43;
	mov.u16 	%rs72, %rs96;
	mov.u16 	%rs73, %rs96;
	@%p5 bra 	$L__BB3_9;
	add.s64 	%rd31, %rd3, %rd5;
	shl.b64 	%rd32, %rd31, 1;
	add.s64 	%rd33, %rd1, %rd32;
	ld.global.u32 	%r70, [%rd33];
	mov.b32 	{%rs73, %rs72}, %r70;
$L__BB3_9:
	setp.ge.s32 	%p6, %r8, %r43;
	mov.b32 	%r71, {%rs73, %rs72};
	// begin inline asm
	{.reg .f16 low,high;
  mov.b32 {low,high},%r71;
  cvt.f32.f16 %f70, low;}

	// end inline asm
	// begin inline asm
	{.reg .f16 low,high;
  mov.b32 {low,high},%r71;
  cvt.f32.f16 %f71, high;}

	// end inline asm
	add.f32 	%f72, %f70, %f71;
	add.f32 	%f7, %f5, %f72;
	mul.f32 	%f73, %f71, %f71;
	fma.rn.f32 	%f74, %f70, %f70, %f73;
	add.f32 	%f8, %f6, %f74;
	add.s32 	%r18, %r237, 4;
	mul.wide.s32 	%rd6, %r237, %r43;
	mov.u16 	%rs74, %rs96;
	mov.u16 	%rs75, %rs96;
	@%p6 bra 	$L__BB3_11;
	add.s64 	%rd34, %rd3, %rd6;
	shl.b64 	%rd35, %rd34, 1;
	add.s64 	%rd36, %rd1, %rd35;
	ld.global.u32 	%r73, [%rd36];
	mov.b32 	{%rs75, %rs74}, %r73;
$L__BB3_11:
	mov.b32 	%r74, {%rs75, %rs74};
	// begin inline asm
	{.reg .f16 low,high;
  mov.b32 {low,high},%r74;
  cvt.f32.f16 %f75, low;}

	// end inline asm
	// begin inline asm
	{.reg .f16 low,high;
  mov.b32 {low,high},%r74;
  cvt.f32.f16 %f76, high;}

	// end inline asm
	add.f32 	%f77, %f75, %f76;
	add.f32 	%f9, %f7, %f77;
	mul.f32 	%f78, %f76, %f76;
	fma.rn.f32 	%f79, %f75, %f75, %f78;
	add.f32 	%f10, %f8, %f79;
	add.s32 	%r76, %r237, 1;
	mul.wide.s32 	%rd7, %r76, %r43;
	mov.u16 	%rs76, %rs96;
	mov.u16 	%rs77, %rs96;
	@%p6 bra 	$L__BB3_13;
	add.s64 	%rd37, %rd3, %rd7;
	shl.b64 	%rd38, %rd37, 1;
	add.s64 	%rd39, %rd1, %rd38;
	ld.global.u32 	%r77, [%rd39];
	mov.b32 	{%rs77, %rs76}, %r77;
$L__BB3_13:
	mov.b32 	%r78, {%rs77, %rs76};
	// begin inline asm
	{.reg .f16 low,high;
  mov.b32 {low,high},%r78;
  cvt.f32.f16 %f80, low;}

	// end inline asm
	// begin inline asm
	{.reg .f16 low,high;
  mov.b32 {low,high},%r78;
  cvt.f32.f16 %f81, high;}

	// end inline asm
	add.f32 	%f82, %f80, %f81;
	add.f32 	%f11, %f9, %f82;
	mul.f32 	%f83, %f81, %f81;
	fma.rn.f32 	%f84, %f80, %f80, %f83;
	add.f32 	%f12, %f10, %f84;
	add.s32 	%r80, %r237, 2;
	mul.wide.s32 	%rd8, %r80, %r43;
	mov.u16 	%rs78, %rs96;
	mov.u16 	%rs79, %rs96;
	@%p6 bra 	$L__BB3_15;
	add.s64 	%rd40, %rd3, %rd8;
	shl.b64 	%rd41, %rd40, 1;
	add.s64 	%rd42, %rd1, %rd41;
	ld.global.u32 	%r81, [%rd42];
	mov.b32 	{%rs79, %rs78}, %r81;
$L__BB3_15:
	mov.b32 	%r82, {%rs79, %rs78};
	// begin inline asm
	{.reg .f16 low,high;
  mov.b32 {low,high},%r82;
  cvt.f32.f16 %f85, low;}

	// end inline asm
	// begin inline asm
	{.reg .f16 low,high;
  mov.b32 {low,high},%r82;
  cvt.f32.f16 %f86, high;}

	// end inline asm
	add.f32 	%f87, %f85, %f86;
	add.f32 	%f13, %f11, %f87;
	mul.f32 	%f88, %f86, %f86;
	fma.rn.f32 	%f89, %f85, %f85, %f88;
	add.f32 	%f14, %f12, %f89;
	add.s32 	%r84, %r237, 3;
	mul.wide.s32 	%rd9, %r84, %r43;
	mov.u16 	%rs80, %rs96;
	mov.u16 	%rs81, %rs96;
	@%p6 bra 	$L__BB3_17;
	add.s64 	%rd43, %rd3, %rd9;
	shl.b64 	%rd44, %rd43, 1;
	add.s64 	%rd45, %rd1, %rd44;
	ld.global.u32 	%r85, [%rd45];
	mov.b32 	{%rs81, %rs80}, %r85;
$L__BB3_17:
	mov.b32 	%r86, {%rs81, %rs80};
	// begin inline asm
	{.reg .f16 low,high;
  mov.b32 {low,high},%r86;
  cvt.f32.f16 %f90, low;}

	// end inline asm
	// begin inline asm
	{.reg .f16 low,high;
  mov.b32 {low,high},%r86;
  cvt.f32.f16 %f91, high;}

	// end inline asm
	add.f32 	%f92, %f90, %f91;
	add.f32 	%f15, %f13, %f92;
	mul.f32 	%f93, %f91, %f91;
	fma.rn.f32 	%f94, %f90, %f90, %f93;
	add.f32 	%f16, %f14, %f94;
	mul.wide.s32 	%rd10, %r18, %r43;
	mov.u16 	%rs82, %rs96;
	mov.u16 	%rs83, %rs96;
	@%p6 bra 	$L__BB3_19;
	add.s64 	%rd46, %rd3, %rd10;
	shl.b64 	%rd47, %rd46, 1;
	add.s64 	%rd48, %rd1, %rd47;
	ld.global.u32 	%r88, [%rd48];
	mov.b32 	{%rs83, %rs82}, %r88;
$L__BB3_19:
	mov.b32 	%r89, {%rs83, %rs82};
	// begin inline asm
	{.reg .f16 low,high;
  mov.b32 {low,high},%r89;
  cvt.f32.f16 %f95, low;}

	// end inline asm
	// begin inline asm
	{.reg .f16 low,high;
  mov.b32 {low,high},%r89;
  cvt.f32.f16 %f96, high;}

	// end inline asm
	add.f32 	%f97, %f95, %f96;
	add.f32 	%f213, %f15, %f97;
	mul.f32 	%f98, %f96, %f96;
	fma.rn.f32 	%f99, %f95, %f95, %f98;
	add.f32 	%f214, %f16, %f99;
	add.s32 	%r237, %r237, 8;
	add.s32 	%r236, %r236, 8;
	setp.ne.s32 	%p11, %r236, 0;
	@%p11 bra 	$L__BB3_3;
	add.s32 	%r239, %r237, -3;
$L__BB3_21:
	setp.eq.s32 	%p12, %r13, 0;
	@%p12 bra 	$L__BB3_43;
	and.b32  	%r23, %r12, 3;
	setp.lt.u32 	%p13, %r13, 4;
	@%p13 bra 	$L__BB3_32;
	setp.ge.s32 	%p14, %r8, %r43;
	mov.u16 	%rs84, %rs96;
	mov.u16 	%rs85, %rs96;
	@%p14 bra 	$L__BB3_25;
	mul.wide.s32 	%rd49, %r239, %r43;
	add.s64 	%rd50, %rd3, %rd49;
	shl.b64 	%rd51, %rd50, 1;
	add.s64 	%rd52, %rd1, %rd51;
	ld.global.u32 	%r91, [%rd52];
	mov.b32 	{%rs85, %rs84}, %r91;
$L__BB3_25:
	setp.ge.s32 	%p15, %r8, %r43;
	mov.b32 	%r92, {%rs85, %rs84};
	// begin inline asm
	{.reg .f16 low,high;
  mov.b32 {low,high},%r92;
  cvt.f32.f16 %f101, low;}

	// end inline asm
	// begin inline asm
	{.reg .f16 low,high;
  mov.b32 {low,high},%r92;
  cvt.f32.f16 %f102, high;}

	// end inline asm
	add.f32 	%f103, %f101, %f102;
	add.f32 	%f23, %f213, %f103;
	mul.f32 	%f104, %f102, %f102;
	fma.rn.f32 	%f105, %f101, %f101, %f104;
	add.f32 	%f24, %f214, %f105;
	add.s32 	%r94, %r239, 1;
	mul.wide.s32 	%rd11, %r94, %r43;
	mov.u16 	%rs86, %rs96;
	mov.u16 	%rs87, %rs96;
	@%p15 bra 	$L__BB3_27;
	add.s64 	%rd53, %rd3, %rd11;
	shl.b64 	%rd54, %rd53, 1;
	add.s64 	%rd55, %rd1, %rd54;
	ld.global.u32 	%r95, [%rd55];
	mov.b32 	{%rs87, %rs86}, %r95;
$L__BB3_27:
	setp.ge.s32 	%p16, %r8, %r43;
	mov.b32 	%r96, {%rs87, %rs86};
	// begin inline asm
	{.reg .f16 low,high;
  mov.b32 {low,high},%r96;
  cvt.f32.f16 %f106, low;}

	// end inline asm
	// begin inline asm
	{.reg .f16 low,high;
  mov.b32 {low,high},%r96;
  cvt.f32.f16 %f107, high;}

	// end inline asm
	add.f32 	%f108, %f106, %f107;
	add.f32 	%f25, %f23, %f108;
	mul.f32 	%f109, %f107, %f107;
	fma.rn.f32 	%f110, %f106, %f106, %f109;
	add.f32 	%f26, %f24, %f110;
	add.s32 	%r98, %r239, 2;
	mul.wide.s32 	%rd12, %r98, %r43;
	mov.u16 	%rs88, %rs96;
	mov.u16 	%rs89, %rs96;
	@%p16 bra 	$L__BB3_29;
	add.s64 	%rd56, %rd3, %rd12;
	shl.b64 	%rd57, %rd56, 1;
	add.s64 	%rd58, %rd1, %rd57;
	ld.global.u32 	%r99, [%rd58];
	mov.b32 	{%rs89, %rs88}, %r99;
$L__BB3_29:
	setp.ge.s32 	%p17, %r8, %r43;
	mov.b32 	%r100, {%rs89, %rs88};
	// begin inline asm
	{.reg .f16 low,high;
  mov.b32 {low,high},%r100;
  cvt.f32.f16 %f111, low;}

	// end inline asm
	// begin inline asm
	{.reg .f16 low,high;
  mov.b32 {low,high},%r100;
  cvt.f32.f16 %f112, high;}

	// end inline asm
	add.f32 	%f113, %f111, %f112;
	add.f32 	%f27, %f25, %f113;
	mul.f32 	%f114, %f112, %f112;
	fma.rn.f32 	%f115, %f111, %f111, %f114;
	add.f32 	%f28, %f26, %f115;
	add.s32 	%r102, %r239, 3;
	mul.wide.s32 	%rd13, %r102, %r43;
	mov.u16 	%rs90, %rs96;
	mov.u16 	%rs91, %rs96;
	@%p17 bra 	$L__BB3_31;
	add.s64 	%rd59, %rd3, %rd13;
	shl.b64 	%rd60, %rd59, 1;
	add.s64 	%rd61, %rd1, %rd60;
	ld.global.u32 	%r103, [%rd61];
	mov.b32 	{%rs91, %rs90}, %r103;
$L__BB3_31:
	mov.b32 	%r104, {%rs91, %rs90};
	// begin inline asm
	{.reg .f16 low,high;
  mov.b32 {low,high},%r104;
  cvt.f32.f16 %f116, low;}

	// end inline asm
	// begin inline asm
	{.reg .f16 low,high;
  mov.b32 {low,high},%r104;
  cvt.f32.f16 %f117, high;}

	// end inline asm
	add.f32 	%f118, %f116, %f117;
	add.f32 	%f213, %f27, %f118;
	mul.f32 	%f119, %f117, %f117;
	fma.rn.f32 	%f120, %f116, %f116, %f119;
	add.f32 	%f214, %f28, %f120;
	add.s32 	%r239, %r239, 4;
$L__BB3_32:
	setp.eq.s32 	%p18, %r23, 0;
	@%p18 bra 	$L__BB3_43;
	setp.eq.s32 	%p19, %r23, 1;
	@%p19 bra 	$L__BB3_39;
	setp.ge.s32 	%p20, %r8, %r43;
	mov.u16 	%rs92, %rs96;
	mov.u16 	%rs93, %rs96;
	@%p20 bra 	$L__BB3_36;
	mul.wide.s32 	%rd62, %r239, %r43;
	add.s64 	%rd63, %rd3, %rd62;
	shl.b64 	%rd64, %rd63, 1;
	add.s64 	%rd65, %rd1, %rd64;
	ld.global.u32 	%r106, [%rd65];
	mov.b32 	{%rs93, %rs92}, %r106;
$L__BB3_36:
	setp.ge.s32 	%p21, %r8, %r43;
	mov.b32 	%r107, {%rs93, %rs92};
	// begin inline asm
	{.reg .f16 low,high;
  mov.b32 {low,high},%r107;
  cvt.f32.f16 %f122, low;}

	// end inline asm
	// begin inline asm
	{.reg .f16 low,high;
  mov.b32 {low,high},%r107;
  cvt.f32.f16 %f123, high;}

	// end inline asm
	add.f32 	%f124, %f122, %f123;
	add.f32 	%f35, %f213, %f124;
	mul.f32 	%f125, %f123, %f123;
	fma.rn.f32 	%f126, %f122, %f122, %f125;
	add.f32 	%f36, %f214, %f126;
	add.s32 	%r109, %r239, 1;
	mul.wide.s32 	%rd14, %r109, %r43;
	mov.u16 	%rs94, %rs96;
	mov.u16 	%rs95, %rs96;
	@%p21 bra 	$L__BB3_38;
	add.s64 	%rd66, %rd3, %rd14;
	shl.b64 	%rd67, %rd66, 1;
	add.s64 	%rd68, %rd1, %rd67;
	ld.global.u32 	%r110, [%rd68];
	mov.b32 	{%rs95, %rs94}, %r110;
$L__BB3_38:
	mov.b32 	%r111, {%rs95, %rs94};
	// begin inline asm
	{.reg .f16 low,high;
  mov.b32 {low,high},%r111;
  cvt.f32.f16 %f127, low;}

	// end inline asm
	// begin inline asm
	{.reg .f16 low,high;
  mov.b32 {low,high},%r111;
  cvt.f32.f16 %f128, high;}

	// end inline asm
	add.f32 	%f129, %f127, %f128;
	add.f32 	%f213, %f35, %f129;
	mul.f32 	%f130, %f128, %f128;
	fma.rn.f32 	%f131, %f127, %f127, %f130;
	add.f32 	%f214, %f36, %f131;
	add.s32 	%r239, %r239, 2;
$L__BB3_39:
	and.b32  	%r113, %r12, 1;
	setp.eq.b32 	%p22, %r113, 1;
	not.pred 	%p23, %p22;
	@%p23 bra 	$L__BB3_43;
	setp.ge.s32 	%p24, %r8, %r43;
	mul.wide.s32 	%rd69, %r239, %r43;
	add.s64 	%rd15, %rd3, %rd69;
	mov.u16 	%rs97, %rs96;
	@%p24 bra 	$L__BB3_42;
	shl.b64 	%rd70, %rd15, 1;
	add.s64 	%rd71, %rd1, %rd70;
	ld.global.u32 	%r114, [%rd71];
	mov.b32 	{%rs97, %rs96}, %r114;
$L__BB3_42:
	mov.b32 	%r115, {%rs97, %rs96};
	// begin inline asm
	{.reg .f16 low,high;
  mov.b32 {low,high},%r115;
  cvt.f32.f16 %f132, low;}

	// end inline asm
	// begin inline asm
	{.reg .f16 low,high;
  mov.b32 {low,high},%r115;
  cvt.f32.f16 %f133, high;}

	// end inline asm
	add.f32 	%f134, %f132, %f133;
	add.f32 	%f213, %f213, %f134;
	mul.f32 	%f135, %f133, %f133;
	fma.rn.f32 	%f136, %f132, %f132, %f135;
	add.f32 	%f214, %f214, %f136;
$L__BB3_43:
	div.u32 	%r28, %r7, %r48;
	mul.lo.s32 	%r117, %r28, %r48;
	sub.s32 	%r29, %r7, %r117;
	setp.eq.s32 	%p25, %r29, 0;
	selp.u32 	%r118, 1, 0, %p25;
	mov.u32 	%r119, _ZZ24MyGroupNormNHWCSumKernelILi64EEv19GroupNormNHWCParamsE11tempStorage;
	mad.lo.s32 	%r120, %r6, 12, %r119;
	add.s32 	%r30, %r120, 16;
	st.shared.u32 	[%r120+16], %r118;
	st.shared.f32 	[%r120+20], %f213;
	st.shared.f32 	[%r120+24], %f214;
	bar.sync 	0;
	setp.gt.u32 	%p26, %r6, 31;
	@%p26 bra 	$L__BB3_47;
	mad.lo.s32 	%r31, %r6, 12, %r30;
	ld.shared.v2.u32 	{%r212, %r213}, [%r31];
	mov.b32 	%f137, %r213;
	ld.shared.v2.u32 	{%r214, %r215}, [%r31+8];
	mov.b32 	%f138, %r214;
	ld.shared.v2.f32 	{%f139, %f140}, [%r31+16];
	setp.eq.s32 	%p27, %r215, 0;
	add.f32 	%f141, %f137, %f139;
	selp.f32 	%f142, %f141, %f139, %p27;
	add.f32 	%f143, %f138, %f140;
	selp.f32 	%f144, %f143, %f140, %p27;
	add.s32 	%r123, %r215, %r212;
	// begin inline asm
	mov.u32 %r121, %laneid;
	// end inline asm
	mov.b32 	%r209, 1;
	mov.b32 	%r210, 0;
	mov.b32 	%r211, -1;
	// begin inline asm
	shfl.sync.up.b32 %r122, %r123, %r209, %r210, %r211;
	// end inline asm
	mov.b32 	%r128, %f142;
	// begin inline asm
	shfl.sync.up.b32 %r127, %r128, %r209, %r210, %r211;
	// end inline asm
	mov.b32 	%f145, %r127;
	mov.b32 	%r133, %f144;
	// begin inline asm
	shfl.sync.up.b32 %r132, %r133, %r209, %r210, %r211;
	// end inline asm
	mov.b32 	%f146, %r132;
	setp.eq.s32 	%p28, %r123, 0;
	add.f32 	%f147, %f142, %f145;
	selp.f32 	%f148, %f147, %f142, %p28;
	add.f32 	%f149, %f144, %f146;
	selp.f32 	%f150, %f149, %f144, %p28;
	setp.lt.s32 	%p29, %r121, 1;
	selp.b32 	%r216, 0, %r122, %p29;
	add.s32 	%r138, %r216, %r123;
	selp.f32 	%f151, %f142, %f148, %p29;
	selp.f32 	%f152, %f144, %f150, %p29;
	mov.b32 	%r149, 2;
	// begin inline asm
	shfl.sync.up.b32 %r137, %r138, %r149, %r210, %r211;
	// end inline asm
	mov.b32 	%r143, %f151;
	// begin inline asm
	shfl.sync.up.b32 %r142, %r143, %r149, %r210, %r211;
	// end inline asm
	mov.b32 	%f153, %r142;
	mov.b32 	%r148, %f152;
	// begin inline asm
	shfl.sync.up.b32 %r147, %r148, %r149, %r210, %r211;
	// end inline asm
	mov.b32 	%f154, %r147;
	setp.eq.s32 	%p30, %r138, 0;
	add.f32 	%f155, %f151, %f153;
	selp.f32 	%f156, %f155, %f151, %p30;
	add.f32 	%f157, %f152, %f154;
	selp.f32 	%f158, %f157, %f152, %p30;
	setp.lt.s32 	%p31, %r121, 2;
	selp.b32 	%r217, 0, %r137, %p31;
	add.s32 	%r153, %r217, %r138;
	selp.f32 	%f159, %f151, %f156, %p31;
	selp.f32 	%f160, %f152, %f158, %p31;
	mov.b32 	%r164, 4;
	// begin inline asm
	shfl.sync.up.b32 %r152, %r153, %r164, %r210, %r211;
	// end inline asm
	mov.b32 	%r158, %f159;
	// begin inline asm
	shfl.sync.up.b32 %r157, %r158, %r164, %r210, %r211;
	// end inline asm
	mov.b32 	%f161, %r157;
	mov.b32 	%r163, %f160;
	// begin inline asm
	shfl.sync.up.b32 %r162, %r163, %r164, %r210, %r211;
	// end inline asm
	mov.b32 	%f162, %r162;
	setp.eq.s32 	%p32, %r153, 0;
	add.f32 	%f163, %f159, %f161;
	selp.f32 	%f164, %f163, %f159, %p32;
	add.f32 	%f165, %f160, %f162;
	selp.f32 	%f166, %f165, %f160, %p32;
	setp.lt.s32 	%p33, %r121, 4;
	selp.b32 	%r218, 0, %r152, %p33;
	add.s32 	%r168, %r218, %r153;
	selp.f32 	%f167, %f159, %f164, %p33;
	selp.f32 	%f168, %f160, %f166, %p33;
	mov.b32 	%r179, 8;
	// begin inline asm
	shfl.sync.up.b32 %r167, %r168, %r179, %r210, %r211;
	// end inline asm
	mov.b32 	%r173, %f167;
	// begin inline asm
	shfl.sync.up.b32 %r172, %r173, %r179, %r210, %r211;
	// end inline asm
	mov.b32 	%f169, %r172;
	mov.b32 	%r178, %f168;
	// begin inline asm
	shfl.sync.up.b32 %r177, %r178, %r179, %r210, %r211;
	// end inline asm
	mov.b32 	%f170, %r177;
	setp.eq.s32 	%p34, %r168, 0;
	add.f32 	%f171, %f167, %f169;
	selp.f32 	%f172, %f171, %f167, %p34;
	add.f32 	%f173, %f168, %f170;
	selp.f32 	%f174, %f173, %f168, %p34;
	setp.lt.s32 	%p35, %r121, 8;
	selp.b32 	%r219, 0, %r167, %p35;
	add.s32 	%r183, %r219, %r168;
	selp.f32 	%f175, %f167, %f172, %p35;
	selp.f32 	%f176, %f168, %f174, %p35;
	mov.b32 	%r194, 16;
	// begin inline asm
	shfl.sync.up.b32 %r182, %r183, %r194, %r210, %r211;
	// end inline asm
	mov.b32 	%r188, %f175;
	// begin inline asm
	shfl.sync.up.b32 %r187, %r188, %r194, %r210, %r211;
	// end inline asm
	mov.b32 	%f177, %r187;
	mov.b32 	%r193, %f176;
	// begin inline asm
	shfl.sync.up.b32 %r192, %r193, %r194, %r210, %r211;
	// end inline asm
	mov.b32 	%f178, %r192;
	setp.eq.s32 	%p36, %r183, 0;
	add.f32 	%f179, %f175, %f177;
	selp.f32 	%f180, %f179, %f175, %p36;
	add.f32 	%f181, %f176, %f178;
	selp.f32 	%f182, %f181, %f176, %p36;
	setp.lt.s32 	%p37, %r121, 16;
	selp.b32 	%r220, 0, %r182, %p37;
	add.s32 	%r198, %r220, %r183;
	selp.f32 	%f183, %f175, %f180, %p37;
	selp.f32 	%f184, %f176, %f182, %p37;
	// begin inline asm
	shfl.sync.up.b32 %r197, %r198, %r209, %r210, %r211;
	// end inline asm
	mov.b32 	%r203, %f183;
	// begin inline asm
	shfl.sync.up.b32 %r202, %r203, %r209, %r210, %r211;
	// end inline asm
	mov.b32 	%r208, %f184;
	// begin inline asm
	shfl.sync.up.b32 %r207, %r208, %r209, %r210, %r211;
	// end inline asm
	setp.eq.s32 	%p38, %r6, 0;
	ld.shared.v2.u32 	{%r241, %r221}, [%r31];
	mov.b32 	%f215, %r221;
	ld.shared.v2.u32 	{%r222, %r36}, [%r31+8];
	mov.b32 	%f216, %r222;
	ld.shared.v2.f32 	{%f50, %f49}, [%r31+16];
	@%p38 bra 	$L__BB3_46;
	mov.b32 	%f185, %r202;
	mov.b32 	%f186, %r207;
	setp.eq.s32 	%p39, %r241, 0;
	add.f32 	%f187, %f215, %f185;
	selp.f32 	%f215, %f187, %f215, %p39;
	add.f32 	%f188, %f216, %f186;
	selp.f32 	%f216, %f188, %f216, %p39;
	add.s32 	%r241, %r241, %r197;
$L__BB3_46:
	setp.eq.s32 	%p40, %r36, 0;
	add.f32 	%f189, %f50, %f215;
	selp.f32 	%f190, %f189, %f50, %p40;
	add.f32 	%f191, %f49, %f216;
	selp.f32 	%f192, %f191, %f49, %p40;
	add.s32 	%r223, %r241, %r36;
	mov.b32 	%r224, %f215;
	st.shared.v2.u32 	[%r31], {%r241, %r224};
	mov.b32 	%r225, %f216;
	st.shared.v2.u32 	[%r31+8], {%r225, %r223};
	st.shared.v2.f32 	[%r31+16], {%f190, %f192};
$L__BB3_47:
	bar.sync 	0;
	add.s32 	%r226, %r48, -2;
	setp.ne.s32 	%p41, %r29, %r226;
	@%p41 bra 	$L__BB3_49;
	ld.shared.f32 	%f193, [%r30+8];
	ld.shared.f32 	%f194, [%r30+4];
	shl.b32 	%r227, %r28, 3;
	mov.u32 	%r228, _ZZ24MyGroupNormNHWCSumKernelILi64EEv19GroupNormNHWCParamsE4smem;
	add.s32 	%r229, %r228, %r227;
	st.shared.v2.f32 	[%r229], {%f194, %f193};
$L__BB3_49:
	bar.sync 	0;
	mad.lo.s32 	%r39, %r50, %r5, %r6;
	setp.ge.u32 	%p42, %r6, %r50;
	setp.ge.s32 	%p43, %r39, %r44;
	or.pred  	%p44, %p42, %p43;
	@%p44 bra 	$L__BB3_51;
	shl.b32 	%r230, %r6, 3;
	mov.u32 	%r231, _ZZ24MyGroupNormNHWCSumKernelILi64EEv19GroupNormNHWCParamsE4smem;
	add.s32 	%r232, %r231, %r230;
	ld.shared.v2.f32 	{%f195, %f196}, [%r232];
	mul.lo.s32 	%r233, %r4, %r44;
	shl.b32 	%r234, %r233, 1;
	add.s32 	%r235, %r39, %r234;
	cvta.to.global.u64 	%rd72, %rd20;
	mul.wide.s32 	%rd73, %r235, 4;
	add.s64 	%rd74, %rd72, %rd73;
	atom.global.add.f32 	%f197, [%rd74], %f195;
	mul.wide.s32 	%rd75, %r44, 4;
	add.s64 	%rd76, %rd74, %rd75;
	atom.global.add.f32 	%f198, [%rd76], %f196;
$L__BB3_51:
	ret;

}
	// .globl	_Z26MyGroupNormNHWCScaleKernelILi160EEv19GroupNormNHWCParams
.visible .entry _Z26MyGroupNormNHWCScaleKernelILi160EEv19GroupNormNHWCParams(
	.param .align 8 .b8 _Z26MyGroupNormNHWCScaleKernelILi160EEv19GroupNormNHWCParams_param_0[96]
)
{
	.reg .pred 	%p<30>;
	.reg .b16 	%rs<58>;
	.reg .b32 	%r<137>;
	.reg .b32 	%f<189>;
	.reg .b64 	%rd<72>;

	ld.param.f32 	%f34, [_Z26MyGroupNormNHWCScaleKernelILi160EEv19GroupNormNHWCParams_param_0+84];
	ld.param.u32 	%r58, [_Z26MyGroupNormNHWCScaleKernelILi160EEv19GroupNormNHWCParams_param_0+80];
	ld.param.v2.u32 	{%r54, %r55}, [_Z26MyGroupNormNHWCScaleKernelILi160EEv19GroupNormNHWCParams_param_0+64];
	ld.param.u8 	%rs1, [_Z26MyGroupNormNHWCScaleKernelILi160EEv19GroupNormNHWCParams_param_0+60];
	ld.param.v2.u32 	{%r51, %r52}, [_Z26MyGroupNormNHWCScaleKernelILi160EEv19GroupNormNHWCParams_param_0+48];
	ld.param.u64 	%rd18, [_Z26MyGroupNormNHWCScaleKernelILi160EEv19GroupNormNHWCParams_param_0+32];
	ld.param.u64 	%rd17, [_Z26MyGroupNormNHWCScaleKernelILi160EEv19GroupNormNHWCParams_param_0+24];
	ld.param.u64 	%rd16, [_Z26MyGroupNormNHWCScaleKernelILi160EEv19GroupNormNHWCParams_param_0+16];
	ld.param.u32 	%r53, [_Z26MyGroupNormNHWCScaleKernelILi160EEv19GroupNormNHWCParams_param_0+56];
	ld.param.v2.u32 	{%r56, %r57}, [_Z26MyGroupNormNHWCScaleKernelILi160EEv19GroupNormNHWCParams_param_0+72];
	ld.param.u64 	%rd15, [_Z26MyGroupNormNHWCScaleKernelILi160EEv19GroupNormNHWCParams_param_0+8];
	ld.param.u64 	%rd14, [_Z26MyGroupNormNHWCScaleKernelILi160EEv19GroupNormNHWCParams_param_0];
	cvta.to.global.u64 	%rd1, %rd14;
	cvta.to.global.u64 	%rd2, %rd15;
	mov.u32 	%r6, %ctaid.z;
	mov.u32 	%r65, %ctaid.x;
	mov.u32 	%r66, %tid.x;
	shl.b32 	%r67, %r66, 1;
	mad.lo.s32 	%r7, %r56, %r65, %r67;
	div.s32 	%r8, %r7, %r57;
	setp.ge.s32 	%p1, %r8, %r53;
	mov.f32 	%f182, 0f00000000;
	mov.f32 	%f183, %f182;
	@%p1 bra 	$L__BB4_2;
	cvta.to.global.u64 	%rd19, %rd18;
	mul.lo.s32 	%r68, %r6, %r53;
	shl.b32 	%r69, %r68, 1;
	add.s32 	%r70, %r8, %r69;
	mul.wide.s32 	%rd20, %r70, 4;
	add.s64 	%rd21, %rd19, %rd20;
	ld.global.f32 	%f182, [%rd21];
	mul.wide.s32 	%rd22, %r53, 4;
	add.s64 	%rd23, %rd21, %rd22;
	ld.global.f32 	%f183, [%rd23];
$L__BB4_2:
	setp.ge.s32 	%p2, %r7, %r52;
	@%p2 bra 	$L__BB4_4;
	cvta.to.global.u64 	%rd24, %rd16;
	mul.wide.s32 	%rd25, %r7, 4;
	add.s64 	%rd26, %rd24, %rd25;
	ld.global.v2.f32 	{%f186, %f187}, [%rd26];
	cvta.to.global.u64 	%rd27, %rd17;
	add.s64 	%rd28, %rd27, %rd25;
	ld.global.v2.f32 	{%f184, %f185}, [%rd28];
$L__BB4_4:
	mul.f32 	%f14, %f34, %f182;
	mul.f32 	%f38, %f34, %f183;
	mul.f32 	%f39, %f14, %f14;
	sub.f32 	%f15, %f38, %f39;
	setp.le.f32 	%p3, %f15, 0f00000000;
	mov.f32 	%f188, 0f3F800000;
	@%p3 bra 	$L__BB4_6;
	rsqrt.approx.f32 	%f188, %f15;
$L__BB4_6:
	mov.u32 	%r9, %ctaid.y;
	mul.lo.s32 	%r133, %r55, %r9;
	add.s32 	%r71, %r133, %r55;
	min.s32 	%r11, %r71, %r54;
	setp.le.s32 	%p4, %r11, %r133;
	@%p4 bra 	$L__BB4_50;
	cvt.u64.u32 	%rd29, %r6;
	cvt.s64.s32 	%rd30, %r58;
	cvt.s64.s32 	%rd31, %r7;
	mad.lo.s64 	%rd5, %rd30, %rd29, %rd31;
	mov.b32 	%r72, 0;
	// begin inline asm
	cvt.rn.f16.s32 %rs40, %r72;
	// end inline asm
	setp.ne.s16 	%p5, %rs1, 0;
	@%p5 bra 	$L__BB4_34;
	sub.s32 	%r100, %r11, %r133;
	and.b32  	%r12, %r100, 3;
	setp.eq.s32 	%p16, %r12, 0;
	mov.u32 	%r127, %r133;
	@%p16 bra 	$L__BB4_15;
	mul.lo.s32 	%r101, %r55, %r52;
	mul.lo.s32 	%r126, %r101, %r9;
	neg.s32 	%r125, %r12;
	add.s32 	%r127, %r133, %r12;
$L__BB4_10:
	.pragma "nounroll";
	setp.ge.s32 	%p17, %r7, %r52;
	cvt.s64.s32 	%rd47, %r126;
	add.s64 	%rd6, %rd5, %rd47;
	mov.u16 	%rs42, %rs40;
	mov.u16 	%rs43, %rs40;
	@%p17 bra 	$L__BB4_12;
	shl.b64 	%rd48, %rd6, 1;
	add.s64 	%rd49, %rd2, %rd48;
	ld.global.u32 	%r102, [%rd49];
	mov.b32 	{%rs43, %rs42}, %r102;
$L__BB4_12:
	setp.ge.s32 	%p18, %r7, %r52;
	mov.b32 	%r103, {%rs43, %rs42};
	// begin inline asm
	{.reg .f16 low,high;
  mov.b32 {low,high},%r103;
  cvt.f32.f16 %f142, low;}

	// end inline asm
	// begin inline asm
	{.reg .f16 low,high;
  mov.b32 {low,high},%r103;
  cvt.f32.f16 %f143, high;}

	// end inline asm
	sub.f32 	%f144, %f142, %f14;
	mul.f32 	%f145, %f188, %f144;
	sub.f32 	%f146, %f143, %f14;
	mul.f32 	%f147, %f188, %f146;
	fma.rn.f32 	%f18, %f186, %f145, %f184;
	fma.rn.f32 	%f19, %f187, %f147, %f185;
	@%p18 bra 	$L__BB4_14;
	// begin inline asm
	{ cvt.rn.f16x2.f32 %r105, %f19, %f18; }

	// end inline asm
	shl.b64 	%rd50, %rd6, 1;
	add.s64 	%rd51, %rd1, %rd50;
	st.global.u32 	[%rd51], %r105;
$L__BB4_14:
	add.s32 	%r126, %r126, %r52;
	add.s32 	%r125, %r125, 1;
	setp.ne.s32 	%p19, %r125, 0;
	@%p19 bra 	$L__BB4_10;
$L__BB4_15:
	sub.s32 	%r106, %r133, %r11;
	setp.gt.u32 	%p20, %r106, -4;
	@%p20 bra 	$L__BB4_50;
	sub.s32 	%r132, %r127, %r11;
	mul.lo.s32 	%r128, %r52, %r127;
	add.s32 	%r131, %r128, %r52;
	shl.b32 	%r23, %r52, 2;
	add.s32 	%r107, %r127, 2;
	mul.lo.s32 	%r130, %r52, %r107;
	add.s32 	%r108, %r127, 3;
	mul.lo.s32 	%r129, %r52, %r108;
$L__BB4_17:
	setp.ge.s32 	%p21, %r7, %r52;
	cvt.s64.s32 	%rd52, %r128;
	add.s64 	%rd7, %rd5, %rd52;
	mov.u16 	%rs44, %rs40;
	mov.u16 	%rs45, %rs40;
	@%p21 bra 	$L__BB4_19;
	shl.b64 	%rd53, %rd7, 1;
	add.s64 	%rd54, %rd2, %rd53;
	ld.global.u32 	%r109, [%rd54];
	mov.b32 	{%rs45, %rs44}, %r109;
$L__BB4_19:
	mov.b32 	%r110, {%rs45, %rs44};
	// begin inline asm
	{.reg .f16 low,high;
  mov.b32 {low,high},%r110;
  cvt.f32.f16 %f150, low;}

	// end inline asm
	// begin inline asm
	{.reg .f16 low,high;
  mov.b32 {low,high},%r110;
  cvt.f32.f16 %f151, high;}

	// end inline asm
	sub.f32 	%f152, %f150, %f14;
	mul.f32 	%f153, %f188, %f152;
	sub.f32 	%f154, %f151, %f14;
	mul.f32 	%f155, %f188, %f154;
	fma.rn.f32 	%f20, %f186, %f153, %f184;
	fma.rn.f32 	%f21, %f187, %f155, %f185;
	@%p21 bra 	$L__BB4_21;
	// begin inline asm
	{ cvt.rn.f16x2.f32 %r112, %f21, %f20; }

	// end inline asm
	shl.b64 	%rd55, %rd7, 1;
	add.s64 	%rd56, %rd1, %rd55;
	st.global.u32 	[%rd56], %r112;
$L__BB4_21:
	setp.ge.s32 	%p23, %r7, %r52;
	cvt.s64.s32 	%rd57, %r131;
	add.s64 	%rd8, %rd5, %rd57;
	mov.u16 	%rs46, %rs40;
	mov.u16 	%rs47, %rs40;
	@%p23 bra 	$L__BB4_23;
	shl.b64 	%rd58, %rd8, 1;
	add.s64 	%rd59, %rd2, %rd58;
	ld.global.u32 	%r113, [%rd59];
	mov.b32 	{%rs47, %rs46}, %r113;
$L__BB4_23:
	mov.b32 	%r114, {%rs47, %rs46};
	// begin inline asm
	{.reg .f16 low,high;
  mov.b32 {low,high},%r114;
  cvt.f32.f16 %f158, low;}

	// end inline asm
	// begin inline asm
	{.reg .f16 low,high;
  mov.b32 {low,high},%r114;
  cvt.f32.f16 %f159, high;}

	// end inline asm
	sub.f32 	%f160, %f158, %f14;
	mul.f32 	%f161, %f188, %f160;
	sub.f32 	%f162, %f159, %f14;
	mul.f32 	%f163, %f188, %f162;
	fma.rn.f32 	%f22, %f186, %f161, %f184;
	fma.rn.f32 	%f23, %f187, %f163, %f185;
	@%p23 bra 	$L__BB4_25;
	// begin inline asm
	{ cvt.rn.f16x2.f32 %r116, %f23, %f22; }

	// end inline asm
	shl.b64 	%rd60, %rd8, 1;
	add.s64 	%rd61, %rd1, %rd60;
	st.global.u32 	[%rd61], %r116;
$L__BB4_25:
	setp.ge.s32 	%p25, %r7, %r52;
	cvt.s64.s32 	%rd62, %r130;
	add.s64 	%rd9, %rd5, %rd62;
	mov.u16 	%rs48, %rs40;
	mov.u16 	%rs49, %rs40;
	@%p25 bra 	$L__BB4_27;
	shl.b64 	%rd63, %rd9, 1;
	add.s64 	%rd64, %rd2, %rd63;
	ld.global.u32 	%r117, [%rd64];
	mov.b32 	{%rs49, %rs48}, %r117;
$L__BB4_27:
	mov.b32 	%r118, {%rs49, %rs48};
	// begin inline asm
	{.reg .f16 low,high;
  mov.b32 {low,high},%r118;
  cvt.f32.f16 %f166, low;}

	// end inline asm
	// begin inline asm
	{.reg .f16 low,high;
  mov.b32 {low,high},%r118;
  cvt.f32.f16 %f167, high;}

	// end inline asm
	sub.f32 	%f168, %f166, %f14;
	mul.f32 	%f169, %f188, %f168;
	sub.f32 	%f170, %f167, %f14;
	mul.f32 	%f171, %f188, %f170;
	fma.rn.f32 	%f24, %f186, %f169, %f184;
	fma.rn.f32 	%f25, %f187, %f171, %f185;
	@%p25 bra 	$L__BB4_29;
	// begin inline asm
	{ cvt.rn.f16x2.f32 %r120, %f25, %f24; }

	// end inline asm
	shl.b64 	%rd65, %rd9, 1;
	add.s64 	%rd66, %rd1, %rd65;
	st.global.u32 	[%rd66], %r120;
$L__BB4_29:
	setp.ge.s32 	%p27, %r7, %r52;
	cvt.s64.s32 	%rd67, %r129;
	add.s64 	%rd10, %rd5, %rd67;
	mov.u16 	%rs50, %rs40;
	mov.u16 	%rs51, %rs40;
	@%p27 bra 	$L__BB4_31;
	shl.b64 	%rd68, %rd10, 1;
	add.s64 	%rd69, %rd2, %rd68;
	ld.global.u32 	%r121, [%rd69];
	mov.b32 	{%rs51, %rs50}, %r121;
$L__BB4_31:
	mov.b32 	%r122, {%rs51, %rs50};
	// begin inline asm
	{.reg .f16 low,high;
  mov.b32 {low,high},%r122;
  cvt.f32.f16 %f174, low;}

	// end inline asm
	// begin inline asm
	{.reg .f16 low,high;
  mov.b32 {low,high},%r122;
  cvt.f32.f16 %f175, high;}

	// end inline asm
	sub.f32 	%f176, %f174, %f14;
	mul.f32 	%f177, %f188, %f176;
	sub.f32 	%f178, %f175, %f14;
	mul.f32 	%f179, %f188, %f178;
	fma.rn.f32 	%f26, %f186, %f177, %f184;
	fma.rn.f32 	%f27, %f187, %f179, %f185;
	@%p27 bra 	$L__BB4_33;
	// begin inline asm
	{ cvt.rn.f16x2.f32 %r124, %f27, %f26; }

	// end inline asm
	shl.b64 	%rd70, %rd10, 1;
	add.s64 	%rd71, %rd1, %rd70;
	st.global.u32 	[%rd71], %r124;
$L__BB4_33:
	add.s32 	%r132, %r132, 4;
	add.s32 	%r131, %r131, %r23;
	add.s32 	%r130, %r130, %r23;
	add.s32 	%r129, %r129, %r23;
	add.s32 	%r128, %r128, %r23;
	setp.eq.s32 	%p29, %r132, 0;
	@%p29 bra 	$L__BB4_50;
	bra.uni 	$L__BB4_17;
$L__BB4_34:
	sub.s32 	%r73, %r11, %r133;
	add.s32 	%r37, %r133, 1;
	and.b32  	%r74, %r73, 1;
	setp.eq.b32 	%p6, %r74, 1;
	not.pred 	%p7, %p6;
	@%p7 bra 	$L__BB4_39;
	setp.ge.s32 	%p8, %r7, %r52;
	mul.lo.s32 	%r75, %r133, %r52;
	cvt.s64.s32 	%rd32, %r75;
	add.s64 	%rd11, %rd5, %rd32;
	mov.u16 	%rs52, %rs40;
	mov.u16 	%rs53, %rs40;
	@%p8 bra 	$L__BB4_37;
	shl.b64 	%rd33, %rd11, 1;
	add.s64 	%rd34, %rd2, %rd33;
	ld.global.u32 	%r76, [%rd34];
	mov.b32 	{%rs53, %rs52}, %r76;
$L__BB4_37:
	setp.ge.s32 	%p9, %r7, %r52;
	mov.b32 	%r77, {%rs53, %rs52};
	// begin inline asm
	{.reg .f16 low,high;
  mov.b32 {low,high},%r77;
  cvt.f32.f16 %f40, low;}

	// end inline asm
	// begin inline asm
	{.reg .f16 low,high;
  mov.b32 {low,high},%r77;
  cvt.f32.f16 %f41, high;}

	// end inline asm
	sub.f32 	%f42, %f40, %f14;
	mul.f32 	%f43, %f188, %f42;
	sub.f32 	%f44, %f41, %f14;
	mul.f32 	%f45, %f188, %f44;
	fma.rn.f32 	%f46, %f186, %f43, %f184;
	fma.rn.f32 	%f47, %f187, %f45, %f185;
	fma.rn.f32 	%f48, %f46, 0fBBBB989D, 0f3F000000;
	cvt.sat.f32.f32 	%f49, %f48;
	mov.f32 	%f50, 0f4B400001;
	mov.f32 	%f51, 0f437C0000;
	fma.rm.f32 	%f52, %f49, %f51, %f50;
	add.f32 	%f53, %f52, 0fCB40007F;
	neg.f32 	%f54, %f53;
	fma.rn.f32 	%f55, %f46, 0fBFB8AA3B, %f54;
	fma.rn.f32 	%f56, %f46, 0fB2A57060, %f55;
	mov.b32 	%r79, %f52;
	shl.b32 	%r80, %r79, 23;
	mov.b32 	%f57, %r80;
	ex2.approx.ftz.f32 	%f58, %f56;
	fma.rn.f32 	%f59, %f58, %f57, 0f3F800000;
	rcp.rn.f32 	%f60, %f59;
	mul.f32 	%f28, %f46, %f60;
	fma.rn.f32 	%f61, %f47, 0fBBBB989D, 0f3F000000;
	cvt.sat.f32.f32 	%f62, %f61;
	fma.rm.f32 	%f63, %f62, %f51, %f50;
	add.f32 	%f64, %f63, 0fCB40007F;
	neg.f32 	%f65, %f64;
	fma.rn.f32 	%f66, %f47, 0fBFB8AA3B, %f65;
	fma.rn.f32 	%f67, %f47, 0fB2A57060, %f66;
	mov.b32 	%r81, %f63;
	shl.b32 	%r82, %r81, 23;
	mov.b32 	%f68, %r82;
	ex2.approx.ftz.f32 	%f69, %f67;
	fma.rn.f32 	%f70, %f69, %f68, 0f3F800000;
	rcp.rn.f32 	%f71, %f70;
	mul.f32 	%f29, %f47, %f71;
	mov.u32 	%r133, %r37;
	@%p9 bra 	$L__BB4_39;
	// begin inline asm
	{ cvt.rn.f16x2.f32 %r83, %f29, %f28; }

	// end inline asm
	shl.b64 	%rd35, %rd11, 1;
	add.s64 	%rd36, %rd1, %rd35;
	st.global.u32 	[%rd36], %r83;
$L__BB4_39:
	setp.eq.s32 	%p10, %r11, %r37;
	@%p10 bra 	$L__BB4_50;
	sub.s32 	%r136, %r133, %r11;
	mul.lo.s32 	%r134, %r52, %r133;
	add.s32 	%r135, %r134, %r52;
	shl.b32 	%r41, %r52, 1;
$L__BB4_41:
	setp.ge.s32 	%p11, %r7, %r52;
	cvt.s64.s32 	%rd37, %r134;
	add.s64 	%rd12, %rd5, %rd37;
	mov.u16 	%rs54, %rs40;
	mov.u16 	%rs55, %rs40;
	@%p11 bra 	$L__BB4_43;
	shl.b64 	%rd38, %rd12, 1;
	add.s64 	%rd39, %rd2, %rd38;
	ld.global.u32 	%r84, [%rd39];
	mov.b32 	{%rs55, %rs54}, %r84;
$L__BB4_43:
	setp.ge.s32 	%p12, %r7, %r52;
	mov.b32 	%r85, {%rs55, %rs54};
	// begin inline asm
	{.reg .f16 low,high;
  mov.b32 {low,high},%r85;
  cvt.f32.f16 %f74, low;}

	// end inline asm
	// begin inline asm
	{.reg .f16 low,high;
  mov.b32 {low,high},%r85;
  cvt.f32.f16 %f75, high;}

	// end inline asm
	sub.f32 	%f76, %f74, %f14;
	mul.f32 	%f77, %f188, %f76;
	sub.f32 	%f78, %f75, %f14;
	mul.f32 	%f79, %f188, %f78;
	fma.rn.f32 	%f80, %f186, %f77, %f184;
	fma.rn.f32 	%f81, %f187, %f79, %f185;
	fma.rn.f32 	%f82, %f80, 0fBBBB989D, 0f3F000000;
	cvt.sat.f32.f32 	%f83, %f82;
	mov.f32 	%f84, 0f4B400001;
	mov.f32 	%f85, 0f437C0000;
	fma.rm.f32 	%f86, %f83, %f85, %f84;
	add.f32 	%f87, %f86, 0fCB40007F;
	neg.f32 	%f88, %f87;
	fma.rn.f32 	%f89, %f80, 0fBFB8AA3B, %f88;
	fma.rn.f32 	%f90, %f80, 0fB2A57060, %f89;
	mov.b32 	%r87, %f86;
	shl.b32 	%r88, %r87, 23;
	mov.b32 	%f91, %r88;
	ex2.approx.ftz.f32 	%f92, %f90;
	fma.rn.f32 	%f93, %f92, %f91, 0f3F800000;
	rcp.rn.f32 	%f94, %f93;
	mul.f32 	%f30, %f80, %f94;
	fma.rn.f32 	%f95, %f81, 0fBBBB989D, 0f3F000000;
	cvt.sat.f32.f32 	%f96, %f95;
	fma.rm.f32 	%f97, %f96, %f85, %f84;
	add.f32 	%f98, %f97, 0fCB40007F;
	neg.f32 	%f99, %f98;
	fma.rn.f32 	%f100, %f81, 0fBFB8AA3B, %f99;
	fma.rn.f32 	%f101, %f81, 0fB2A57060, %f100;
	mov.b32 	%r89, %f97;
	shl.b32 	%r90, %r89, 23;
	mov.b32 	%f102, %r90;
	ex2.approx.ftz.f32 	%f103, %f101;
	fma.rn.f32 	%f104, %f103, %f102, 0f3F800000;
	rcp.rn.f32 	%f105, %f104;
	mul.f32 	%f31, %f81, %f105;
	@%p12 bra 	$L__BB4_45;
	// begin inline asm
	{ cvt.rn.f16x2.f32 %r91, %f31, %f30; }

	// end inline asm
	shl.b64 	%rd40, %rd12, 1;
	add.s64 	%rd41, %rd1, %rd40;
	st.global.u32 	[%rd41], %r91;
$L__BB4_45:
	setp.ge.s32 	%p13, %r7, %r52;
	cvt.s64.s32 	%rd42, %r135;
	add.s64 	%rd13, %rd5, %rd42;
	mov.u16 	%rs56, %rs40;
	mov.u16 	%rs57, %rs40;
	@%p13 bra 	$L__BB4_47;
	shl.b64 	%rd43, %rd13, 1;
	add.s64 	%rd44, %rd2, %rd43;
	ld.global.u32 	%r92, [%rd44];
	mov.b32 	{%rs57, %rs56}, %r92;
$L__BB4_47:
	setp.ge.s32 	%p14, %r7, %r52;
	mov.b32 	%r93, {%rs57, %rs56};
	// begin inline asm
	{.reg .f16 low,high;
  mov.b32 {low,high},%r93;
  cvt.f32.f16 %f108, low;}

	// end inline asm
	// begin inline asm
	{.reg .f16 low,high;
  mov.b32 {low,high},%r93;
  cvt.f32.f16 %f109, high;}

	// end inline asm
	sub.f32 	%f110, %f108, %f14;
	mul.f32 	%f111, %f188, %f110;
	sub.f32 	%f112, %f109, %f14;
	mul.f32 	%f113, %f188, %f112;
	fma.rn.f32 	%f114, %f186, %f111, %f184;
	fma.rn.f32 	%f115, %f187, %f113, %f185;
	fma.rn.f32 	%f116, %f114, 0fBBBB989D, 0f3F000000;
	cvt.sat.f32.f32 	%f117, %f116;
	mov.f32 	%f118, 0f4B400001;
	mov.f32 	%f119, 0f437C0000;
	fma.rm.f32 	%f120, %f117, %f119, %f118;
	add.f32 	%f121, %f120, 0fCB40007F;
	neg.f32 	%f122, %f121;
	fma.rn.f32 	%f123, %f114, 0fBFB8AA3B, %f122;
	fma.rn.f32 	%f124, %f114, 0fB2A57060, %f123;
	mov.b32 	%r95, %f120;
	shl.b32 	%r96, %r95, 23;
	mov.b32 	%f125, %r96;
	ex2.approx.ftz.f32 	%f126, %f124;
	fma.rn.f32 	%f127, %f126, %f125, 0f3F800000;
	rcp.rn.f32 	%f128, %f127;
	mul.f32 	%f32, %f114, %f128;
	fma.rn.f32 	%f129, %f115, 0fBBBB989D, 0f3F000000;
	cvt.sat.f32.f32 	%f130, %f129;
	fma.rm.f32 	%f131, %f130, %f119, %f118;
	add.f32 	%f132, %f131, 0fCB40007F;
	neg.f32 	%f133, %f132;
	fma.rn.f32 	%f134, %f115, 0fBFB8AA3B, %f133;
	fma.rn.f32 	%f135, %f115, 0fB2A57060, %f134;
	mov.b32 	%r97, %f131;
	shl.b32 	%r98, %r97, 23;
	mov.b32 	%f136, %r98;
	ex2.approx.ftz.f32 	%f137, %f135;
	fma.rn.f32 	%f138, %f137, %f136, 0f3F800000;
	rcp.rn.f32 	%f139, %f138;
	mul.f32 	%f33, %f115, %f139;
	@%p14 bra 	$L__BB4_49;
	// begin inline asm
	{ cvt.rn.f16x2.f32 %r99, %f33, %f32; }

	// end inline asm
	shl.b64 	%rd45, %rd13, 1;
	add.s64 	%rd46, %rd1, %rd45;
	st.global.u32 	[%rd46], %r99;
$L__BB4_49:
	add.s32 	%r136, %r136, 2;
	add.s32 	%r135, %r135, %r41;
	add.s32 	%r134, %r134, %r41;
	setp.ne.s32 	%p15, %r136, 0;
	@%p15 bra 	$L__BB4_41;
$L__BB4_50:
	ret;

}
	// .globl	_Z26MyGroupNormNHWCScaleKernelILi256EEv19GroupNormNHWCParams
.visible .entry _Z26MyGroupNormNHWCScaleKernelILi256EEv19GroupNormNHWCParams(
	.param .align 8 .b8 _Z26MyGroupNormNHWCScaleKernelILi256EEv19GroupNormNHWCParams_param_0[96]
)
{
	.reg .pred 	%p<30>;
	.reg .b16 	%rs<58>;
	.reg .b32 	%r<137>;
	.reg .b32 	%f<189>;
	.reg .b64 	%rd<72>;

	ld.param.f32 	%f34, [_Z26MyGroupNormNHWCScaleKernelILi256EEv19GroupNormNHWCParams_param_0+84];
	ld.param.u32 	%r58, [_Z26MyGroupNormNHWCScaleKernelILi256EEv19GroupNormNHWCParams_param_0+80];
	ld.param.v2.u32 	{%r54, %r55}, [_Z26MyGroupNormNHWCScaleKernelILi256EEv19GroupNormNHWCParams_param_0+64];
	ld.param.u8 	%rs1, [_Z26MyGroupNormNHWCScaleKernelILi256EEv19GroupNormNHWCParams_param_0+60];
	ld.param.v2.u32 	{%r51, %r52}, [_Z26MyGroupNormNHWCScaleKernelILi256EEv19GroupNormNHWCParams_param_0+48];
	ld.param.u64 	%rd18, [_Z26MyGroupNormNHWCScaleKernelILi256EEv19GroupNormNHWCParams_param_0+32];
	ld.param.u64 	%rd17, [_Z26MyGroupNormNHWCScaleKernelILi256EEv19GroupNormNHWCParams_param_0+24];
	ld.param.u64 	%rd16, [_Z26MyGroupNormNHWCScaleKernelILi256EEv19GroupNormNHWCParams_param_0+16];
	ld.param.u32 	%r53, [_Z26MyGroupNormNHWCScaleKernelILi256EEv19GroupNormNHWCParams_param_0+56];
	ld.param.v2.u32 	{%r56, %r57}, [_Z26MyGroupNormNHWCScaleKernelILi256EEv19GroupNormNHWCParams_param_0+72];
	ld.param.u64 	%rd15, [_Z26MyGroupNormNHWCScaleKernelILi256EEv19GroupNormNHWCParams_param_0+8];
	ld.param.u64 	%rd14, [_Z26MyGroupNormNHWCScaleKernelILi256EEv19GroupNormNHWCParams_param_0];
	cvta.to.global.u64 	%rd1, %rd14;
	cvta.to.global.u64 	%rd2, %rd15;
	mov.u32 	%r6, %ctaid.z;
	mov.u32 	%r65, %ctaid.x;
	mov.u32 	%r66, %tid.x;
	shl.b32 	%r67, %r66, 1;
	mad.lo.s32 	%r7, %r56, %r65, %r67;
	div.s32 	%r8, %r7, %r57;
	setp.ge.s32 	%p1, %r8, %r53;
	mov.f32 	%f182, 0f00000000;
	mov.f32 	%f183, %f182;
	@%p1 bra 	$L__BB5_2;
	cvta.to.global.u64 	%rd19, %rd18;
	mul.lo.s32 	%r68, %r6, %r53;
	shl.b32 	%r69, %r68, 1;
	add.s32 	%r70, %r8, %r69;
	mul.wide.s32 	%rd20, %r70, 4;
	add.s64 	%rd21, %rd19, %rd20;
	ld.global.f32 	%f182, [%rd21];
	mul.wide.s32 	%rd22, %r53, 4;
	add.s64 	%rd23, %rd21, %rd22;
	ld.global.f32 	%f183, [%rd23];
$L__BB5_2:
	setp.ge.s32 	%p2, %r7, %r52;
	@%p2 bra 	$L__BB5_4;
	cvta.to.global.u64 	%rd24, %rd16;
	mul.wide.s32 	%rd25, %r7, 4;
	add.s64 	%rd26, %rd24, %rd25;
	ld.global.v2.f32 	{%f186, %f187}, [%rd26];
	cvta.to.global.u64 	%rd27, %rd17;
	add.s64 	%rd28, %rd27, %rd25;
	ld.global.v2.f32 	{%f184, %f185}, [%rd28];
$L__BB5_4:
	mul.f32 	%f14, %f34, %f182;
	mul.f32 	%f38, %f34, %f183;
	mul.f32 	%f39, %f14, %f14;
	sub.f32 	%f15, %f38, %f39;
	setp.le.f32 	%p3, %f15, 0f00000000;
	mov.f32 	%f188, 0f3F800000;
	@%p3 bra 	$L__BB5_6;
	rsqrt.approx.f32 	%f188, %f15;
$L__BB5_6:
	mov.u32 	%r9, %ctaid.y;
	mul.lo.s32 	%r133, %r55, %r9;
	add.s32 	%r71, %r133, %r55;
	min.s32 	%r11, %r71, %r54;
	setp.le.s32 	%p4, %r11, %r133;
	@%p4 bra 	$L__BB5_50;
	cvt.u64.u32 	%rd29, %r6;
	cvt.s64.s32 	%rd30, %r58;
	cvt.s64.s32 	%rd31, %r7;
	mad.lo.s64 	%rd5, %rd30, %rd29, %rd31;
	mov.b32 	%r72, 0;
	// begin inline asm
	cvt.rn.f16.s32 %rs40, %r72;
	// end inline asm
	setp.ne.s16 	%p5, %rs1, 0;
	@%p5 bra 	$L__BB5_34;
	sub.s32 	%r100, %r11, %r133;
	and.b32  	%r12, %r100, 3;
	setp.eq.s32 	%p16, %r12, 0;
	mov.u32 	%r127, %r133;
	@%p16 bra 	$L__BB5_15;
	mul.lo.s32 	%r101, %r55, %r52;
	mul.lo.s32 	%r126, %r101, %r9;
	neg.s32 	%r125, %r12;
	add.s32 	%r127, %r133, %r12;
$L__BB5_10:
	.pragma "nounroll";
	setp.ge.s32 	%p17, %r7, %r52;
	cvt.s64.s32 	%rd47, %r126;
	add.s64 	%rd6, %rd5, %rd47;
	mov.u16 	%rs42, %rs40;
	mov.u16 	%rs43, %rs40;
	@%p17 bra 	$L__BB5_12;
	shl.b64 	%rd48, %rd6, 1;
	add.s64 	%rd49, %rd2, %rd48;
	ld.global.u32 	%r102, [%rd49];
	mov.b32 	{%rs43, %rs42}, %r102;
$L__BB5_12:
	setp.ge.s32 	%p18, %r7, %r52;
	mov.b32 	%r103, {%rs43, %rs42};
	// begin inline asm
	{.reg .f16 low,high;
  mov.b32 {low,high},%r103;
  cvt.f32.f16 %f142, low;}

	// end inline asm
	// begin inline asm
	{.reg .f16 low,high;
  mov.b32 {low,high},%r103;
  cvt.f32.f16 %f143, high;}

	// end inline asm
	sub.f32 	%f144, %f142, %f14;
	mul.f32 	%f145, %f188, %f144;
	sub.f32 	%f146, %f143, %f14;
	mul.f32 	%f147, %f188, %f146;
	fma.rn.f32 	%f18, %f186, %f145, %f184;
	fma.rn.f32 	%f19, %f187, %f147, %f185;
	@%p18 bra 	$L__BB5_14;
	// begin inline asm
	{ cvt.rn.f16x2.f32 %r105, %f19, %f18; }

	// end inline asm
	shl.b64 	%rd50, %rd6, 1;
	add.s64 	%rd51, %rd1, %rd50;
	st.global.u32 	[%rd51], %r105;
$L__BB5_14:
	add.s32 	%r126, %r126, %r52;
	add.s32 	%r125, %r125, 1;
	setp.ne.s32 	%p19, %r125, 0;
	@%p19 bra 	$L__BB5_10;
$L__BB5_15:
	sub.s32 	%r106, %r133, %r11;
	setp.gt.u32 	%p20, %r106, -4;
	@%p20 bra 	$L__BB5_50;
	sub.s32 	%r132, %r127, %r11;
	mul.lo.s32 	%r128, %r52, %r127;
	add.s32 	%r131, %r128, %r52;
	shl.b32 	%r23, %r52, 2;
	add.s32 	%r107, %r127, 2;
	mul.lo.s32 	%r130, %r52, %r107;
	add.s32 	%r108, %r127, 3;
	mul.lo.s32 	%r129, %r52, %r108;
$L__BB5_17:
	setp.ge.s32 	%p21, %r7, %r52;
	cvt.s64.s32 	%rd52, %r128;
	add.s64 	%rd7, %rd5, %rd52;
	mov.u16 	%rs44, %rs40;
	mov.u16 	%rs45, %rs40;
	@%p21 bra 	$L__BB5_19;
	shl.b64 	%rd53, %rd7, 1;
	add.s64 	%rd54, %rd2, %rd53;
	ld.global.u32 	%r109, [%rd54];
	mov.b32 	{%rs45, %rs44}, %r109;
$L__BB5_19:
	mov.b32 	%r110, {%rs45, %rs44};
	// begin inline asm
	{.reg .f16 low,high;
  mov.b32 {low,high},%r110;
  cvt.f32.f16 %f150, low;}

	// end inline asm
	// begin inline asm
	{.reg .f16 low,high;
  mov.b32 {low,high},%r110;
  cvt.f32.f16 %f151, high;}

	// end inline asm
	sub.f32 	%f152, %f150, %f14;
	mul.f32 	%f153, %f188, %f152;
	sub.f32 	%f154, %f151, %f14;
	mul.f32 	%f155, %f188, %f154;
	fma.rn.f32 	%f20, %f186, %f153, %f184;
	fma.rn.f32 	%f21, %f187, %f155, %f185;
	@%p21 bra 	$L__BB5_21;
	// begin inline asm
	{ cvt.rn.f16x2.f32 %r112, %f21, %f20; }

	// end inline asm
	shl.b64 	%rd55, %rd7, 1;
	add.s64 	%rd56, %rd1, %rd55;
	st.global.u32 	[%rd56], %r112;
$L__BB5_21:
	setp.ge.s32 	%p23, %r7, %r52;
	cvt.s64.s32 	%rd57, %r131;
	add.s64 	%rd8, %rd5, %rd57;
	mov.u16 	%rs46, %rs40;
	mov.u16 	%rs47, %rs40;
	@%p23 bra 	$L__BB5_23;
	shl.b64 	%rd58, %rd8, 1;
	add.s64 	%rd59, %rd2, %rd58;
	ld.global.u32 	%r113, [%rd59];
	mov.b32 	{%rs47, %rs46}, %r113;
$L__BB5_23:
	mov.b32 	%r114, {%rs47, %rs46};
	// begin inline asm
	{.reg .f16 low,high;
  mov.b32 {low,high},%r114;
  cvt.f32.f16 %f158, low;}

	// end inline asm
	// begin inline asm
	{.reg .f16 low,high;
  mov.b32 {low,high},%r114;
  cvt.f32.f16 %f159, high;}

	// end inline asm
	sub.f32 	%f160, %f158, %f14;
	mul.f32 	%f161, %f188, %f160;
	sub.f32 	%f162, %f159, %f14;
	mul.f32 	%f163, %f188, %f162;
	fma.rn.f32 	%f22, %f186, %f161, %f184;
	fma.rn.f32 	%f23, %f187, %f163, %f185;
	@%p23 bra 	$L__BB5_25;
	// begin inline asm
	{ cvt.rn.f16x2.f32 %r116, %f23, %f22; }

	// end inline asm
	shl.b64 	%rd60, %rd8, 1;
	add.s64 	%rd61, %rd1, %rd60;
	st.global.u32 	[%rd61], %r116;
$L__BB5_25:
	setp.ge.s32 	%p25, %r7, %r52;
	cvt.s64.s32 	%rd62, %r130;
	add.s64 	%rd9, %rd5, %rd62;
	mov.u16 	%rs48, %rs40;
	mov.u16 	%rs49, %rs40;
	@%p25 bra 	$L__BB5_27;
	shl.b64 	%rd63, %rd9, 1;
	add.s64 	%rd64, %rd2, %rd63;
	ld.global.u32 	%r117, [%rd64];
	mov.b32 	{%rs49, %rs48}, %r117;
$L__BB5_27:
	mov.b32 	%r118, {%rs49, %rs48};
	// begin inline asm
	{.reg .f16 low,high;
  mov.b32 {low,high},%r118;
  cvt.f32.f16 %f166, low;}

	// end inline asm
	// begin inline asm
	{.reg .f16 low,high;
  mov.b32 {low,high},%r118;
  cvt.f32.f16 %f167, high;}

	// end inline asm
	sub.f32 	%f168, %f166, %f14;
	mul.f32 	%f169, %f188, %f168;
	sub.f32 	%f170, %f167, %f14;
	mul.f32 	%f171, %f188, %f170;
	fma.rn.f32 	%f24, %f186, %f169, %f184;
	fma.rn.f32 	%f25, %f187, %f171, %f185;
	@%p25 bra 	$L__BB5_29;
	// begin inline asm
	{ cvt.rn.f16x2.f32 %r120, %f25, %f24; }

	// end inline asm
	shl.b64 	%rd65, %rd9, 1;
	add.s64 	%rd66, %rd1, %rd65;
	st.global.u32 	[%rd66], %r120;
$L__BB5_29:
	setp.ge.s32 	%p27, %r7, %r52;
	cvt.s64.s32 	%rd67, %r129;
	add.s64 	%rd10, %rd5, %rd67;
	mov.u16 	%rs50, %rs40;
	mov.u16 	%rs51, %rs40;
	@%p27 bra 	$L__BB5_31;
	shl.b64 	%rd68, %rd10, 1;
	add.s64 	%rd69, %rd2, %rd68;
	ld.global.u32 	%r121, [%rd69];
	mov.b32 	{%rs51, %rs50}, %r121;
$L__BB5_31:
	mov.b32 	%r122, {%rs51, %rs50};
	// begin inline asm
	{.reg .f16 low,high;
  mov.b32 {low,high},%r122;
  cvt.f32.f16 %f174, low;}

	// end inline asm
	// begin inline asm
	{.reg .f16 low,high;
  mov.b32 {low,high},%r122;
  cvt.f32.f16 %f175, high;}

	// end inline asm
	sub.f32 	%f176, %f174, %f14;
	mul.f32 	%f177, %f188, %f176;
	sub.f32 	%f178, %f175, %f14;
	mul.f32 	%f179, %f188, %f178;
	fma.rn.f32 	%f26, %f186, %f177, %f184;
	fma.rn.f32 	%f27, %f187, %f179, %f185;
	@%p27 bra 	$L__BB5_33;
	// begin inline asm
	{ cvt.rn.f16x2.f32 %r124, %f27, %f26; }

	// end inline asm
	shl.b64 	%rd70, %rd10, 1;
	add.s64 	%rd71, %rd1, %rd70;
	st.global.u32 	[%rd71], %r124;
$L__BB5_33:
	add.s32 	%r132, %r132, 4;
	add.s32 	%r131, %r131, %r23;
	add.s32 	%r130, %r130, %r23;
	add.s32 	%r129, %r129, %r23;
	add.s32 	%r128, %r128, %r23;
	setp.eq.s32 	%p29, %r132, 0;
	@%p29 bra 	$L__BB5_50;
	bra.uni 	$L__BB5_17;
$L__BB5_34:
	sub.s32 	%r73, %r11, %r133;
	add.s32 	%r37, %r133, 1;
	and.b32  	%r74, %r73, 1;
	setp.eq.b32 	%p6, %r74, 1;
	not.pred 	%p7, %p6;
	@%p7 bra 	$L__BB5_39;
	setp.ge.s32 	%p8, %r7, %r52;
	mul.lo.s32 	%r75, %r133, %r52;
	cvt.s64.s32 	%rd32, %r75;
	add.s64 	%rd11, %rd5, %rd32;
	mov.u16 	%rs52, %rs40;
	mov.u16 	%rs53, %rs40;
	@%p8 bra 	$L__BB5_37;
	shl.b64 	%rd33, %rd11, 1;
	add.s64 	%rd34, %rd2, %rd33;
	ld.global.u32 	%r76, [%rd34];
	mov.b32 	{%rs53, %rs52}, %r76;
$L__BB5_37:
	setp.ge.s32 	%p9, %r7, %r52;
	mov.b32 	%r77, {%rs53, %rs52};
	// begin inline asm
	{.reg .f16 low,high;
  mov.b32 {low,high},%r77;
  cvt.f32.f16 %f40, low;}

	// end inline asm
	// begin inline asm
	{.reg .f16 low,high;
  mov.b32 {low,high},%r77;
  cvt.f32.f16 %f41, high;}

	// end inline asm
	sub.f32 	%f42, %f40, %f14;
	mul.f32 	%f43, %f188, %f42;
	sub.f32 	%f44, %f41, %f14;
	mul.f32 	%f45, %f188, %f44;
	fma.rn.f32 	%f46, %f186, %f43, %f184;
	fma.rn.f32 	%f47, %f187, %f45, %f185;
	fma.rn.f32 	%f48, %f46, 0fBBBB989D, 0f3F000000;
	cvt.sat.f32.f32 	%f49, %f48;
	mov.f32 	%f50, 0f4B400001;
	mov.f32 	%f51, 0f437C0000;
	fma.rm.f32 	%f52, %f49, %f51, %f50;
	add.f32 	%f53, %f52, 0fCB40007F;
	neg.f32 	%f54, %f53;
	fma.rn.f32 	%f55, %f46, 0fBFB8AA3B, %f54;
	fma.rn.f32 	%f56, %f46, 0fB2A57060, %f55;
	mov.b32 	%r79, %f52;
	shl.b32 	%r80, %r79, 23;
	mov.b32 	%f57, %r80;
	ex2.approx.ftz.f32 	%f58, %f56;
	fma.rn.f32 	%f59, %f58, %f57, 0f3F800000;
	rcp.rn.f32 	%f60, %f59;
	mul.f32 	%f28, %f46, %f60;
	fma.rn.f32 	%f61, %f47, 0fBBBB989D, 0f3F000000;
	cvt.sat.f32.f32 	%f62, %f61;
	fma.rm.f32 	%f63, %f62, %f51, %f50;
	add.f32 	%f64, %f63, 0fCB40007F;
	neg.f32 	%f65, %f64;
	fma.rn.f32 	%f66, %f47, 0fBFB8AA3B, %f65;
	fma.rn.f32 	%f67, %f47, 0fB2A57060, %f66;
	mov.b32 	%r81, %f63;
	shl.b32 	%r82, %r81, 23;
	mov.b32 	%f68, %r82;
	ex2.approx.ftz.f32 	%f69, %f67;
	fma.rn.f32 	%f70, %f69, %f68, 0f3F800000;
	rcp.rn.f32 	%f71, %f70;
	mul.f32 	%f29, %f47, %f71;
	mov.u32 	%r133, %r37;
	@%p9 bra 	$L__BB5_39;
	// begin inline asm
	{ cvt.rn.f16x2.f32 %r83, %f29, %f28; }

	// end inline asm
	shl.b64 	%rd35, %rd11, 1;
	add.s64 	%rd36, %rd1, %rd35;
	st.global.u32 	[%rd36], %r83;
$L__BB5_39:
	setp.eq.s32 	%p10, %r11, %r37;
	@%p10 bra 	$L__BB5_50;
	sub.s32 	%r136, %r133, %r11;
	mul.lo.s32 	%r134, %r52, %r133;
	add.s32 	%r135, %r134, %r52;
	shl.b32 	%r41, %r52, 1;
$L__BB5_41:
	setp.ge.s32 	%p11, %r7, %r52;
	cvt.s64.s32 	%rd37, %r134;
	add.s64 	%rd12, %rd5, %rd37;
	mov.u16 	%rs54, %rs40;
	mov.u16 	%rs55, %rs40;
	@%p11 bra 	$L__BB5_43;
	shl.b64 	%rd38, %rd12, 1;
	add.s64 	%rd39, %rd2, %rd38;
	ld.global.u32 	%r84, [%rd39];
	mov.b32 	{%rs55, %rs54}, %r84;
$L__BB5_43:
	setp.ge.s32 	%p12, %r7, %r52;
	mov.b32 	%r85, {%rs55, %rs54};
	// begin inline asm
	{.reg .f16 low,high;
  mov.b32 {low,high},%r85;
  cvt.f32.f16 %f74, low;}

	// end inline asm
	// begin inline asm
	{.reg .f16 low,high;
  mov.b32 {low,high},%r85;
  cvt.f32.f16 %f75, high;}

	// end inline asm
	sub.f32 	%f76, %f74, %f14;
	mul.f32 	%f77, %f188, %f76;
	sub.f32 	%f78, %f75, %f14;
	mul.f32 	%f79, %f188, %f78;
	fma.rn.f32 	%f80, %f186, %f77, %f184;
	fma.rn.f32 	%f81, %f187, %f79, %f185;
	fma.rn.f32 	%f82, %f80, 0fBBBB989D, 0f3F000000;
	cvt.sat.f32.f32 	%f83, %f82;
	mov.f32 	%f84, 0f4B400001;
	mov.f32 	%f85, 0f437C0000;
	fma.rm.f32 	%f86, %f83, %f85, %f84;
	add.f32 	%f87, %f86, 0fCB40007F;
	neg.f32 	%f88, %f87;
	fma.rn.f32 	%f89, %f80, 0fBFB8AA3B, %f88;
	fma.rn.f32 	%f90, %f80, 0fB2A57060, %f89;
	mov.b32 	%r87, %f86;
	shl.b32 	%r88, %r87, 23;
	mov.b32 	%f91, %r88;
	ex2.approx.ftz.f32 	%f92, %f90;
	fma.rn.f32 	%f93, %f92, %f91, 0f3F800000;
	rcp.rn.f32 	%f94, %f93;
	mul.f32 	%f30, %f80, %f94;
	fma.rn.f32 	%f95, %f81, 0fBBBB989D, 0f3F000000;
	cvt.sat.f32.f32 	%f96, %f95;
	fma.rm.f32 	%f97, %f96, %f85, %f84;
	add.f32 	%f98, %f97, 0fCB40007F;
	neg.f32 	%f99, %f98;
	fma.rn.f32 	%f100, %f81, 0fBFB8AA3B, %f99;
	fma.rn.f32 	%f101, %f81, 0fB2A57060, %f100;
	mov.b32 	%r89, %f97;
	shl.b32 	%r90, %r89, 23;
	mov.b32 	%f102, %r90;
	ex2.approx.ftz.f32 	%f103, %f101;
	fma.rn.f32 	%f104, %f103, %f102, 0f3F800000;
	rcp.rn.f32 	%f105, %f104;
	mul.f32 	%f31, %f81, %f105;
	@%p12 bra 	$L__BB5_45;
	// begin inline asm
	{ cvt.rn.f16x2.f32 %r91, %f31, %f30; }

	// end inline asm
	shl.b64 	%rd40, %rd12, 1;
	add.s64 	%rd41, %rd1, %rd40;
	st.global.u32 	[%rd41], %r91;
$L__BB5_45:
	setp.ge.s32 	%p13, %r7, %r52;
	cvt.s64.s32 	%rd42, %r135;
	add.s64 	%rd13, %rd5, %rd42;
	mov.u16 	%rs56, %rs40;
	mov.u16 	%rs57, %rs40;
	@%p13 bra 	$L__BB5_47;
	shl.b64 	%rd43, %rd13, 1;
	add.s64 	%rd44, %rd2, %rd43;
	ld.global.u32 	%r92, [%rd44];
	mov.b32 	{%rs57, %rs56}, %r92;
$L__BB5_47:
	setp.ge.s32 	%p14, %r7, %r52;
	mov.b32 	%r93, {%rs57, %rs56};
	// begin inline asm
	{.reg .f16 low,high;
  mov.b32 {low,high},%r93;
  cvt.f32.f16 %f108, low;}

	// end inline asm
	// begin inline asm
	{.reg .f16 low,high;
  mov.b32 {low,high},%r93;
  cvt.f32.f16 %f109, high;}

	// end inline asm
	sub.f32 	%f110, %f108, %f14;
	mul.f32 	%f111, %f188, %f110;
	sub.f32 	%f112, %f109, %f14;
	mul.f32 	%f113, %f188, %f112;
	fma.rn.f32 	%f114, %f186, %f111, %f184;
	fma.rn.f32 	%f115, %f187, %f113, %f185;
	fma.rn.f32 	%f116, %f114, 0fBBBB989D, 0f3F000000;
	cvt.sat.f32.f32 	%f117, %f116;
	mov.f32 	%f118, 0f4B400001;
	mov.f32 	%f119, 0f437C0000;
	fma.rm.f32 	%f120, %f117, %f119, %f118;
	add.f32 	%f121, %f120, 0fCB40007F;
	neg.f32 	%f122, %f121;
	fma.rn.f32 	%f123, %f114, 0fBFB8AA3B, %f122;
	fma.rn.f32 	%f124, %f114, 0fB2A57060, %f123;
	mov.b32 	%r95, %f120;
	shl.b32 	%r96, %r95, 23;
	mov.b32 	%f125, %r96;
	ex2.approx.ftz.f32 	%f126, %f124;
	fma.rn.f32 	%f127, %f126, %f125, 0f3F800000;
	rcp.rn.f32 	%f128, %f127;
	mul.f32 	%f32, %f114, %f128;
	fma.rn.f32 	%f129, %f115, 0fBBBB989D, 0f3F000000;
	cvt.sat.f32.f32 	%f130, %f129;
	fma.rm.f32 	%f131, %f130, %f119, %f118;
	add.f32 	%f132, %f131, 0fCB40007F;
	neg.f32 	%f133, %f132;
	fma.rn.f32 	%f134, %f115, 0fBFB8AA3B, %f133;
	fma.rn.f32 	%f135, %f115, 0fB2A57060, %f134;
	mov.b32 	%r97, %f131;
	shl.b32 	%r98, %r97, 23;
	mov.b32 	%f136, %r98;
	ex2.approx.ftz.f32 	%f137, %f135;
	fma.rn.f32 	%f138, %f137, %f136, 0f3F800000;
	rcp.rn.f32 	%f139, %f138;
	mul.f32 	%f33, %f115, %f139;
	@%p14 bra 	$L__BB5_49;
	// begin inline asm
	{ cvt.rn.f16x2.f32 %r99, %f33, %f32; }

	// end inline asm
	shl.b64 	%rd45, %rd13, 1;
	add.s64 	%rd46, %rd1, %rd45;
	st.global.u32 	[%rd46], %r99;
$L__BB5_49:
	add.s32 	%r136, %r136, 2;
	add.s32 	%r135, %r135, %r41;
	add.s32 	%r134, %r134, %r41;
	setp.ne.s32 	%p15, %r136, 0;
	@%p15 bra 	$L__BB5_41;
$L__BB5_50:
	ret;

}
	// .globl	_Z26MyGroupNormNHWCScaleKernelILi128EEv19GroupNormNHWCParams
.visible .entry _Z26MyGroupNormNHWCScaleKernelILi128EEv19GroupNormNHWCParams(
	.param .align 8 .b8 _Z26MyGroupNormNHWCScaleKernelILi128EEv19GroupNormNHWCParams_param_0[96]
)
{
	.reg .pred 	%p<30>;
	.reg .b16 	%rs<58>;
	.reg .b32 	%r<137>;
	.reg .b32 	%f<189>;
	.reg .b64 	%rd<72>;

	ld.param.f32 	%f34, [_Z26MyGroupNormNHWCScaleKernelILi128EEv19GroupNormNHWCParams_param_0+84];
	ld.param.u32 	%r58, [_Z26MyGroupNormNHWCScaleKernelILi128EEv19GroupNormNHWCParams_param_0+80];
	ld.param.v2.u32 	{%r54, %r55}, [_Z26MyGroupNormNHWCScaleKernelILi128EEv19GroupNormNHWCParams_param_0+64];
	ld.param.u8 	%rs1, [_Z26MyGroupNormNHWCScaleKernelILi128EEv19GroupNormNHWCParams_param_0+60];
	ld.param.v2.u32 	{%r51, %r52}, [_Z26MyGroupNormNHWCScaleKernelILi128EEv19GroupNormNHWCParams_param_0+48];
	ld.param.u64 	%rd18, [_Z26MyGroupNormNHWCScaleKernelILi128EEv19GroupNormNHWCParams_param_0+32];
	ld.param.u64 	%rd17, [_Z26MyGroupNormNHWCScaleKernelILi128EEv19GroupNormNHWCParams_param_0+24];
	ld.param.u64 	%rd16, [_Z26MyGroupNormNHWCScaleKernelILi128EEv19GroupNormNHWCParams_param_0+16];
	ld.param.u32 	%r53, [_Z26MyGroupNormNHWCScaleKernelILi128EEv19GroupNormNHWCParams_param_0+56];
	ld.param.v2.u32 	{%r56, %r57}, [_Z26MyGroupNormNHWCScaleKernelILi128EEv19GroupNormNHWCParams_param_0+72];
	ld.param.u64 	%rd15, [_Z26MyGroupNormNHWCScaleKernelILi128EEv19GroupNormNHWCParams_param_0+8];
	ld.param.u64 	%rd14, [_Z26MyGroupNormNHWCScaleKernelILi128EEv19GroupNormNHWCParams_param_0];
	cvta.to.global.u64 	%rd1, %rd14;
	cvta.to.global.u64 	%rd2, %rd15;
	mov.u32 	%r6, %ctaid.z;
	mov.u32 	%r65, %ctaid.x;
	mov.u32 	%r66, %tid.x;
	shl.b32 	%r67, %r66, 1;
	mad.lo.s32 	%r7, %r56, %r65, %r67;
	div.s32 	%r8, %r7, %r57;
	setp.ge.s32 	%p1, %r8, %r53;
	mov.f32 	%f182, 0f00000000;
	mov.f32 	%f183, %f182;
	@%p1 bra 	$L__BB6_2;
	cvta.to.global.u64 	%rd19, %rd18;
	mul.lo.s32 	%r68, %r6, %r53;
	shl.b32 	%r69, %r68, 1;
	add.s32 	%r70, %r8, %r69;
	mul.wide.s32 	%rd20, %r70, 4;
	add.s64 	%rd21, %rd19, %rd20;
	ld.global.f32 	%f182, [%rd21];
	mul.wide.s32 	%rd22, %r53, 4;
	add.s64 	%rd23, %rd21, %rd22;
	ld.global.f32 	%f183, [%rd23];
$L__BB6_2:
	setp.ge.s32 	%p2, %r7, %r52;
	@%p2 bra 	$L__BB6_4;
	cvta.to.global.u64 	%rd24, %rd16;
	mul.wide.s32 	%rd25, %r7, 4;
	add.s64 	%rd26, %rd24, %rd25;
	ld.global.v2.f32 	{%f186, %f187}, [%rd26];
	cvta.to.global.u64 	%rd27, %rd17;
	add.s64 	%rd28, %rd27, %rd25;
	ld.global.v2.f32 	{%f184, %f185}, [%rd28];
$L__BB6_4:
	mul.f32 	%f14, %f34, %f182;
	mul.f32 	%f38, %f34, %f183;
	mul.f32 	%f39, %f14, %f14;
	sub.f32 	%f15, %f38, %f39;
	setp.le.f32 	%p3, %f15, 0f00000000;
	mov.f32 	%f188, 0f3F800000;
	@%p3 bra 	$L__BB6_6;
	rsqrt.approx.f32 	%f188, %f15;
$L__BB6_6:
	mov.u32 	%r9, %ctaid.y;
	mul.lo.s32 	%r133, %r55, %r9;
	add.s32 	%r71, %r133, %r55;
	min.s32 	%r11, %r71, %r54;
	setp.le.s32 	%p4, %r11, %r133;
	@%p4 bra 	$L__BB6_50;
	cvt.u64.u32 	%rd29, %r6;
	cvt.s64.s32 	%rd30, %r58;
	cvt.s64.s32 	%rd31, %r7;
	mad.lo.s64 	%rd5, %rd30, %rd29, %rd31;
	mov.b32 	%r72, 0;
	// begin inline asm
	cvt.rn.f16.s32 %rs40, %r72;
	// end inline asm
	setp.ne.s16 	%p5, %rs1, 0;
	@%p5 bra 	$L__BB6_34;
	sub.s32 	%r100, %r11, %r133;
	and.b32  	%r12, %r100, 3;
	setp.eq.s32 	%p16, %r12, 0;
	mov.u32 	%r127, %r133;
	@%p16 bra 	$L__BB6_15;
	mul.lo.s32 	%r101, %r55, %r52;
	mul.lo.s32 	%r126, %r101, %r9;
	neg.s32 	%r125, %r12;
	add.s32 	%r127, %r133, %r12;
$L__BB6_10:
	.pragma "nounroll";
	setp.ge.s32 	%p17, %r7, %r52;
	cvt.s64.s32 	%rd47, %r126;
	add.s64 	%rd6, %rd5, %rd47;
	mov.u16 	%rs42, %rs40;
	mov.u16 	%rs43, %rs40;
	@%p17 bra 	$L__BB6_12;
	shl.b64 	%rd48, %rd6, 1;
	add.s64 	%rd49, %rd2, %rd48;
	ld.global.u32 	%r102, [%rd49];
	mov.b32 	{%rs43, %rs42}, %r102;
$L__BB6_12:
	setp.ge.s32 	%p18, %r7, %r52;
	mov.b32 	%r103, {%rs43, %rs42};
	// begin inline asm
	{.reg .f16 low,high;
  mov.b32 {low,high},%r103;
  cvt.f32.f16 %f142, low;}

	// end inline asm
	// begin inline asm
	{.reg .f16 low,high;
  mov.b32 {low,high},%r103;
  cvt.f32.f16 %f143, high;}

	// end inline asm
	sub.f32 	%f144, %f142, %f14;
	mul.f32 	%f145, %f188, %f144;
	sub.f32 	%f146, %f143, %f14;
	mul.f32 	%f147, %f188, %f146;
	fma.rn.f32 	%f18, %f186, %f145, %f184;
	fma.rn.f32 	%f19, %f187, %f147, %f185;
	@%p18 bra 	$L__BB6_14;
	// begin inline asm
	{ cvt.rn.f16x2.f32 %r105, %f19, %f18; }

	// end inline asm
	shl.b64 	%rd50, %rd6, 1;
	add.s64 	%rd51, %rd1, %rd50;
	st.global.u32 	[%rd51], %r105;
$L__BB6_14:
	add.s32 	%r126, %r126, %r52;
	add.s32 	%r125, %r125, 1;
	setp.ne.s32 	%p19, %r125, 0;
	@%p19 bra 	$L__BB6_10;
$L__BB6_15:
	sub.s32 	%r106, %r133, %r11;
	setp.gt.u32 	%p20, %r106, -4;
	@%p20 bra 	$L__BB6_50;
	sub.s32 	%r132, %r127, %r11;
	mul.lo.s32 	%r128, %r52, %r127;
	add.s32 	%r131, %r128, %r52;
	shl.b32 	%r23, %r52, 2;
	add.s32 	%r107, %r127, 2;
	mul.lo.s32 	%r130, %r52, %r107;
	add.s32 	%r108, %r127, 3;
	mul.lo.s32 	%r129, %r52, %r108;
$L__BB6_17:
	setp.ge.s32 	%p21, %r7, %r52;
	cvt.s64.s32 	%rd52, %r128;
	add.s64 	%rd7, %rd5, %rd52;
	mov.u16 	%rs44, %rs40;
	mov.u16 	%rs45, %rs40;
	@%p21 bra 	$L__BB6_19;
	shl.b64 	%rd53, %rd7, 1;
	add.s64 	%rd54, %rd2, %rd53;
	ld.global.u32 	%r109, [%rd54];
	mov.b32 	{%rs45, %rs44}, %r109;
$L__BB6_19:
	mov.b32 	%r110, {%rs45, %rs44};
	// begin inline asm
	{.reg .f16 low,high;
  mov.b32 {low,high},%r110;
  cvt.f32.f16 %f150, low;}

	// end inline asm
	// begin inline asm
	{.reg .f16 low,high;
  mov.b32 {low,high},%r110;
  cvt.f32.f16 %f151, high;}

	// end inline asm
	sub.f32 	%f152, %f150, %f14;
	mul.f32 	%f153, %f188, %f152;
	sub.f32 	%f154, %f151, %f14;
	mul.f32 	%f155, %f188, %f154;
	fma.rn.f32 	%f20, %f186, %f153, %f184;
	fma.rn.f32 	%f21, %f187, %f155, %f185;
	@%p21 bra 	$L__BB6_21;
	// begin inline asm
	{ cvt.rn.f16x2.f32 %r112, %f21, %f20; }

	// end inline asm
	shl.b64 	%rd55, %rd7, 1;
	add.s64 	%rd56, %rd1, %rd55;
	st.global.u32 	[%rd56], %r112;
$L__BB6_21:
	setp.ge.s32 	%p23, %r7, %r52;
	cvt.s64.s32 	%rd57, %r131;
	add.s64 	%rd8, %rd5, %rd57;
	mov.u16 	%rs46, %rs40;
	mov.u16 	%rs47, %rs40;
	@%p23 bra 	$L__BB6_23;
	shl.b64 	%rd58, %rd8, 1;
	add.s64 	%rd59, %rd2, %rd58;
	ld.global.u32 	%r113, [%rd59];
	mov.b32 	{%rs47, %rs46}, %r113;
$L__BB6_23:
	mov.b32 	%r114, {%rs47, %rs46};
	// begin inline asm
	{.reg .f16 low,high;
  mov.b32 {low,high},%r114;
  cvt.f32.f16 %f158, low;}

	// end inline asm
	// begin inline asm
	{.reg .f16 low,high;
  mov.b32 {low,high},%r114;
  cvt.f32.f16 %f159, high;}

	// end inline asm
	sub.f32 	%f160, %f158, %f14;
	mul.f32 	%f161, %f188, %f160;
	sub.f32 	%f162, %f159, %f14;
	mul.f32 	%f163, %f188, %f162;
	fma.rn.f32 	%f22, %f186, %f161, %f184;
	fma.rn.f32 	%f23, %f187, %f163, %f185;
	@%p23 bra 	$L__BB6_25;
	// begin inline asm
	{ cvt.rn.f16x2.f32 %r116, %f23, %f22; }

	// end inline asm
	shl.b64 	%rd60, %rd8, 1;
	add.s64 	%rd61, %rd1, %rd60;
	st.global.u32 	[%rd61], %r116;
$L__BB6_25:
	setp.ge.s32 	%p25, %r7, %r52;
	cvt.s64.s32 	%rd62, %r130;
	add.s64 	%rd9, %rd5, %rd62;
	mov.u16 	%rs48, %rs40;
	mov.u16 	%rs49, %rs40;
	@%p25 bra 	$L__BB6_27;
	shl.b64 	%rd63, %rd9, 1;
	add.s64 	%rd64, %rd2, %rd63;
	ld.global.u32 	%r117, [%rd64];
	mov.b32 	{%rs49, %rs48}, %r117;
$L__BB6_27:
	mov.b32 	%r118, {%rs49, %rs48};
	// begin inline asm
	{.reg .f16 low,high;
  mov.b32 {low,high},%r118;
  cvt.f32.f16 %f166, low;}

	// end inline asm
	// begin inline asm
	{.reg .f16 low,high;
  mov.b32 {low,high},%r118;
  cvt.f32.f16 %f167, high;}

	// end inline asm
	sub.f32 	%f168, %f166, %f14;
	mul.f32 	%f169, %f188, %f168;
	sub.f32 	%f170, %f167, %f14;
	mul.f32 	%f171, %f188, %f170;
	fma.rn.f32 	%f24, %f186, %f169, %f184;
	fma.rn.f32 	%f25, %f187, %f171, %f185;
	@%p25 bra 	$L__BB6_29;
	// begin inline asm
	{ cvt.rn.f16x2.f32 %r120, %f25, %f24; }

	// end inline asm
	shl.b64 	%rd65, %rd9, 1;
	add.s64 	%rd66, %rd1, %rd65;
	st.global.u32 	[%rd66], %r120;
$L__BB6_29:
	setp.ge.s32 	%p27, %r7, %r52;
	cvt.s64.s32 	%rd67, %r129;
	add.s64 	%rd10, %rd5, %rd67;
	mov.u16 	%rs50, %rs40;
	mov.u16 	%rs51, %rs40;
	@%p27 bra 	$L__BB6_31;
	shl.b64 	%rd68, %rd10, 1;
	add.s64 	%rd69, %rd2, %rd68;
	ld.global.u32 	%r121, [%rd69];
	mov.b32 	{%rs51, %rs50}, %r121;
$L__BB6_31:
	mov.b32 	%r122, {%rs51, %rs50};
	// begin inline asm
	{.reg .f16 low,high;
  mov.b32 {low,high},%r122;
  cvt.f32.f16 %f174, low;}

	// end inline asm
	// begin inline asm
	{.reg .f16 low,high;
  mov.b32 {low,high},%r122;
  cvt.f32.f16 %f175, high;}

	// end inline asm
	sub.f32 	%f176, %f174, %f14;
	mul.f32 	%f177, %f188, %f176;
	sub.f32 	%f178, %f175, %f14;
	mul.f32 	%f179, %f188, %f178;
	fma.rn.f32 	%f26, %f186, %f177, %f184;
	fma.rn.f32 	%f27, %f187, %f179, %f185;
	@%p27 bra 	$L__BB6_33;
	// begin inline asm
	{ cvt.rn.f16x2.f32 %r124, %f27, %f26; }

	// end inline asm
	shl.b64 	%rd70, %rd10, 1;
	add.s64 	%rd71, %rd1, %rd70;
	st.global.u32 	[%rd71], %r124;
$L__BB6_33:
	add.s32 	%r132, %r132, 4;
	add.s32 	%r131, %r131, %r23;
	add.s32 	%r130, %r130, %r23;
	add.s32 	%r129, %r129, %r23;
	add.s32 	%r128, %r128, %r23;
	setp.eq.s32 	%p29, %r132, 0;
	@%p29 bra 	$L__BB6_50;
	bra.uni 	$L__BB6_17;
$L__BB6_34:
	sub.s32 	%r73, %r11, %r133;
	add.s32 	%r37, %r133, 1;
	and.b32  	%r74, %r73, 1;
	setp.eq.b32 	%p6, %r74, 1;
	not.pred 	%p7, %p6;
	@%p7 bra 	$L__BB6_39;
	setp.ge.s32 	%p8, %r7, %r52;
	mul.lo.s32 	%r75, %r133, %r52;
	cvt.s64.s32 	%rd32, %r75;
	add.s64 	%rd11, %rd5, %rd32;
	mov.u16 	%rs52, %rs40;
	mov.u16 	%rs53, %rs40;
	@%p8 bra 	$L__BB6_37;
	shl.b64 	%rd33, %rd11, 1;
	add.s64 	%rd34, %rd2, %rd33;
	ld.global.u32 	%r76, [%rd34];
	mov.b32 	{%rs53, %rs52}, %r76;
$L__BB6_37:
	setp.ge.s32 	%p9, %r7, %r52;
	mov.b32 	%r77, {%rs53, %rs52};
	// begin inline asm
	{.reg .f16 low,high;
  mov.b32 {low,high},%r77;
  cvt.f32.f16 %f40, low;}

	// end inline asm
	// begin inline asm
	{.reg .f16 low,high;
  mov.b32 {low,high},%r77;
  cvt.f32.f16 %f41, high;}

	// end inline asm
	sub.f32 	%f42, %f40, %f14;
	mul.f32 	%f43, %f188, %f42;
	sub.f32 	%f44, %f41, %f14;
	mul.f32 	%f45, %f188, %f44;
	fma.rn.f32 	%f46, %f186, %f43, %f184;
	fma.rn.f32 	%f47, %f187, %f45, %f185;
	fma.rn.f32 	%f48, %f46, 0fBBBB989D, 0f3F000000;
	cvt.sat.f32.f32 	%f49, %f48;
	mov.f32 	%f50, 0f4B400001;
	mov.f32 	%f51, 0f437C0000;
	fma.rm.f32 	%f52, %f49, %f51, %f50;
	add.f32 	%f53, %f52, 0fCB40007F;
	neg.f32 	%f54, %f53;
	fma.rn.f32 	%f55, %f46, 0fBFB8AA3B, %f54;
	fma.rn.f32 	%f56, %f46, 0fB2A57060, %f55;
	mov.b32 	%r79, %f52;
	shl.b32 	%r80, %r79, 23;
	mov.b32 	%f57, %r80;
	ex2.approx.ftz.f32 	%f58, %f56;
	fma.rn.f32 	%f59, %f58, %f57, 0f3F800000;
	rcp.rn.f32 	%f60, %f59;
	mul.f32 	%f28, %f46, %f60;
	fma.rn.f32 	%f61, %f47, 0fBBBB989D, 0f3F000000;
	cvt.sat.f32.f32 	%f62, %f61;
	fma.rm.f32 	%f63, %f62, %f51, %f50;
	add.f32 	%f64, %f63, 0fCB40007F;
	neg.f32 	%f65, %f64;
	fma.rn.f32 	%f66, %f47, 0fBFB8AA3B, %f65;
	fma.rn.f32 	%f67, %f47, 0fB2A57060, %f66;
	mov.b32 	%r81, %f63;
	shl.b32 	%r82, %r81, 23;
	mov.b32 	%f68, %r82;
	ex2.approx.ftz.f32 	%f69, %f67;
	fma.rn.f32 	%f70, %f69, %f68, 0f3F800000;
	rcp.rn.f32 	%f71, %f70;
	mul.f32 	%f29, %f47, %f71;
	mov.u32 	%r133, %r37;
	@%p9 bra 	$L__BB6_39;
	// begin inline asm
	{ cvt.rn.f16x2.f32 %r83, %f29, %f28; }

	// end inline asm
	shl.b64 	%rd35, %rd11, 1;
	add.s64 	%rd36, %rd1, %rd35;
	st.global.u32 	[%rd36], %r83;
$L__BB6_39:
	setp.eq.s32 	%p10, %r11, %r37;
	@%p10 bra 	$L__BB6_50;
	sub.s32 	%r136, %r133, %r11;
	mul.lo.s32 	%r134, %r52, %r133;
	add.s32 	%r135, %r134, %r52;
	shl.b32 	%r41, %r52, 1;
$L__BB6_41:
	setp.ge.s32 	%p11, %r7, %r52;
	cvt.s64.s32 	%rd37, %r134;
	add.s64 	%rd12, %rd5, %rd37;
	mov.u16 	%rs54, %rs40;
	mov.u16 	%rs55, %rs40;
	@%p11 bra 	$L__BB6_43;
	shl.b64 	%rd38, %rd12, 1;
	add.s64 	%rd39, %rd2, %rd38;
	ld.global.u32 	%r84, [%rd39];
	mov.b32 	{%rs55, %rs54}, %r84;
$L__BB6_43:
	setp.ge.s32 	%p12, %r7, %r52;
	mov.b32 	%r85, {%rs55, %rs54};
	// begin inline asm
	{.reg .f16 low,high;
  mov.b32 {low,high},%r85;
  cvt.f32.f16 %f74, low;}

	// end inline asm
	// begin inline asm
	{.reg .f16 low,high;
  mov.b32 {low,high},%r85;
  cvt.f32.f16 %f75, high;}

	// end inline asm
	sub.f32 	%f76, %f74, %f14;
	mul.f32 	%f77, %f188, %f76;
	sub.f32 	%f78, %f75, %f14;
	mul.f32 	%f79, %f188, %f78;
	fma.rn.f32 	%f80, %f186, %f77, %f184;
	fma.rn.f32 	%f81, %f187, %f79, %f185;
	fma.rn.f32 	%f82, %f80, 0fBBBB989D, 0f3F000000;
	cvt.sat.f32.f32 	%f83, %f82;
	mov.f32 	%f84, 0f4B400001;
	mov.f32 	%f85, 0f437C0000;
	fma.rm.f32 	%f86, %f83, %f85, %f84;
	add.f32 	%f87, %f86, 0fCB40007F;
	neg.f32 	%f88, %f87;
	fma.rn.f32 	%f89, %f80, 0fBFB8AA3B, %f88;
	fma.rn.f32 	%f90, %f80, 0fB2A57060, %f89;
	mov.b32 	%r87, %f86;
	shl.b32 	%r88, %r87, 23;
	mov.b32 	%f91, %r88;
	ex2.approx.ftz.f32 	%f92, %f90;
	fma.rn.f32 	%f93, %f92, %f91, 0f3F800000;
	rcp.rn.f32 	%f94, %f93;
	mul.f32 	%f30, %f80, %f94;
	fma.rn.f32 	%f95, %f81, 0fBBBB989D, 0f3F000000;
	cvt.sat.f32.f32 	%f96, %f95;
	fma.rm.f32 	%f97, %f96, %f85, %f84;
	add.f32 	%f98, %f97, 0fCB40007F;
	neg.f32 	%f99, %f98;
	fma.rn.f32 	%f100, %f81, 0fBFB8AA3B, %f99;
	fma.rn.f32 	%f101, %f81, 0fB2A57060, %f100;
	mov.b32 	%r89, %f97;
	shl.b32 	%r90, %r89, 23;
	mov.b32 	%f102, %r90;
	ex2.approx.ftz.f32 	%f103, %f101;
	fma.rn.f32 	%f104, %f103, %f102, 0f3F800000;
	rcp.rn.f32 	%f105, %f104;
	mul.f32 	%f31, %f81, %f105;
	@%p12 bra 	$L__BB6_45;
	// begin inline asm
	{ cvt.rn.f16x2.f32 %r91, %f31, %f30; }

	// end inline asm
	shl.b64 	%rd40, %rd12, 1;
	add.s64 	%rd41, %rd1, %rd40;
	st.global.u32 	[%rd41], %r91;
$L__BB6_45:
	setp.ge.s32 	%p13, %r7, %r52;
	cvt.s64.s32 	%rd42, %r135;
	add.s64 	%rd13, %rd5, %rd42;
	mov.u16 	%rs56, %rs40;
	mov.u16 	%rs57, %rs40;
	@%p13 bra 	$L__BB6_47;
	shl.b64 	%rd43, %rd13, 1;
	add.s64 	%rd44, %rd2, %rd43;
	ld.global.u32 	%r92, [%rd44];
	mov.b32 	{%rs57, %rs56}, %r92;
$L__BB6_47:
	setp.ge.s32 	%p14, %r7, %r52;
	mov.b32 	%r93, {%rs57, %rs56};
	// begin inline asm
	{.reg .f16 low,high;
  mov.b32 {low,high},%r93;
  cvt.f32.f16 %f108, low;}

	// end inline asm
	// begin inline asm
	{.reg .f16 low,high;
  mov.b32 {low,high},%r93;
  cvt.f32.f16 %f109, high;}

	// end inline asm
	sub.f32 	%f110, %f108, %f14;
	mul.f32 	%f111, %f188, %f110;
	sub.f32 	%f112, %f109, %f14;
	mul.f32 	%f113, %f188, %f112;
	fma.rn.f32 	%f114, %f186, %f111, %f184;
	fma.rn.f32 	%f115, %f187, %f113, %f185;
	fma.rn.f32 	%f116, %f114, 0fBBBB989D, 0f3F000000;
	cvt.sat.f32.f32 	%f117, %f116;
	mov.f32 	%f118, 0f4B400001;
	mov.f32 	%f119, 0f437C0000;
	fma.rm.f32 	%f120, %f117, %f119, %f118;
	add.f32 	%f121, %f120, 0fCB40007F;
	neg.f32 	%f122, %f121;
	fma.rn.f32 	%f123, %f114, 0fBFB8AA3B, %f122;
	fma.rn.f32 	%f124, %f114, 0fB2A57060, %f123;
	mov.b32 	%r95, %f120;
	shl.b32 	%r96, %r95, 23;
	mov.b32 	%f125, %r96;
	ex2.approx.ftz.f32 	%f126, %f124;
	fma.rn.f32 	%f127, %f126, %f125, 0f3F800000;
	rcp.rn.f32 	%f128, %f127;
	mul.f32 	%f32, %f114, %f128;
	fma.rn.f32 	%f129, %f115, 0fBBBB989D, 0f3F000000;
	cvt.sat.f32.f32 	%f130, %f129;
	fma.rm.f32 	%f131, %f130, %f119, %f118;
	add.f32 	%f132, %f131, 0fCB40007F;
	neg.f32 	%f133, %f132;
	fma.rn.f32 	%f134, %f115, 0fBFB8AA3B, %f133;
	fma.rn.f32 	%f135, %f115, 0fB2A57060, %f134;
	mov.b32 	%r97, %f131;
	shl.b32 	%r98, %r97, 23;
	mov.b32 	%f136, %r98;
	ex2.approx.ftz.f32 	%f137, %f135;
	fma.rn.f32 	%f138, %f137, %f136, 0f3F800000;
	rcp.rn.f32 	%f139, %f138;
	mul.f32 	%f33, %f115, %f139;
	@%p14 bra 	$L__BB6_49;
	// begin inline asm
	{ cvt.rn.f16x2.f32 %r99, %f33, %f32; }

	// end inline asm
	shl.b64 	%rd45, %rd13, 1;
	add.s64 	%rd46, %rd1, %rd45;
	st.global.u32 	[%rd46], %r99;
$L__BB6_49:
	add.s32 	%r136, %r136, 2;
	add.s32 	%r135, %r135, %r41;
	add.s32 	%r134, %r134, %r41;
	setp.ne.s32 	%p15, %r136, 0;
	@%p15 bra 	$L__BB6_41;
$L__BB6_50:
	ret;

}
	// .globl	_Z26MyGroupNormNHWCScaleKernelILi64EEv19GroupNormNHWCParams
.visible .entry _Z26MyGroupNormNHWCScaleKernelILi64EEv19GroupNormNHWCParams(
	.param .align 8 .b8 _Z26MyGroupNormNHWCScaleKernelILi64EEv19GroupNormNHWCParams_param_0[96]
)
{
	.reg .pred 	%p<30>;
	.reg .b16 	%rs<58>;
	.reg .b32 	%r<137>;
	.reg .b32 	%f<189>;
	.reg .b64 	%rd<72>;

	ld.param.f32 	%f34, [_Z26MyGroupNormNHWCScaleKernelILi64EEv19GroupNormNHWCParams_param_0+84];
	ld.param.u32 	%r58, [_Z26MyGroupNormNHWCScaleKernelILi64EEv19GroupNormNHWCParams_param_0+80];
	ld.param.v2.u32 	{%r54, %r55}, [_Z26MyGroupNormNHWCScaleKernelILi64EEv19GroupNormNHWCParams_param_0+64];
	ld.param.u8 	%rs1, [_Z26MyGroupNormNHWCScaleKernelILi64EEv19GroupNormNHWCParams_param_0+60];
	ld.param.v2.u32 	{%r51, %r52}, [_Z26MyGroupNormNHWCScaleKernelILi64EEv19GroupNormNHWCParams_param_0+48];
	ld.param.u64 	%rd18, [_Z26MyGroupNormNHWCScaleKernelILi64EEv19GroupNormNHWCParams_param_0+32];
	ld.param.u64 	%rd17, [_Z26MyGroupNormNHWCScaleKernelILi64EEv19GroupNormNHWCParams_param_0+24];
	ld.param.u64 	%rd16, [_Z26MyGroupNormNHWCScaleKernelILi64EEv19GroupNormNHWCParams_param_0+16];
	ld.param.u32 	%r53, [_Z26MyGroupNormNHWCScaleKernelILi64EEv19GroupNormNHWCParams_param_0+56];
	ld.param.v2.u32 	{%r56, %r57}, [_Z26MyGroupNormNHWCScaleKernelILi64EEv19GroupNormNHWCParams_param_0+72];
	ld.param.u64 	%rd15, [_Z26MyGroupNormNHWCScaleKernelILi64EEv19GroupNormNHWCParams_param_0+8];
	ld.param.u64 	%rd14, [_Z26MyGroupNormNHWCScaleKernelILi64EEv19GroupNormNHWCParams_param_0];
	cvta.to.global.u64 	%rd1, %rd14;
	cvta.to.global.u64 	%rd2, %rd15;
	mov.u32 	%r6, %ctaid.z;
	mov.u32 	%r65, %ctaid.x;
	mov.u32 	%r66, %tid.x;
	shl.b32 	%r67, %r66, 1;
	mad.lo.s32 	%r7, %r56, %r65, %r67;
	div.s32 	%r8, %r7, %r57;
	setp.ge.s32 	%p1, %r8, %r53;
	mov.f32 	%f182, 0f00000000;
	mov.f32 	%f183, %f182;
	@%p1 bra 	$L__BB7_2;
	cvta.to.global.u64 	%rd19, %rd18;
	mul.lo.s32 	%r68, %r6, %r53;
	shl.b32 	%r69, %r68, 1;
	add.s32 	%r70, %r8, %r69;
	mul.wide.s32 	%rd20, %r70, 4;
	add.s64 	%rd21, %rd19, %rd20;
	ld.global.f32 	%f182, [%rd21];
	mul.wide.s32 	%rd22, %r53, 4;
	add.s64 	%rd23, %rd21, %rd22;
	ld.global.f32 	%f183, [%rd23];
$L__BB7_2:
	setp.ge.s32 	%p2, %r7, %r52;
	@%p2 bra 	$L__BB7_4;
	cvta.to.global.u64 	%rd24, %rd16;
	mul.wide.s32 	%rd25, %r7, 4;
	add.s64 	%rd26, %rd24, %rd25;
	ld.global.v2.f32 	{%f186, %f187}, [%rd26];
	cvta.to.global.u64 	%rd27, %rd17;
	add.s64 	%rd28, %rd27, %rd25;
	ld.global.v2.f32 	{%f184, %f185}, [%rd28];
$L__BB7_4:
	mul.f32 	%f14, %f34, %f182;
	mul.f32 	%f38, %f34, %f183;
	mul.f32 	%f39, %f14, %f14;
	sub.f32 	%f15, %f38, %f39;
	setp.le.f32 	%p3, %f15, 0f00000000;
	mov.f32 	%f188, 0f3F800000;
	@%p3 bra 	$L__BB7_6;
	rsqrt.approx.f32 	%f188, %f15;
$L__BB7_6:
	mov.u32 	%r9, %ctaid.y;
	mul.lo.s32 	%r133, %r55, %r9;
	add.s32 	%r71, %r133, %r55;
	min.s32 	%r11, %r71, %r54;
	setp.le.s32 	%p4, %r11, %r133;
	@%p4 bra 	$L__BB7_50;
	cvt.u64.u32 	%rd29, %r6;
	cvt.s64.s32 	%rd30, %r58;
	cvt.s64.s32 	%rd31, %r7;
	mad.lo.s64 	%rd5, %rd30, %rd29, %rd31;
	mov.b32 	%r72, 0;
	// begin inline asm
	cvt.rn.f16.s32 %rs40, %r72;
	// end inline asm
	setp.ne.s16 	%p5, %rs1, 0;
	@%p5 bra 	$L__BB7_34;
	sub.s32 	%r100, %r11, %r133;
	and.b32  	%r12, %r100, 3;
	setp.eq.s32 	%p16, %r12, 0;
	mov.u32 	%r127, %r133;
	@%p16 bra 	$L__BB7_15;
	mul.lo.s32 	%r101, %r55, %r52;
	mul.lo.s32 	%r126, %r101, %r9;
	neg.s32 	%r125, %r12;
	add.s32 	%r127, %r133, %r12;
$L__BB7_10:
	.pragma "nounroll";
	setp.ge.s32 	%p17, %r7, %r52;
	cvt.s64.s32 	%rd47, %r126;
	add.s64 	%rd6, %rd5, %rd47;
	mov.u16 	%rs42, %rs40;
	mov.u16 	%rs43, %rs40;
	@%p17 bra 	$L__BB7_12;
	shl.b64 	%rd48, %rd6, 1;
	add.s64 	%rd49, %rd2, %rd48;
	ld.global.u32 	%r102, [%rd49];
	mov.b32 	{%rs43, %rs42}, %r102;
$L__BB7_12:
	setp.ge.s32 	%p18, %r7, %r52;
	mov.b32 	%r103, {%rs43, %rs42};
	// begin inline asm
	{.reg .f16 low,high;
  mov.b32 {low,high},%r103;
  cvt.f32.f16 %f142, low;}

	// end inline asm
	// begin inline asm
	{.reg .f16 low,high;
  mov.b32 {low,high},%r103;
  cvt.f32.f16 %f143, high;}

	// end inline asm
	sub.f32 	%f144, %f142, %f14;
	mul.f32 	%f145, %f188, %f144;
	sub.f32 	%f146, %f143, %f14;
	mul.f32 	%f147, %f188, %f146;
	fma.rn.f32 	%f18, %f186, %f145, %f184;
	fma.rn.f32 	%f19, %f187, %f147, %f185;
	@%p18 bra 	$L__BB7_14;
	// begin inline asm
	{ cvt.rn.f16x2.f32 %r105, %f19, %f18; }

	// end inline asm
	shl.b64 	%rd50, %rd6, 1;
	add.s64 	%rd51, %rd1, %rd50;
	st.global.u32 	[%rd51], %r105;
$L__BB7_14:
	add.s32 	%r126, %r126, %r52;
	add.s32 	%r125, %r125, 1;
	setp.ne.s32 	%p19, %r125, 0;
	@%p19 bra 	$L__BB7_10;
$L__BB7_15:
	sub.s32 	%r106, %r133, %r11;
	setp.gt.u32 	%p20, %r106, -4;
	@%p20 bra 	$L__BB7_50;
	sub.s32 	%r132, %r127, %r11;
	mul.lo.s32 	%r128, %r52, %r127;
	add.s32 	%r131, %r128, %r52;
	shl.b32 	%r23, %r52, 2;
	add.s32 	%r107, %r127, 2;
	mul.lo.s32 	%r130, %r52, %r107;
	add.s32 	%r108, %r127, 3;
	mul.lo.s32 	%r129, %r52, %r108;
$L__BB7_17:
	setp.ge.s32 	%p21, %r7, %r52;
	cvt.s64.s32 	%rd52, %r128;
	add.s64 	%rd7, %rd5, %rd52;
	mov.u16 	%rs44, %rs40;
	mov.u16 	%rs45, %rs40;
	@%p21 bra 	$L__BB7_19;
	shl.b64 	%rd53, %rd7, 1;
	add.s64 	%rd54, %rd2, %rd53;
	ld.global.u32 	%r109, [%rd54];
	mov.b32 	{%rs45, %rs44}, %r109;
$L__BB7_19:
	mov.b32 	%r110, {%rs45, %rs44};
	// begin inline asm
	{.reg .f16 low,high;
  mov.b32 {low,high},%r110;
  cvt.f32.f16 %f150, low;}

	// end inline asm
	// begin inline asm
	{.reg .f16 low,high;
  mov.b32 {low,high},%r110;
  cvt.f32.f16 %f151, high;}

	// end inline asm
	sub.f32 	%f152, %f150, %f14;
	mul.f32 	%f153, %f188, %f152;
	sub.f32 	%f154, %f151, %f14;
	mul.f32 	%f155, %f188, %f154;
	fma.rn.f32 	%f20, %f186, %f153, %f184;
	fma.rn.f32 	%f21, %f187, %f155, %f185;
	@%p21 bra 	$L__BB7_21;
	// begin inline asm
	{ cvt.rn.f16x2.f32 %r112, %f21, %f20; }

	// end inline asm
	shl.b64 	%rd55, %rd7, 1;
	add.s64 	%rd56, %rd1, %rd55;
	st.global.u32 	[%rd56], %r112;
$L__BB7_21:
	setp.ge.s32 	%p23, %r7, %r52;
	cvt.s64.s32 	%rd57, %r131;
	add.s64 	%rd8, %rd5, %rd57;
	mov.u16 	%rs46, %rs40;
	mov.u16 	%rs47, %rs40;
	@%p23 bra 	$L__BB7_23;
	shl.b64 	%rd58, %rd8, 1;
	add.s64 	%rd59, %rd2, %rd58;
	ld.global.u32 	%r113, [%rd59];
	mov.b32 	{%rs47, %rs46}, %r113;
$L__BB7_23:
	mov.b32 	%r114, {%rs47, %rs46};
	// begin inline asm
	{.reg .f16 low,high;
  mov.b32 {low,high},%r114;
  cvt.f32.f16 %f158, low;}

	// end inline asm
	// begin inline asm
	{.reg .f16 low,high;
  mov.b32 {low,high},%r114;
  cvt.f32.f16 %f159, high;}

	// end inline asm
	sub.f32 	%f160, %f158, %f14;
	mul.f32 	%f161, %f188, %f160;
	sub.f32 	%f162, %f159, %f14;
	mul.f32 	%f163, %f188, %f162;
	fma.rn.f32 	%f22, %f186, %f161, %f184;
	fma.rn.f32 	%f23, %f187, %f163, %f185;
	@%p23 bra 	$L__BB7_25;
	// begin inline asm
	{ cvt.rn.f16x2.f32 %r116, %f23, %f22; }

	// end inline asm
	shl.b64 	%rd60, %rd8, 1;
	add.s64 	%rd61, %rd1, %rd60;
	st.global.u32 	[%rd61], %r116;
$L__BB7_25:
	setp.ge.s32 	%p25, %r7, %r52;
	cvt.s64.s32 	%rd62, %r130;
	add.s64 	%rd9, %rd5, %rd62;
	mov.u16 	%rs48, %rs40;
	mov.u16 	%rs49, %rs40;
	@%p25 bra 	$L__BB7_27;
	shl.b64 	%rd63, %rd9, 1;
	add.s64 	%rd64, %rd2, %rd63;
	ld.global.u32 	%r117, [%rd64];
	mov.b32 	{%rs49, %rs48}, %r117;
$L__BB7_27:
	mov.b32 	%r118, {%rs49, %rs48};
	// begin inline asm
	{.reg .f16 low,high;
  mov.b32 {low,high},%r118;
  cvt.f32.f16 %f166, low;}

	// end inline asm
	// begin inline asm
	{.reg .f16 low,high;
  mov.b32 {low,high},%r118;
  cvt.f32.f16 %f167, high;}

	// end inline asm
	sub.f32 	%f168, %f166, %f14;
	mul.f32 	%f169, %f188, %f168;
	sub.f32 	%f170, %f167, %f14;
	mul.f32 	%f171, %f188, %f170;
	fma.rn.f32 	%f24, %f186, %f169, %f184;
	fma.rn.f32 	%f25, %f187, %f171, %f185;
	@%p25 bra 	$L__BB7_29;
	// begin inline asm
	{ cvt.rn.f16x2.f32 %r120, %f25, %f24; }

	// end inline asm
	shl.b64 	%rd65, %rd9, 1;
	add.s64 	%rd66, %rd1, %rd65;
	st.global.u32 	[%rd66], %r120;
$L__BB7_29:
	setp.ge.s32 	%p27, %r7, %r52;
	cvt.s64.s32 	%rd67, %r129;
	add.s64 	%rd10, %rd5, %rd67;
	mov.u16 	%rs50, %rs40;
	mov.u16 	%rs51, %rs40;
	@%p27 bra 	$L__BB7_31;
	shl.b64 	%rd68, %rd10, 1;
	add.s64 	%rd69, %rd2, %rd68;
	ld.global.u32 	%r121, [%rd69];
	mov.b32 	{%rs51, %rs50}, %r121;
$L__BB7_31:
	mov.b32 	%r122, {%rs51, %rs50};
	// begin inline asm
	{.reg .f16 low,high;
  mov.b32 {low,high},%r122;
  cvt.f32.f16 %f174, low;}

	// end inline asm
	// begin inline asm
	{.reg .f16 low,high;
  mov.b32 {low,high},%r122;
  cvt.f32.f16 %f175, high;}

	// end inline asm
	sub.f32 	%f176, %f174, %f14;
	mul.f32 	%f177, %f188, %f176;
	sub.f32 	%f178, %f175, %f14;
	mul.f32 	%f179, %f188, %f178;
	fma.rn.f32 	%f26, %f186, %f177, %f184;
	fma.rn.f32 	%f27, %f187, %f179, %f185;
	@%p27 bra 	$L__BB7_33;
	// begin inline asm
	{ cvt.rn.f16x2.f32 %r124, %f27, %f26; }

	// end inline asm
	shl.b64 	%rd70, %rd10, 1;
	add.s64 	%rd71, %rd1, %rd70;
	st.global.u32 	[%rd71], %r124;
$L__BB7_33:
	add.s32 	%r132, %r132, 4;
	add.s32 	%r131, %r131, %r23;
	add.s32 	%r130, %r130, %r23;
	add.s32 	%r129, %r129, %r23;
	add.s32 	%r128, %r128, %r23;
	setp.eq.s32 	%p29, %r132, 0;
	@%p29 bra 	$L__BB7_50;
	bra.uni 	$L__BB7_17;
$L__BB7_34:
	sub.s32 	%r73, %r11, %r133;
	add.s32 	%r37, %r133, 1;
	and.b32  	%r74, %r73, 1;
	setp.eq.b32 	%p6, %r74, 1;
	not.pred 	%p7, %p6;
	@%p7 bra 	$L__BB7_39;
	setp.ge.s32 	%p8, %r7, %r52;
	mul.lo.s32 	%r75, %r133, %r52;
	cvt.s64.s32 	%rd32, %r75;
	add.s64 	%rd11, %rd5, %rd32;
	mov.u16 	%rs52, %rs40;
	mov.u16 	%rs53, %rs40;
	@%p8 bra 	$L__BB7_37;
	shl.b64 	%rd33, %rd11, 1;
	add.s64 	%rd34, %rd2, %rd33;
	ld.global.u32 	%r76, [%rd34];
	mov.b32 	{%rs53, %rs52}, %r76;
$L__BB7_37:
	setp.ge.s32 	%p9, %r7, %r52;
	mov.b32 	%r77, {%rs53, %rs52};
	// begin inline asm
	{.reg .f16 low,high;
  mov.b32 {low,high},%r77;
  cvt.f32.f16 %f40, low;}

	// end inline asm
	// begin inline asm
	{.reg .f16 low,high;
  mov.b32 {low,high},%r77;
  cvt.f32.f16 %f41, high;}

	// end inline asm
	sub.f32 	%f42, %f40, %f14;
	mul.f32 	%f43, %f188, %f42;
	sub.f32 	%f44, %f41, %f14;
	mul.f32 	%f45, %f188, %f44;
	fma.rn.f32 	%f46, %f186, %f43, %f184;
	fma.rn.f32 	%f47, %f187, %f45, %f185;
	fma.rn.f32 	%f48, %f46, 0fBBBB989D, 0f3F000000;
	cvt.sat.f32.f32 	%f49, %f48;
	mov.f32 	%f50, 0f4B400001;
	mov.f32 	%f51, 0f437C0000;
	fma.rm.f32 	%f52, %f49, %f51, %f50;
	add.f32 	%f53, %f52, 0fCB40007F;
	neg.f32 	%f54, %f53;
	fma.rn.f32 	%f55, %f46, 0fBFB8AA3B, %f54;
	fma.rn.f32 	%f56, %f46, 0fB2A57060, %f55;
	mov.b32 	%r79, %f52;
	shl.b32 	%r80, %r79, 23;
	mov.b32 	%f57, %r80;
	ex2.approx.ftz.f32 	%f58, %f56;
	fma.rn.f32 	%f59, %f58, %f57, 0f3F800000;
	rcp.rn.f32 	%f60, %f59;
	mul.f32 	%f28, %f46, %f60;
	fma.rn.f32 	%f61, %f47, 0fBBBB989D, 0f3F000000;
	cvt.sat.f32.f32 	%f62, %f61;
	fma.rm.f32 	%f63, %f62, %f51, %f50;
	add.f32 	%f64, %f63, 0fCB40007F;
	neg.f32 	%f65, %f64;
	fma.rn.f32 	%f66, %f47, 0fBFB8AA3B, %f65;
	fma.rn.f32 	%f67, %f47, 0fB2A57060, %f66;
	mov.b32 	%r81, %f63;
	shl.b32 	%r82, %r81, 23;
	mov.b32 	%f68, %r82;
	ex2.approx.ftz.f32 	%f69, %f67;
	fma.rn.f32 	%f70, %f69, %f68, 0f3F800000;
	rcp.rn.f32 	%f71, %f70;
	mul.f32 	%f29, %f47, %f71;
	mov.u32 	%r133, %r37;
	@%p9 bra 	$L__BB7_39;
	// begin inline asm
	{ cvt.rn.f16x2.f32 %r83, %f29, %f28; }

	// end inline asm
	shl.b64 	%rd35, %rd11, 1;
	add.s64 	%rd36, %rd1, %rd35;
	st.global.u32 	[%rd36], %r83;
$L__BB7_39:
	setp.eq.s32 	%p10, %r11, %r37;
	@%p10 bra 	$L__BB7_50;
	sub.s32 	%r136, %r133, %r11;
	mul.lo.s32 	%r134, %r52, %r133;
	add.s32 	%r135, %r134, %r52;
	shl.b32 	%r41, %r52, 1;
$L__BB7_41:
	setp.ge.s32 	%p11, %r7, %r52;
	cvt.s64.s32 	%rd37, %r134;
	add.s64 	%rd12, %rd5, %rd37;
	mov.u16 	%rs54, %rs40;
	mov.u16 	%rs55, %rs40;
	@%p11 bra 	$L__BB7_43;
	shl.b64 	%rd38, %rd12, 1;
	add.s64 	%rd39, %rd2, %rd38;
	ld.global.u32 	%r84, [%rd39];
	mov.b32 	{%rs55, %rs54}, %r84;
$L__BB7_43:
	setp.ge.s32 	%p12, %r7, %r52;
	mov.b32 	%r85, {%rs55, %rs54};
	// begin inline asm
	{.reg .f16 low,high;
  mov.b32 {low,high},%r85;
  cvt.f32.f16 %f74, low;}

	// end inline asm
	// begin inline asm
	{.reg .f16 low,high;
  mov.b32 {low,high},%r85;
  cvt.f32.f16 %f75, high;}

	// end inline asm
	sub.f32 	%f76, %f74, %f14;
	mul.f32 	%f77, %f188, %f76;
	sub.f32 	%f78, %f75, %f14;
	mul.f32 	%f79, %f188, %f78;
	fma.rn.f32 	%f80, %f186, %f77, %f184;
	fma.rn.f32 	%f81, %f187, %f79, %f185;
	fma.rn.f32 	%f82, %f80, 0fBBBB989D, 0f3F000000;
	cvt.sat.f32.f32 	%f83, %f82;
	mov.f32 	%f84, 0f4B400001;
	mov.f32 	%f85, 0f437C0000;
	fma.rm.f32 	%f86, %f83, %f85, %f84;
	add.f32 	%f87, %f86, 0fCB40007F;
	neg.f32 	%f88, %f87;
	fma.rn.f32 	%f89, %f80, 0fBFB8AA3B, %f88;
	fma.rn.f32 	%f90, %f80, 0fB2A57060, %f89;
	mov.b32 	%r87, %f86;
	shl.b32 	%r88, %r87, 23;
	mov.b32 	%f91, %r88;
	ex2.approx.ftz.f32 	%f92, %f90;
	fma.rn.f32 	%f93, %f92, %f91, 0f3F800000;
	rcp.rn.f32 	%f94, %f93;
	mul.f32 	%f30, %f80, %f94;
	fma.rn.f32 	%f95, %f81, 0fBBBB989D, 0f3F000000;
	cvt.sat.f32.f32 	%f96, %f95;
	fma.rm.f32 	%f97, %f96, %f85, %f84;
	add.f32 	%f98, %f97, 0fCB40007F;
	neg.f32 	%f99, %f98;
	fma.rn.f32 	%f100, %f81, 0fBFB8AA3B, %f99;
	fma.rn.f32 	%f101, %f81, 0fB2A57060, %f100;
	mov.b32 	%r89, %f97;
	shl.b32 	%r90, %r89, 23;
	mov.b32 	%f102, %r90;
	ex2.approx.ftz.f32 	%f103, %f101;
	fma.rn.f32 	%f104, %f103, %f102, 0f3F800000;
	rcp.rn.f32 	%f105, %f104;
	mul.f32 	%f31, %f81, %f105;
	@%p12 bra 	$L__BB7_45;
	// begin inline asm
	{ cvt.rn.f16x2.f32 %r91, %f31, %f30; }

	// end inline asm
	shl.b64 	%rd40, %rd12, 1;
	add.s64 	%rd41, %rd1, %rd40;
	st.global.u32 	[%rd41], %r91;
$L__BB7_45:
	setp.ge.s32 	%p13, %r7, %r52;
	cvt.s64.s32 	%rd42, %r135;
	add.s64 	%rd13, %rd5, %rd42;
	mov.u16 	%rs56, %rs40;
	mov.u16 	%rs57, %rs40;
	@%p13 bra 	$L__BB7_47;
	shl.b64 	%rd43, %rd13, 1;
	add.s64 	%rd44, %rd2, %rd43;
	ld.global.u32 	%r92, [%rd44];
	mov.b32 	{%rs57, %rs56}, %r92;
$L__BB7_47:
	setp.ge.s32 	%p14, %r7, %r52;
	mov.b32 	%r93, {%rs57, %rs56};
	// begin inline asm
	{.reg .f16 low,high;
  mov.b32 {low,high},%r93;
  cvt.f32.f16 %f108, low;}

	// end inline asm
	// begin inline asm
	{.reg .f16 low,high;
  mov.b32 {low,high},%r93;
  cvt.f32.f16 %f109, high;}

	// end inline asm
	sub.f32 	%f110, %f108, %f14;
	mul.f32 	%f111, %f188, %f110;
	sub.f32 	%f112, %f109, %f14;
	mul.f32 	%f113, %f188, %f112;
	fma.rn.f32 	%f114, %f186, %f111, %f184;
	fma.rn.f32 	%f115, %f187, %f113, %f185;
	fma.rn.f32 	%f116, %f114, 0fBBBB989D, 0f3F000000;
	cvt.sat.f32.f32 	%f117, %f116;
	mov.f32 	%f118, 0f4B400001;
	mov.f32 	%f119, 0f437C0000;
	fma.rm.f32 	%f120, %f117, %f119, %f118;
	add.f32 	%f121, %f120, 0fCB40007F;
	neg.f32 	%f122, %f121;
	fma.rn.f32 	%f123, %f114, 0fBFB8AA3B, %f122;
	fma.rn.f32 	%f124, %f114, 0fB2A57060, %f123;
	mov.b32 	%r95, %f120;
	shl.b32 	%r96, %r95, 23;
	mov.b32 	%f125, %r96;
	ex2.approx.ftz.f32 	%f126, %f124;
	fma.rn.f32 	%f127, %f126, %f125, 0f3F800000;
	rcp.rn.f32 	%f128, %f127;
	mul.f32 	%f32, %f114, %f128;
	fma.rn.f32 	%f129, %f115, 0fBBBB989D, 0f3F000000;
	cvt.sat.f32.f32 	%f130, %f129;
	fma.rm.f32 	%f131, %f130, %f119, %f118;
	add.f32 	%f132, %f131, 0fCB40007F;
	neg.f32 	%f133, %f132;
	fma.rn.f32 	%f134, %f115, 0fBFB8AA3B, %f133;
	fma.rn.f32 	%f135, %f115, 0fB2A57060, %f134;
	mov.b32 	%r97, %f131;
	shl.b32 	%r98, %r97, 23;
	mov.b32 	%f136, %r98;
	ex2.approx.ftz.f32 	%f137, %f135;
	fma.rn.f32 	%f138, %f137, %f136, 0f3F800000;
	rcp.rn.f32 	%f139, %f138;
	mul.f32 	%f33, %f115, %f139;
	@%p14 bra 	$L__BB7_49;
	// begin inline asm
	{ cvt.rn.f16x2.f32 %r99, %f33, %f32; }

	// end inline asm
	shl.b64 	%rd45, %rd13, 1;
	add.s64 	%rd46, %rd1, %rd45;
	st.global.u32 	[%rd46], %r99;
$L__BB7_49:
	add.s32 	%r136, %r136, 2;
	add.s32 	%r135, %r135, %r41;
	add.s32 	%r134, %r134, %r41;
	setp.ne.s32 	%p15, %r136, 0;
	@%p15 bra 	$L__BB7_41;
$L__BB7_50:
	ret;

}
	// .globl	_Z22groupNormNHWCSumKernelILi160EEv19GroupNormNHWCParams
.visible .entry _Z22groupNormNHWCSumKernelILi160EEv19GroupNormNHWCParams(
	.param .align 8 .b8 _Z22groupNormNHWCSumKernelILi160EEv19GroupNormNHWCParams_param_0[96]
)
{
	.reg .pred 	%p<51>;
	.reg .b16 	%rs<98>;
	.reg .b32 	%r<248>;
	.reg .b32 	%f<253>;
	.reg .b64 	%rd<76>;
	// demoted variable
	.shared .align 16 .b8 _ZZ22groupNormNHWCSumKernelILi160EEv19GroupNormNHWCParamsE11tempStorage[1952];
	// demoted variable
	.shared .align 8 .b8 _ZZ22groupNormNHWCSumKernelILi160EEv19GroupNormNHWCParamsE4smem[1280];
	ld.param.u32 	%r53, [_Z22groupNormNHWCSumKernelILi160EEv19GroupNormNHWCParams_param_0+88];
	ld.param.u32 	%r52, [_Z22groupNormNHWCSumKernelILi160EEv19GroupNormNHWCParams_param_0+80];
	ld.param.u32 	%r47, [_Z22groupNormNHWCSumKernelILi160EEv19GroupNormNHWCParams_param_0+56];
	ld.param.v2.u32 	{%r45, %r46}, [_Z22groupNormNHWCSumKernelILi160EEv19GroupNormNHWCParams_param_0+48];
	ld.param.u64 	%rd19, [_Z22groupNormNHWCSumKernelILi160EEv19GroupNormNHWCParams_param_0+32];
	ld.param.v2.u32 	{%r48, %r49}, [_Z22groupNormNHWCSumKernelILi160EEv19GroupNormNHWCParams_param_0+64];
	ld.param.v2.u32 	{%r50, %r51}, [_Z22groupNormNHWCSumKernelILi160EEv19GroupNormNHWCParams_param_0+72];
	ld.param.u64 	%rd16, [_Z22groupNormNHWCSumKernelILi160EEv19GroupNormNHWCParams_param_0+8];
	cvta.to.global.u64 	%rd1, %rd16;
	mov.u32 	%r4, %ctaid.z;
	mov.u32 	%r5, %ctaid.x;
	mov.u32 	%r6, %tid.x;
	shl.b32 	%r7, %r6, 1;
	mad.lo.s32 	%r8, %r50, %r5, %r7;
	mov.u32 	%r59, %ctaid.y;
	mul.lo.s32 	%r245, %r49, %r59;
	add.s32 	%r60, %r245, %r49;
	min.s32 	%r10, %r60, %r48;
	setp.ge.s32 	%p1, %r245, %r10;
	mov.f32 	%f249, 0f00000000;
	mov.f32 	%f250, %f249;
	@%p1 bra 	$L__BB8_43;
	cvt.u64.u32 	%rd20, %r4;
	cvt.s64.s32 	%rd21, %r52;
	cvt.s64.s32 	%rd22, %r8;
	mad.lo.s64 	%rd2, %rd21, %rd20, %rd22;
	mov.b32 	%r61, 0;
	// begin inline asm
	cvt.rn.f16.s32 %rs96, %r61;
	// end inline asm
	sub.s32 	%r12, %r10, %r245;
	and.b32  	%r13, %r12, 7;
	sub.s32 	%r62, %r245, %r10;
	setp.gt.u32 	%p2, %r62, -8;
	mov.f32 	%f250, 0f00000000;
	mov.f32 	%f249, %f250;
	@%p2 bra 	$L__BB8_21;
	add.s32 	%r243, %r245, 3;
	and.b32  	%r63, %r12, -8;
	neg.s32 	%r242, %r63;
	mov.f32 	%f250, 0f00000000;
$L__BB8_3:
	.pragma "nounroll";
	setp.ge.s32 	%p3, %r8, %r46;
	mov.u16 	%rs68, %rs96;
	mov.u16 	%rs69, %rs96;
	@%p3 bra 	$L__BB8_5;
	add.s32 	%r64, %r243, -3;
	mul.wide.s32 	%rd23, %r64, %r46;
	add.s64 	%rd24, %rd2, %rd23;
	shl.b64 	%rd25, %rd24, 1;
	add.s64 	%rd26, %rd1, %rd25;
	ld.global.u32 	%r65, [%rd26];
	mov.b32 	{%rs69, %rs68}, %r65;
$L__BB8_5:
	setp.ge.s32 	%p4, %r8, %r46;
	mov.b32 	%r66, {%rs69, %rs68};
	// begin inline asm
	{.reg .f16 low,high;
  mov.b32 {low,high},%r66;
  cvt.f32.f16 %f66, low;}

	// end inline asm
	// begin inline asm
	{.reg .f16 low,high;
  mov.b32 {low,high},%r66;
  cvt.f32.f16 %f67, high;}

	// end inline asm
	add.f32 	%f68, %f66, %f67;
	add.f32 	%f3, %f249, %f68;
	mul.f32 	%f69, %f67, %f67;
	fma.rn.f32 	%f70, %f66, %f66, %f69;
	add.f32 	%f4, %f250, %f70;
	add.s32 	%r68, %r243, -2;
	mul.wide.s32 	%rd3, %r68, %r46;
	mov.u16 	%rs70, %rs96;
	mov.u16 	%rs71, %rs96;
	@%p4 bra 	$L__BB8_7;
	add.s64 	%rd27, %rd2, %rd3;
	shl.b64 	%rd28, %rd27, 1;
	add.s64 	%rd29, %rd1, %rd28;
	ld.global.u32 	%r69, [%rd29];
	mov.b32 	{%rs71, %rs70}, %r69;
$L__BB8_7:
	setp.ge.s32 	%p5, %r8, %r46;
	mov.b32 	%r70, {%rs71, %rs70};
	// begin inline asm
	{.reg .f16 low,high;
  mov.b32 {low,high},%r70;
  cvt.f32.f16 %f71, low;}

	// end inline asm
	// begin inline asm
	{.reg .f16 low,high;
  mov.b32 {low,high},%r70;
  cvt.f32.f16 %f72, high;}

	// end inline asm
	add.f32 	%f73, %f71, %f72;
	add.f32 	%f5, %f3, %f73;
	mul.f32 	%f74, %f72, %f72;
	fma.rn.f32 	%f75, %f71, %f71, %f74;
	add.f32 	%f6, %f4, %f75;
	add.s32 	%r72, %r243, -1;
	mul.wide.s32 	%rd4, %r72, %r46;
	mov.u16 	%rs72, %rs96;
	mov.u16 	%rs73, %rs96;
	@%p5 bra 	$L__BB8_9;
	add.s64 	%rd30, %rd2, %rd4;
	shl.b64 	%rd31, %rd30, 1;
	add.s64 	%rd32, %rd1, %rd31;
	ld.global.u32 	%r73, [%rd32];
	mov.b32 	{%rs73, %rs72}, %r73;
$L__BB8_9:
	setp.ge.s32 	%p6, %r8, %r46;
	mov.b32 	%r74, {%rs73, %rs72};
	// begin inline asm
	{.reg .f16 low,high;
  mov.b32 {low,high},%r74;
  cvt.f32.f16 %f76, low;}

	// end inline asm
	// begin inline asm
	{.reg .f16 low,high;
  mov.b32 {low,high},%r74;
  cvt.f32.f16 %f77, high;}

	// end inline asm
	add.f32 	%f78, %f76, %f77;
	add.f32 	%f7, %f5, %f78;
	mul.f32 	%f79, %f77, %f77;
	fma.rn.f32 	%f80, %f76, %f76, %f79;
	add.f32 	%f8, %f6, %f80;
	add.s32 	%r18, %r243, 4;
	mul.wide.s32 	%rd5, %r243, %r46;
	mov.u16 	%rs74, %rs96;
	mov.u16 	%rs75, %rs96;
	@%p6 bra 	$L__BB8_11;
	add.s64 	%rd33, %rd2, %rd5;
	shl.b64 	%rd34, %rd33, 1;
	add.s64 	%rd35, %rd1, %rd34;
	ld.global.u32 	%r76, [%rd35];
	mov.b32 	{%rs75, %rs74}, %r76;
$L__BB8_11:
	mov.b32 	%r77, {%rs75, %rs74};
	// begin inline asm
	{.reg .f16 low,high;
  mov.b32 {low,high},%r77;
  cvt.f32.f16 %f81, low;}

	// end inline asm
	// begin inline asm
	{.reg .f16 low,high;
  mov.b32 {low,high},%r77;
  cvt.f32.f16 %f82, high;}

	// end inline asm
	add.f32 	%f83, %f81, %f82;
	add.f32 	%f9, %f7, %f83;
	mul.f32 	%f84, %f82, %f82;
	fma.rn.f32 	%f85, %f81, %f81, %f84;
	add.f32 	%f10, %f8, %f85;
	add.s32 	%r79, %r243, 1;
	mul.wide.s32 	%rd6, %r79, %r46;
	mov.u16 	%rs76, %rs96;
	mov.u16 	%rs77, %rs96;
	@%p6 bra 	$L__BB8_13;
	add.s64 	%rd36, %rd2, %rd6;
	shl.b64 	%rd37, %rd36, 1;
	add.s64 	%rd38, %rd1, %rd37;
	ld.global.u32 	%r80, [%rd38];
	mov.b32 	{%rs77, %rs76}, %r80;
$L__BB8_13:
	mov.b32 	%r81, {%rs77, %rs76};
	// begin inline asm
	{.reg .f16 low,high;
  mov.b32 {low,high},%r81;
  cvt.f32.f16 %f86, low;}

	// end inline asm
	// begin inline asm
	{.reg .f16 low,high;
  mov.b32 {low,high},%r81;
  cvt.f32.f16 %f87, high;}

	// end inline asm
	add.f32 	%f88, %f86, %f87;
	add.f32 	%f11, %f9, %f88;
	mul.f32 	%f89, %f87, %f87;
	fma.rn.f32 	%f90, %f86, %f86, %f89;
	add.f32 	%f12, %f10, %f90;
	add.s32 	%r83, %r243, 2;
	mul.wide.s32 	%rd7, %r83, %r46;
	mov.u16 	%rs78, %rs96;
	mov.u16 	%rs79, %rs96;
	@%p6 bra 	$L__BB8_15;
	add.s64 	%rd39, %rd2, %rd7;
	shl.b64 	%rd40, %rd39, 1;
	add.s64 	%rd41, %rd1, %rd40;
	ld.global.u32 	%r84, [%rd41];
	mov.b32 	{%rs79, %rs78}, %r84;
$L__BB8_15:
	mov.b32 	%r85, {%rs79, %rs78};
	// begin inline asm
	{.reg .f16 low,high;
  mov.b32 {low,high},%r85;
  cvt.f32.f16 %f91, low;}

	// end inline asm
	// begin inline asm
	{.reg .f16 low,high;
  mov.b32 {low,high},%r85;
  cvt.f32.f16 %f92, high;}

	// end inline asm
	add.f32 	%f93, %f91, %f92;
	add.f32 	%f13, %f11, %f93;
	mul.f32 	%f94, %f92, %f92;
	fma.rn.f32 	%f95, %f91, %f91, %f94;
	add.f32 	%f14, %f12, %f95;
	add.s32 	%r87, %r243, 3;
	mul.wide.s32 	%rd8, %r87, %r46;
	mov.u16 	%rs80, %rs96;
	mov.u16 	%rs81, %rs96;
	@%p6 bra 	$L__BB8_17;
	add.s64 	%rd42, %rd2, %rd8;
	shl.b64 	%rd43, %rd42, 1;
	add.s64 	%rd44, %rd1, %rd43;
	ld.global.u32 	%r88, [%rd44];
	mov.b32 	{%rs81, %rs80}, %r88;
$L__BB8_17:
	mov.b32 	%r89, {%rs81, %rs80};
	// begin inline asm
	{.reg .f16 low,high;
  mov.b32 {low,high},%r89;
  cvt.f32.f16 %f96, low;}

	// end inline asm
	// begin inline asm
	{.reg .f16 low,high;
  mov.b32 {low,high},%r89;
  cvt.f32.f16 %f97, high;}

	// end inline asm
	add.f32 	%f98, %f96, %f97;
	add.f32 	%f15, %f13, %f98;
	mul.f32 	%f99, %f97, %f97;
	fma.rn.f32 	%f100, %f96, %f96, %f99;
	add.f32 	%f16, %f14, %f100;
	mul.wide.s32 	%rd9, %r18, %r46;
	mov.u16 	%rs82, %rs96;
	mov.u16 	%rs83, %rs96;
	@%p6 bra 	$L__BB8_19;
	add.s64 	%rd45, %rd2, %rd9;
	shl.b64 	%rd46, %rd45, 1;
	add.s64 	%rd47, %rd1, %rd46;
	ld.global.u32 	%r91, [%rd47];
	mov.b32 	{%rs83, %rs82}, %r91;
$L__BB8_19:
	mov.b32 	%r92, {%rs83, %rs82};
	// begin inline asm
	{.reg .f16 low,high;
  mov.b32 {low,high},%r92;
  cvt.f32.f16 %f101, low;}

	// end inline asm
	// begin inline asm
	{.reg .f16 low,high;
  mov.b32 {low,high},%r92;
  cvt.f32.f16 %f102, high;}

	// end inline asm
	add.f32 	%f103, %f101, %f102;
	add.f32 	%f249, %f15, %f103;
	mul.f32 	%f104, %f102, %f102;
	fma.rn.f32 	%f105, %f101, %f101, %f104;
	add.f32 	%f250, %f16, %f105;
	add.s32 	%r243, %r243, 8;
	add.s32 	%r242, %r242, 8;
	setp.ne.s32 	%p11, %r242, 0;
	@%p11 bra 	$L__BB8_3;
	add.s32 	%r245, %r243, -3;
$L__BB8_21:
	setp.eq.s32 	%p12, %r13, 0;
	@%p12 bra 	$L__BB8_43;
	and.b32  	%r23, %r12, 3;
	setp.lt.u32 	%p13, %r13, 4;
	@%p13 bra 	$L__BB8_32;
	setp.ge.s32 	%p14, %r8, %r46;
	mov.u16 	%rs84, %rs96;
	mov.u16 	%rs85, %rs96;
	@%p14 bra 	$L__BB8_25;
	mul.wide.s32 	%rd48, %r245, %r46;
	add.s64 	%rd49, %rd2, %rd48;
	shl.b64 	%rd50, %rd49, 1;
	add.s64 	%rd51, %rd1, %rd50;
	ld.global.u32 	%r94, [%rd51];
	mov.b32 	{%rs85, %rs84}, %r94;
$L__BB8_25:
	setp.ge.s32 	%p15, %r8, %r46;
	mov.b32 	%r95, {%rs85, %rs84};
	// begin inline asm
	{.reg .f16 low,high;
  mov.b32 {low,high},%r95;
  cvt.f32.f16 %f107, low;}

	// end inline asm
	// begin inline asm
	{.reg .f16 low,high;
  mov.b32 {low,high},%r95;
  cvt.f32.f16 %f108, high;}

	// end inline asm
	add.f32 	%f109, %f107, %f108;
	add.f32 	%f23, %f249, %f109;
	mul.f32 	%f110, %f108, %f108;
	fma.rn.f32 	%f111, %f107, %f107, %f110;
	add.f32 	%f24, %f250, %f111;
	add.s32 	%r97, %r245, 1;
	mul.wide.s32 	%rd10, %r97, %r46;
	mov.u16 	%rs86, %rs96;
	mov.u16 	%rs87, %rs96;
	@%p15 bra 	$L__BB8_27;
	add.s64 	%rd52, %rd2, %rd10;
	shl.b64 	%rd53, %rd52, 1;
	add.s64 	%rd54, %rd1, %rd53;
	ld.global.u32 	%r98, [%rd54];
	mov.b32 	{%rs87, %rs86}, %r98;
$L__BB8_27:
	setp.ge.s32 	%p16, %r8, %r46;
	mov.b32 	%r99, {%rs87, %rs86};
	// begin inline asm
	{.reg .f16 low,high;
  mov.b32 {low,high},%r99;
  cvt.f32.f16 %f112, low;}

	// end inline asm
	// begin inline asm
	{.reg .f16 low,high;
  mov.b32 {low,high},%r99;
  cvt.f32.f16 %f113, high;}

	// end inline asm
	add.f32 	%f114, %f112, %f113;
	add.f32 	%f25, %f23, %f114;
	mul.f32 	%f115, %f113, %f113;
	fma.rn.f32 	%f116, %f112, %f112, %f115;
	add.f32 	%f26, %f24, %f116;
	add.s32 	%r101, %r245, 2;
	mul.wide.s32 	%rd11, %r101, %r46;
	mov.u16 	%rs88, %rs96;
	mov.u16 	%rs89, %rs96;
	@%p16 bra 	$L__BB8_29;
	add.s64 	%rd55, %rd2, %rd11;
	shl.b64 	%rd56, %rd55, 1;
	add.s64 	%rd57, %rd1, %rd56;
	ld.global.u32 	%r102, [%rd57];
	mov.b32 	{%rs89, %rs88}, %r102;
$L__BB8_29:
	setp.ge.s32 	%p17, %r8, %r46;
	mov.b32 	%r103, {%rs89, %rs88};
	// begin inline asm
	{.reg .f16 low,high;
  mov.b32 {low,high},%r103;
  cvt.f32.f16 %f117, low;}

	// end inline asm
	// begin inline asm
	{.reg .f16 low,high;
  mov.b32 {low,high},%r103;
  cvt.f32.f16 %f118, high;}

	// end inline asm
	add.f32 	%f119, %f117, %f118;
	add.f32 	%f27, %f25, %f119;
	mul.f32 	%f120, %f118, %f118;
	fma.rn.f32 	%f121, %f117, %f117, %f120;
	add.f32 	%f28, %f26, %f121;
	add.s32 	%r105, %r245, 3;
	mul.wide.s32 	%rd12, %r105, %r46;
	mov.u16 	%rs90, %rs96;
	mov.u16 	%rs91, %rs96;
	@%p17 bra 	$L__BB8_31;
	add.s64 	%rd58, %rd2, %rd12;
	shl.b64 	%rd59, %rd58, 1;
	add.s64 	%rd60, %rd1, %rd59;
	ld.global.u32 	%r106, [%rd60];
	mov.b32 	{%rs91, %rs90}, %r106;
$L__BB8_31:
	mov.b32 	%r107, {%rs91, %rs90};
	// begin inline asm
	{.reg .f16 low,high;
  mov.b32 {low,high},%r107;
  cvt.f32.f16 %f122, low;}

	// end inline asm
	// begin inline asm
	{.reg .f16 low,high;
  mov.b32 {low,high},%r107;
  cvt.f32.f16 %f123, high;}

	// end inline asm
	add.f32 	%f124, %f122, %f123;
	add.f32 	%f249, %f27, %f124;
	mul.f32 	%f125, %f123, %f123;
	fma.rn.f32 	%f126, %f122, %f122, %f125;
	add.f32 	%f250, %f28, %f126;
	add.s32 	%r245, %r245, 4;
$L__BB8_32:
	setp.eq.s32 	%p18, %r23, 0;
	@%p18 bra 	$L__BB8_43;
	setp.eq.s32 	%p19, %r23, 1;
	@%p19 bra 	$L__BB8_39;
	setp.ge.s32 	%p20, %r8, %r46;
	mov.u16 	%rs92, %rs96;
	mov.u16 	%rs93, %rs96;
	@%p20 bra 	$L__BB8_36;
	mul.wide.s32 	%rd61, %r245, %r46;
	add.s64 	%rd62, %rd2, %rd61;
	shl.b64 	%rd63, %rd62, 1;
	add.s64 	%rd64, %rd1, %rd63;
	ld.global.u32 	%r109, [%rd64];
	mov.b32 	{%rs93, %rs92}, %r109;
$L__BB8_36:
	setp.ge.s32 	%p21, %r8, %r46;
	mov.b32 	%r110, {%rs93, %rs92};
	// begin inline asm
	{.reg .f16 low,high;
  mov.b32 {low,high},%r110;
  cvt.f32.f16 %f128, low;}

	// end inline asm
	// begin inline asm
	{.reg .f16 low,high;
  mov.b32 {low,high},%r110;
  cvt.f32.f16 %f129, high;}

	// end inline asm
	add.f32 	%f130, %f128, %f129;
	add.f32 	%f35, %f249, %f130;
	mul.f32 	%f131, %f129, %f129;
	fma.rn.f32 	%f132, %f128, %f128, %f131;
	add.f32 	%f36, %f250, %f132;
	add.s32 	%r112, %r245, 1;
	mul.wide.s32 	%rd13, %r112, %r46;
	mov.u16 	%rs94, %rs96;
	mov.u16 	%rs95, %rs96;
	@%p21 bra 	$L__BB8_38;
	add.s64 	%rd65, %rd2, %rd13;
	shl.b64 	%rd66, %rd65, 1;
	add.s64 	%rd67, %rd1, %rd66;
	ld.global.u32 	%r113, [%rd67];
	mov.b32 	{%rs95, %rs94}, %r113;
$L__BB8_38:
	mov.b32 	%r114, {%rs95, %rs94};
	// begin inline asm
	{.reg .f16 low,high;
  mov.b32 {low,high},%r114;
  cvt.f32.f16 %f133, low;}

	// end inline asm
	// begin inline asm
	{.reg .f16 low,high;
  mov.b32 {low,high},%r114;
  cvt.f32.f16 %f134, high;}

	// end inline asm
	add.f32 	%f135, %f133, %f134;
	add.f32 	%f249, %f35, %f135;
	mul.f32 	%f136, %f134, %f134;
	fma.rn.f32 	%f137, %f133, %f133, %f136;
	add.f32 	%f250, %f36, %f137;
	add.s32 	%r245, %r245, 2;
$L__BB8_39:
	and.b32  	%r116, %r12, 1;
	setp.eq.b32 	%p22, %r116, 1;
	not.pred 	%p23, %p22;
	@%p23 bra 	$L__BB8_43;
	setp.ge.s32 	%p24, %r8, %r46;
	mul.wide.s32 	%rd68, %r245, %r46;
	add.s64 	%rd14, %rd2, %rd68;
	mov.u16 	%rs97, %rs96;
	@%p24 bra 	$L__BB8_42;
	shl.b64 	%rd69, %rd14, 1;
	add.s64 	%rd70, %rd1, %rd69;
	ld.global.u32 	%r117, [%rd70];
	mov.b32 	{%rs97, %rs96}, %r117;
$L__BB8_42:
	mov.b32 	%r118, {%rs97, %rs96};
	// begin inline asm
	{.reg .f16 low,high;
  mov.b32 {low,high},%r118;
  cvt.f32.f16 %f138, low;}

	// end inline asm
	// begin inline asm
	{.reg .f16 low,high;
  mov.b32 {low,high},%r118;
  cvt.f32.f16 %f139, high;}

	// end inline asm
	add.f32 	%f140, %f138, %f139;
	add.f32 	%f249, %f249, %f140;
	mul.f32 	%f141, %f139, %f139;
	fma.rn.f32 	%f142, %f138, %f138, %f141;
	add.f32 	%f250, %f250, %f142;
$L__BB8_43:
	div.u32 	%r28, %r7, %r51;
	mul.lo.s32 	%r120, %r28, %r51;
	sub.s32 	%r29, %r7, %r120;
	setp.eq.s32 	%p25, %r29, 0;
	selp.u32 	%r121, 1, 0, %p25;
	mov.u32 	%r122, _ZZ22groupNormNHWCSumKernelILi160EEv19GroupNormNHWCParamsE11tempStorage;
	mad.lo.s32 	%r123, %r6, 12, %r122;
	add.s32 	%r30, %r123, 16;
	st.shared.u32 	[%r123+16], %r121;
	st.shared.f32 	[%r123+20], %f249;
	st.shared.f32 	[%r123+24], %f250;
	bar.sync 	0;
	setp.gt.u32 	%p26, %r6, 31;
	@%p26 bra 	$L__BB8_47;
	mad.lo.s32 	%r31, %r6, 48, %r30;
	ld.shared.u32 	%r215, [%r31];
	ld.shared.f32 	%f143, [%r31+4];
	ld.shared.f32 	%f144, [%r31+8];
	ld.shared.u32 	%r216, [%r31+12];
	ld.shared.f32 	%f145, [%r31+16];
	ld.shared.f32 	%f146, [%r31+20];
	ld.shared.u32 	%r217, [%r31+24];
	ld.shared.f32 	%f147, [%r31+28];
	ld.shared.f32 	%f148, [%r31+32];
	ld.shared.u32 	%r218, [%r31+36];
	ld.shared.f32 	%f149, [%r31+40];
	ld.shared.f32 	%f150, [%r31+44];
	ld.shared.u32 	%r219, [%r31+48];
	ld.shared.f32 	%f151, [%r31+52];
	ld.shared.f32 	%f152, [%r31+56];
	setp.eq.s32 	%p27, %r216, 0;
	add.f32 	%f153, %f145, %f143;
	selp.f32 	%f154, %f153, %f145, %p27;
	add.f32 	%f155, %f144, %f146;
	selp.f32 	%f156, %f155, %f146, %p27;
	add.s32 	%r220, %r216, %r215;
	setp.eq.s32 	%p28, %r217, 0;
	add.f32 	%f157, %f154, %f147;
	selp.f32 	%f158, %f157, %f147, %p28;
	add.f32 	%f159, %f156, %f148;
	selp.f32 	%f160, %f159, %f148, %p28;
	add.s32 	%r221, %r220, %r217;
	setp.eq.s32 	%p29, %r218, 0;
	add.f32 	%f161, %f158, %f149;
	selp.f32 	%f162, %f161, %f149, %p29;
	add.f32 	%f163, %f160, %f150;
	selp.f32 	%f164, %f163, %f150, %p29;
	add.s32 	%r222, %r221, %r218;
	setp.eq.s32 	%p30, %r219, 0;
	add.f32 	%f165, %f162, %f151;
	selp.f32 	%f166, %f165, %f151, %p30;
	add.f32 	%f167, %f164, %f152;
	selp.f32 	%f168, %f167, %f152, %p30;
	add.s32 	%r126, %r222, %r219;
	// begin inline asm
	mov.u32 %r124, %laneid;
	// end inline asm
	mov.b32 	%r212, 1;
	mov.b32 	%r213, 0;
	mov.b32 	%r214, -1;
	// begin inline asm
	shfl.sync.up.b32 %r125, %r126, %r212, %r213, %r214;
	// end inline asm
	mov.b32 	%r131, %f166;
	// begin inline asm
	shfl.sync.up.b32 %r130, %r131, %r212, %r213, %r214;
	// end inline asm
	mov.b32 	%f169, %r130;
	mov.b32 	%r136, %f168;
	// begin inline asm
	shfl.sync.up.b32 %r135, %r136, %r212, %r213, %r214;
	// end inline asm
	mov.b32 	%f170, %r135;
	setp.eq.s32 	%p31, %r126, 0;
	add.f32 	%f171, %f166, %f169;
	selp.f32 	%f172, %f171, %f166, %p31;
	add.f32 	%f173, %f168, %f170;
	selp.f32 	%f174, %f173, %f168, %p31;
	setp.lt.s32 	%p32, %r124, 1;
	selp.b32 	%r223, 0, %r125, %p32;
	add.s32 	%r141, %r223, %r126;
	selp.f32 	%f175, %f166, %f172, %p32;
	selp.f32 	%f176, %f168, %f174, %p32;
	mov.b32 	%r152, 2;
	// begin inline asm
	shfl.sync.up.b32 %r140, %r141, %r152, %r213, %r214;
	// end inline asm
	mov.b32 	%r146, %f175;
	// begin inline asm
	shfl.sync.up.b32 %r145, %r146, %r152, %r213, %r214;
	// end inline asm
	mov.b32 	%f177, %r145;
	mov.b32 	%r151, %f176;
	// begin inline asm
	shfl.sync.up.b32 %r150, %r151, %r152, %r213, %r214;
	// end inline asm
	mov.b32 	%f178, %r150;
	setp.eq.s32 	%p33, %r141, 0;
	add.f32 	%f179, %f175, %f177;
	selp.f32 	%f180, %f179, %f175, %p33;
	add.f32 	%f181, %f176, %f178;
	selp.f32 	%f182, %f181, %f176, %p33;
	setp.lt.s32 	%p34, %r124, 2;
	selp.b32 	%r224, 0, %r140, %p34;
	add.s32 	%r156, %r224, %r141;
	selp.f32 	%f183, %f175, %f180, %p34;
	selp.f32 	%f184, %f176, %f182, %p34;
	mov.b32 	%r167, 4;
	// begin inline asm
	shfl.sync.up.b32 %r155, %r156, %r167, %r213, %r214;
	// end inline asm
	mov.b32 	%r161, %f183;
	// begin inline asm
	shfl.sync.up.b32 %r160, %r161, %r167, %r213, %r214;
	// end inline asm
	mov.b32 	%f185, %r160;
	mov.b32 	%r166, %f184;
	// begin inline asm
	shfl.sync.up.b32 %r165, %r166, %r167, %r213, %r214;
	// end inline asm
	mov.b32 	%f186, %r165;
	setp.eq.s32 	%p35, %r156, 0;
	add.f32 	%f187, %f183, %f185;
	selp.f32 	%f188, %f187, %f183, %p35;
	add.f32 	%f189, %f184, %f186;
	selp.f32 	%f190, %f189, %f184, %p35;
	setp.lt.s32 	%p36, %r124, 4;
	selp.b32 	%r225, 0, %r155, %p36;
	add.s32 	%r171, %r225, %r156;
	selp.f32 	%f191, %f183, %f188, %p36;
	selp.f32 	%f192, %f184, %f190, %p36;
	mov.b32 	%r182, 8;
	// begin inline asm
	shfl.sync.up.b32 %r170, %r171, %r182, %r213, %r214;
	// end inline asm
	mov.b32 	%r176, %f191;
	// begin inline asm
	shfl.sync.up.b32 %r175, %r176, %r182, %r213, %r214;
	// end inline asm
	mov.b32 	%f193, %r175;
	mov.b32 	%r181, %f192;
	// begin inline asm
	shfl.sync.up.b32 %r180, %r181, %r182, %r213, %r214;
	// end inline asm
	mov.b32 	%f194, %r180;
	setp.eq.s32 	%p37, %r171, 0;
	add.f32 	%f195, %f191, %f193;
	selp.f32 	%f196, %f195, %f191, %p37;
	add.f32 	%f197, %f192, %f194;
	selp.f32 	%f198, %f197, %f192, %p37;
	setp.lt.s32 	%p38, %r124, 8;
	selp.b32 	%r226, 0, %r170, %p38;
	add.s32 	%r186, %r226, %r171;
	selp.f32 	%f199, %f191, %f196, %p38;
	selp.f32 	%f200, %f192, %f198, %p38;
	mov.b32 	%r197, 16;
	// begin inline asm
	shfl.sync.up.b32 %r185, %r186, %r197, %r213, %r214;
	// end inline asm
	mov.b32 	%r191, %f199;
	// begin inline asm
	shfl.sync.up.b32 %r190, %r191, %r197, %r213, %r214;
	// end inline asm
	mov.b32 	%f201, %r190;
	mov.b32 	%r196, %f200;
	// begin inline asm
	shfl.sync.up.b32 %r195, %r196, %r197, %r213, %r214;
	// end inline asm
	mov.b32 	%f202, %r195;
	setp.eq.s32 	%p39, %r186, 0;
	add.f32 	%f203, %f199, %f201;
	selp.f32 	%f204, %f203, %f199, %p39;
	add.f32 	%f205, %f200, %f202;
	selp.f32 	%f206, %f205, %f200, %p39;
	setp.lt.s32 	%p40, %r124, 16;
	selp.b32 	%r227, 0, %r185, %p40;
	add.s32 	%r201, %r227, %r186;
	selp.f32 	%f207, %f199, %f204, %p40;
	selp.f32 	%f208, %f200, %f206, %p40;
	// begin inline asm
	shfl.sync.up.b32 %r200, %r201, %r212, %r213, %r214;
	// end inline asm
	mov.b32 	%r206, %f207;
	// begin inline asm
	shfl.sync.up.b32 %r205, %r206, %r212, %r213, %r214;
	// end inline asm
	mov.b32 	%r211, %f208;
	// begin inline asm
	shfl.sync.up.b32 %r210, %r211, %r212, %r213, %r214;
	// end inline asm
	setp.eq.s32 	%p41, %r6, 0;
	ld.shared.u32 	%r247, [%r31];
	ld.shared.f32 	%f251, [%r31+4];
	ld.shared.f32 	%f252, [%r31+8];
	ld.shared.u32 	%r36, [%r31+12];
	ld.shared.f32 	%f49, [%r31+16];
	ld.shared.f32 	%f50, [%r31+20];
	ld.shared.u32 	%r37, [%r31+24];
	ld.shared.f32 	%f51, [%r31+28];
	ld.shared.f32 	%f52, [%r31+32];
	ld.shared.u32 	%r38, [%r31+36];
	ld.shared.f32 	%f53, [%r31+40];
	ld.shared.f32 	%f54, [%r31+44];
	ld.shared.u32 	%r39, [%r31+48];
	ld.shared.f32 	%f55, [%r31+52];
	ld.shared.f32 	%f56, [%r31+56];
	@%p41 bra 	$L__BB8_46;
	mov.b32 	%f209, %r205;
	mov.b32 	%f210, %r210;
	setp.eq.s32 	%p42, %r247, 0;
	add.f32 	%f211, %f251, %f209;
	selp.f32 	%f251, %f211, %f251, %p42;
	add.f32 	%f212, %f252, %f210;
	selp.f32 	%f252, %f212, %f252, %p42;
	add.s32 	%r247, %r247, %r200;
$L__BB8_46:
	setp.eq.s32 	%p43, %r36, 0;
	add.f32 	%f213, %f251, %f49;
	selp.f32 	%f214, %f213, %f49, %p43;
	add.f32 	%f215, %f252, %f50;
	selp.f32 	%f216, %f215, %f50, %p43;
	add.s32 	%r228, %r36, %r247;
	setp.eq.s32 	%p44, %r37, 0;
	add.f32 	%f217, %f214, %f51;
	selp.f32 	%f218, %f217, %f51, %p44;
	add.f32 	%f219, %f216, %f52;
	selp.f32 	%f220, %f219, %f52, %p44;
	add.s32 	%r229, %r37, %r228;
	setp.eq.s32 	%p45, %r38, 0;
	add.f32 	%f221, %f218, %f53;
	selp.f32 	%f222, %f221, %f53, %p45;
	add.f32 	%f223, %f220, %f54;
	selp.f32 	%f224, %f223, %f54, %p45;
	add.s32 	%r230, %r38, %r229;
	setp.eq.s32 	%p46, %r39, 0;
	add.f32 	%f225, %f222, %f55;
	selp.f32 	%f226, %f225, %f55, %p46;
	add.f32 	%f227, %f224, %f56;
	selp.f32 	%f228, %f227, %f56, %p46;
	add.s32 	%r231, %r39, %r230;
	st.shared.u32 	[%r31], %r247;
	st.shared.f32 	[%r31+4], %f251;
	st.shared.f32 	[%r31+8], %f252;
	st.shared.u32 	[%r31+12], %r228;
	st.shared.f32 	[%r31+16], %f214;
	st.shared.f32 	[%r31+20], %f216;
	st.shared.u32 	[%r31+24], %r229;
	st.shared.f32 	[%r31+28], %f218;
	st.shared.f32 	[%r31+32], %f220;
	st.shared.u32 	[%r31+36], %r230;
	st.shared.f32 	[%r31+40], %f222;
	st.shared.f32 	[%r31+44], %f224;
	st.shared.u32 	[%r31+48], %r231;
	st.shared.f32 	[%r31+52], %f226;
	st.shared.f32 	[%r31+56], %f228;
$L__BB8_47:
	bar.sync 	0;
	add.s32 	%r232, %r51, -2;
	setp.ne.s32 	%p47, %r29, %r232;
	@%p47 bra 	$L__BB8_49;
	ld.shared.f32 	%f229, [%r30+8];
	ld.shared.f32 	%f230, [%r30+4];
	shl.b32 	%r233, %r28, 3;
	mov.u32 	%r234, _ZZ22groupNormNHWCSumKernelILi160EEv19GroupNormNHWCParamsE4smem;
	add.s32 	%r235, %r234, %r233;
	st.shared.v2.f32 	[%r235], {%f230, %f229};
$L__BB8_49:
	bar.sync 	0;
	mad.lo.s32 	%r42, %r53, %r5, %r6;
	setp.ge.u32 	%p48, %r6, %r53;
	setp.ge.s32 	%p49, %r42, %r47;
	or.pred  	%p50, %p48, %p49;
	@%p50 bra 	$L__BB8_51;
	shl.b32 	%r236, %r6, 3;
	mov.u32 	%r237, _ZZ22groupNormNHWCSumKernelILi160EEv19GroupNormNHWCParamsE4smem;
	add.s32 	%r238, %r237, %r236;
	ld.shared.v2.f32 	{%f231, %f232}, [%r238];
	mul.lo.s32 	%r239, %r4, %r47;
	shl.b32 	%r240, %r239, 1;
	add.s32 	%r241, %r42, %r240;
	cvta.to.global.u64 	%rd71, %rd19;
	mul.wide.s32 	%rd72, %r241, 4;
	add.s64 	%rd73, %rd71, %rd72;
	atom.global.add.f32 	%f233, [%rd73], %f231;
	mul.wide.s32 	%rd74, %r47, 4;
	add.s64 	%rd75, %rd73, %rd74;
	atom.global.add.f32 	%f234, [%rd75], %f232;
$L__BB8_51:
	ret;

}
	// .globl	_Z22groupNormNHWCSumKernelILi256EEv19GroupNormNHWCParams
.visible .entry _Z22groupNormNHWCSumKernelILi256EEv19GroupNormNHWCParams(
	.param .align 8 .b8 _Z22groupNormNHWCSumKernelILi256EEv19GroupNormNHWCParams_param_0[96]
)
{
	.reg .pred 	%p<57>;
	.reg .b16 	%rs<98>;
	.reg .b32 	%r<273>;
	.reg .b32 	%f<289>;
	.reg .b64 	%rd<76>;
	// demoted variable
	.shared .align 16 .b8 _ZZ22groupNormNHWCSumKernelILi256EEv19GroupNormNHWCParamsE11tempStorage[3488];
	// demoted variable
	.shared .align 8 .b8 _ZZ22groupNormNHWCSumKernelILi256EEv19GroupNormNHWCParamsE4smem[2048];
	ld.param.u32 	%r53, [_Z22groupNormNHWCSumKernelILi256EEv19GroupNormNHWCParams_param_0+88];
	ld.param.u32 	%r52, [_Z22groupNormNHWCSumKernelILi256EEv19GroupNormNHWCParams_param_0+80];
	ld.param.u32 	%r47, [_Z22groupNormNHWCSumKernelILi256EEv19GroupNormNHWCParams_param_0+56];
	ld.param.v2.u32 	{%r45, %r46}, [_Z22groupNormNHWCSumKernelILi256EEv19GroupNormNHWCParams_param_0+48];
	ld.param.u64 	%rd19, [_Z22groupNormNHWCSumKernelILi256EEv19GroupNormNHWCParams_param_0+32];
	ld.param.v2.u32 	{%r48, %r49}, [_Z22groupNormNHWCSumKernelILi256EEv19GroupNormNHWCParams_param_0+64];
	ld.param.v2.u32 	{%r50, %r51}, [_Z22groupNormNHWCSumKernelILi256EEv19GroupNormNHWCParams_param_0+72];
	ld.param.u64 	%rd16, [_Z22groupNormNHWCSumKernelILi256EEv19GroupNormNHWCParams_param_0+8];
	cvta.to.global.u64 	%rd1, %rd16;
	mov.u32 	%r2, %ctaid.z;
	mov.u32 	%r59, %ctaid.x;
	mov.u32 	%r3, %tid.x;
	shl.b32 	%r4, %r3, 1;
	mad.lo.s32 	%r5, %r50, %r59, %r4;
	mov.u32 	%r60, %ctaid.y;
	mul.lo.s32 	%r270, %r49, %r60;
	add.s32 	%r61, %r270, %r49;
	min.s32 	%r7, %r61, %r48;
	setp.ge.s32 	%p1, %r270, %r7;
	mov.f32 	%f285, 0f00000000;
	mov.f32 	%f286, %f285;
	@%p1 bra 	$L__BB9_43;
	cvt.u64.u32 	%rd20, %r2;
	cvt.s64.s32 	%rd21, %r52;
	cvt.s64.s32 	%rd22, %r5;
	mad.lo.s64 	%rd2, %rd21, %rd20, %rd22;
	mov.b32 	%r62, 0;
	// begin inline asm
	cvt.rn.f16.s32 %rs96, %r62;
	// end inline asm
	sub.s32 	%r9, %r7, %r270;
	and.b32  	%r10, %r9, 7;
	sub.s32 	%r63, %r270, %r7;
	setp.gt.u32 	%p2, %r63, -8;
	mov.f32 	%f286, 0f00000000;
	mov.f32 	%f285, %f286;
	@%p2 bra 	$L__BB9_21;
	add.s32 	%r268, %r270, 3;
	and.b32  	%r64, %r9, -8;
	neg.s32 	%r267, %r64;
	mov.f32 	%f286, 0f00000000;
$L__BB9_3:
	.pragma "nounroll";
	setp.ge.s32 	%p3, %r5, %r46;
	mov.u16 	%rs68, %rs96;
	mov.u16 	%rs69, %rs96;
	@%p3 bra 	$L__BB9_5;
	add.s32 	%r65, %r268, -3;
	mul.wide.s32 	%rd23, %r65, %r46;
	add.s64 	%rd24, %rd2, %rd23;
	shl.b64 	%rd25, %rd24, 1;
	add.s64 	%rd26, %rd1, %rd25;
	ld.global.u32 	%r66, [%rd26];
	mov.b32 	{%rs69, %rs68}, %r66;
$L__BB9_5:
	setp.ge.s32 	%p4, %r5, %r46;
	mov.b32 	%r67, {%rs69, %rs68};
	// begin inline asm
	{.reg .f16 low,high;
  mov.b32 {low,high},%r67;
  cvt.f32.f16 %f72, low;}

	// end inline asm
	// begin inline asm
	{.reg .f16 low,high;
  mov.b32 {low,high},%r67;
  cvt.f32.f16 %f73, high;}

	// end inline asm
	add.f32 	%f74, %f72, %f73;
	add.f32 	%f3, %f285, %f74;
	mul.f32 	%f75, %f73, %f73;
	fma.rn.f32 	%f76, %f72, %f72, %f75;
	add.f32 	%f4, %f286, %f76;
	add.s32 	%r69, %r268, -2;
	mul.wide.s32 	%rd3, %r69, %r46;
	mov.u16 	%rs70, %rs96;
	mov.u16 	%rs71, %rs96;
	@%p4 bra 	$L__BB9_7;
	add.s64 	%rd27, %rd2, %rd3;
	shl.b64 	%rd28, %rd27, 1;
	add.s64 	%rd29, %rd1, %rd28;
	ld.global.u32 	%r70, [%rd29];
	mov.b32 	{%rs71, %rs70}, %r70;
$L__BB9_7:
	setp.ge.s32 	%p5, %r5, %r46;
	mov.b32 	%r71, {%rs71, %rs70};
	// begin inline asm
	{.reg .f16 low,high;
  mov.b32 {low,high},%r71;
  cvt.f32.f16 %f77, low;}

	// end inline asm
	// begin inline asm
	{.reg .f16 low,high;
  mov.b32 {low,high},%r71;
  cvt.f32.f16 %f78, high;}

	// end inline asm
	add.f32 	%f79, %f77, %f78;
	add.f32 	%f5, %f3, %f79;
	mul.f32 	%f80, %f78, %f78;
	fma.rn.f32 	%f81, %f77, %f77, %f80;
	add.f32 	%f6, %f4, %f81;
	add.s32 	%r73, %r268, -1;
	mul.wide.s32 	%rd4, %r73, %r46;
	mov.u16 	%rs72, %rs96;
	mov.u16 	%rs73, %rs96;
	@%p5 bra 	$L__BB9_9;
	add.s64 	%rd30, %rd2, %rd4;
	shl.b64 	%rd31, %rd30, 1;
	add.s64 	%rd32, %rd1, %rd31;
	ld.global.u32 	%r74, [%rd32];
	mov.b32 	{%rs73, %rs72}, %r74;
$L__BB9_9:
	setp.ge.s32 	%p6, %r5, %r46;
	mov.b32 	%r75, {%rs73, %rs72};
	// begin inline asm
	{.reg .f16 low,high;
  mov.b32 {low,high},%r75;
  cvt.f32.f16 %f82, low;}

	// end inline asm
	// begin inline asm
	{.reg .f16 low,high;
  mov.b32 {low,high},%r75;
  cvt.f32.f16 %f83, high;}

	// end inline asm
	add.f32 	%f84, %f82, %f83;
	add.f32 	%f7, %f5, %f84;
	mul.f32 	%f85, %f83, %f83;
	fma.rn.f32 	%f86, %f82, %f82, %f85;
	add.f32 	%f8, %f6, %f86;
	add.s32 	%r15, %r268, 4;
	mul.wide.s32 	%rd5, %r268, %r46;
	mov.u16 	%rs74, %rs96;
	mov.u16 	%rs75, %rs96;
	@%p6 bra 	$L__BB9_11;
	add.s64 	%rd33, %rd2, %rd5;
	shl.b64 	%rd34, %rd33, 1;
	add.s64 	%rd35, %rd1, %rd34;
	ld.global.u32 	%r77, [%rd35];
	mov.b32 	{%rs75, %rs74}, %r77;
$L__BB9_11:
	setp.ge.s32 	%p7, %r5, %r46;
	mov.b32 	%r78, {%rs75, %rs74};
	// begin inline asm
	{.reg .f16 low,high;
  mov.b32 {low,high},%r78;
  cvt.f32.f16 %f87, low;}

	// end inline asm
	// begin inline asm
	{.reg .f16 low,high;
  mov.b32 {low,high},%r78;
  cvt.f32.f16 %f88, high;}

	// end inline asm
	add.f32 	%f89, %f87, %f88;
	add.f32 	%f9, %f7, %f89;
	mul.f32 	%f90, %f88, %f88;
	fma.rn.f32 	%f91, %f87, %f87, %f90;
	add.f32 	%f10, %f8, %f91;
	add.s32 	%r80, %r268, 1;
	mul.wide.s32 	%rd6, %r80, %r46;
	mov.u16 	%rs76, %rs96;
	mov.u16 	%rs77, %rs96;
	@%p7 bra 	$L__BB9_13;
	add.s64 	%rd36, %rd2, %rd6;
	shl.b64 	%rd37, %rd36, 1;
	add.s64 	%rd38, %rd1, %rd37;
	ld.global.u32 	%r81, [%rd38];
	mov.b32 	{%rs77, %rs76}, %r81;
$L__BB9_13:
	setp.ge.s32 	%p8, %r5, %r46;
	mov.b32 	%r82, {%rs77, %rs76};
	// begin inline asm
	{.reg .f16 low,high;
  mov.b32 {low,high},%r82;
  cvt.f32.f16 %f92, low;}

	// end inline asm
	// begin inline asm
	{.reg .f16 low,high;
  mov.b32 {low,high},%r82;
  cvt.f32.f16 %f93, high;}

	// end inline asm
	add.f32 	%f94, %f92, %f93;
	add.f32 	%f11, %f9, %f94;
	mul.f32 	%f95, %f93, %f93;
	fma.rn.f32 	%f96, %f92, %f92, %f95;
	add.f32 	%f12, %f10, %f96;
	add.s32 	%r84, %r268, 2;
	mul.wide.s32 	%rd7, %r84, %r46;
	mov.u16 	%rs78, %rs96;
	mov.u16 	%rs79, %rs96;
	@%p8 bra 	$L__BB9_15;
	add.s64 	%rd39, %rd2, %rd7;
	shl.b64 	%rd40, %rd39, 1;
	add.s64 	%rd41, %rd1, %rd40;
	ld.global.u32 	%r85, [%rd41];
	mov.b32 	{%rs79, %rs78}, %r85;
$L__BB9_15:
	setp.ge.s32 	%p9, %r5, %r46;
	mov.b32 	%r86, {%rs79, %rs78};
	// begin inline asm
	{.reg .f16 low,high;
  mov.b32 {low,high},%r86;
  cvt.f32.f16 %f97, low;}

	// end inline asm
	// begin inline asm
	{.reg .f16 low,high;
  mov.b32 {low,high},%r86;
  cvt.f32.f16 %f98, high;}

	// end inline asm
	add.f32 	%f99, %f97, %f98;
	add.f32 	%f13, %f11, %f99;
	mul.f32 	%f100, %f98, %f98;
	fma.rn.f32 	%f101, %f97, %f97, %f100;
	add.f32 	%f14, %f12, %f101;
	add.s32 	%r88, %r268, 3;
	mul.wide.s32 	%rd8, %r88, %r46;
	mov.u16 	%rs80, %rs96;
	mov.u16 	%rs81, %rs96;
	@%p9 bra 	$L__BB9_17;
	add.s64 	%rd42, %rd2, %rd8;
	shl.b64 	%rd43, %rd42, 1;
	add.s64 	%rd44, %rd1, %rd43;
	ld.global.u32 	%r89, [%rd44];
	mov.b32 	{%rs81, %rs80}, %r89;
$L__BB9_17:
	setp.ge.s32 	%p10, %r5, %r46;
	mov.b32 	%r90, {%rs81, %rs80};
	// begin inline asm
	{.reg .f16 low,high;
  mov.b32 {low,high},%r90;
  cvt.f32.f16 %f102, low;}

	// end inline asm
	// begin inline asm
	{.reg .f16 low,high;
  mov.b32 {low,high},%r90;
  cvt.f32.f16 %f103, high;}

	// end inline asm
	add.f32 	%f104, %f102, %f103;
	add.f32 	%f15, %f13, %f104;
	mul.f32 	%f105, %f103, %f103;
	fma.rn.f32 	%f106, %f102, %f102, %f105;
	add.f32 	%f16, %f14, %f106;
	mul.wide.s32 	%rd9, %r15, %r46;
	mov.u16 	%rs82, %rs96;
	mov.u16 	%rs83, %rs96;
	@%p10 bra 	$L__BB9_19;
	add.s64 	%rd45, %rd2, %rd9;
	shl.b64 	%rd46, %rd45, 1;
	add.s64 	%rd47, %rd1, %rd46;
	ld.global.u32 	%r92, [%rd47];
	mov.b32 	{%rs83, %rs82}, %r92;
$L__BB9_19:
	mov.b32 	%r93, {%rs83, %rs82};
	// begin inline asm
	{.reg .f16 low,high;
  mov.b32 {low,high},%r93;
  cvt.f32.f16 %f107, low;}

	// end inline asm
	// begin inline asm
	{.reg .f16 low,high;
  mov.b32 {low,high},%r93;
  cvt.f32.f16 %f108, high;}

	// end inline asm
	add.f32 	%f109, %f107, %f108;
	add.f32 	%f285, %f15, %f109;
	mul.f32 	%f110, %f108, %f108;
	fma.rn.f32 	%f111, %f107, %f107, %f110;
	add.f32 	%f286, %f16, %f111;
	add.s32 	%r268, %r268, 8;
	add.s32 	%r267, %r267, 8;
	setp.ne.s32 	%p11, %r267, 0;
	@%p11 bra 	$L__BB9_3;
	add.s32 	%r270, %r268, -3;
$L__BB9_21:
	setp.eq.s32 	%p12, %r10, 0;
	@%p12 bra 	$L__BB9_43;
	and.b32  	%r20, %r9, 3;
	setp.lt.u32 	%p13, %r10, 4;
	@%p13 bra 	$L__BB9_32;
	setp.ge.s32 	%p14, %r5, %r46;
	mov.u16 	%rs84, %rs96;
	mov.u16 	%rs85, %rs96;
	@%p14 bra 	$L__BB9_25;
	mul.wide.s32 	%rd48, %r270, %r46;
	add.s64 	%rd49, %rd2, %rd48;
	shl.b64 	%rd50, %rd49, 1;
	add.s64 	%rd51, %rd1, %rd50;
	ld.global.u32 	%r95, [%rd51];
	mov.b32 	{%rs85, %rs84}, %r95;
$L__BB9_25:
	setp.ge.s32 	%p15, %r5, %r46;
	mov.b32 	%r96, {%rs85, %rs84};
	// begin inline asm
	{.reg .f16 low,high;
  mov.b32 {low,high},%r96;
  cvt.f32.f16 %f113, low;}

	// end inline asm
	// begin inline asm
	{.reg .f16 low,high;
  mov.b32 {low,high},%r96;
  cvt.f32.f16 %f114, high;}

	// end inline asm
	add.f32 	%f115, %f113, %f114;
	add.f32 	%f23, %f285, %f115;
	mul.f32 	%f116, %f114, %f114;
	fma.rn.f32 	%f117, %f113, %f113, %f116;
	add.f32 	%f24, %f286, %f117;
	add.s32 	%r98, %r270, 1;
	mul.wide.s32 	%rd10, %r98, %r46;
	mov.u16 	%rs86, %rs96;
	mov.u16 	%rs87, %rs96;
	@%p15 bra 	$L__BB9_27;
	add.s64 	%rd52, %rd2, %rd10;
	shl.b64 	%rd53, %rd52, 1;
	add.s64 	%rd54, %rd1, %rd53;
	ld.global.u32 	%r99, [%rd54];
	mov.b32 	{%rs87, %rs86}, %r99;
$L__BB9_27:
	setp.ge.s32 	%p16, %r5, %r46;
	mov.b32 	%r100, {%rs87, %rs86};
	// begin inline asm
	{.reg .f16 low,high;
  mov.b32 {low,high},%r100;
  cvt.f32.f16 %f118, low;}

	// end inline asm
	// begin inline asm
	{.reg .f16 low,high;
  mov.b32 {low,high},%r100;
  cvt.f32.f16 %f119, high;}

	// end inline asm
	add.f32 	%f120, %f118, %f119;
	add.f32 	%f25, %f23, %f120;
	mul.f32 	%f121, %f119, %f119;
	fma.rn.f32 	%f122, %f118, %f118, %f121;
	add.f32 	%f26, %f24, %f122;
	add.s32 	%r102, %r270, 2;
	mul.wide.s32 	%rd11, %r102, %r46;
	mov.u16 	%rs88, %rs96;
	mov.u16 	%rs89, %rs96;
	@%p16 bra 	$L__BB9_29;
	add.s64 	%rd55, %rd2, %rd11;
	shl.b64 	%rd56, %rd55, 1;
	add.s64 	%rd57, %rd1, %rd56;
	ld.global.u32 	%r103, [%rd57];
	mov.b32 	{%rs89, %rs88}, %r103;
$L__BB9_29:
	setp.ge.s32 	%p17, %r5, %r46;
	mov.b32 	%r104, {%rs89, %rs88};
	// begin inline asm
	{.reg .f16 low,high;
  mov.b32 {low,high},%r104;
  cvt.f32.f16 %f123, low;}

	// end inline asm
	// begin inline asm
	{.reg .f16 low,high;
  mov.b32 {low,high},%r104;
  cvt.f32.f16 %f124, high;}

	// end inline asm
	add.f32 	%f125, %f123, %f124;
	add.f32 	%f27, %f25, %f125;
	mul.f32 	%f126, %f124, %f124;
	fma.rn.f32 	%f127, %f123, %f123, %f126;
	add.f32 	%f28, %f26, %f127;
	add.s32 	%r106, %r270, 3;
	mul.wide.s32 	%rd12, %r106, %r46;
	mov.u16 	%rs90, %rs96;
	mov.u16 	%rs91, %rs96;
	@%p17 bra 	$L__BB9_31;
	add.s64 	%rd58, %rd2, %rd12;
	shl.b64 	%rd59, %rd58, 1;
	add.s64 	%rd60, %rd1, %rd59;
	ld.global.u32 	%r107, [%rd60];
	mov.b32 	{%rs91, %rs90}, %r107;
$L__BB9_31:
	mov.b32 	%r108, {%rs91, %rs90};
	// begin inline asm
	{.reg .f16 low,high;
  mov.b32 {low,high},%r108;
  cvt.f32.f16 %f128, low;}

	// end inline asm
	// begin inline asm
	{.reg .f16 low,high;
  mov.b32 {low,high},%r108;
  cvt.f32.f16 %f129, high;}

	// end inline asm
	add.f32 	%f130, %f128, %f129;
	add.f32 	%f285, %f27, %f130;
	mul.f32 	%f131, %f129, %f129;
	fma.rn.f32 	%f132, %f128, %f128, %f131;
	add.f32 	%f286, %f28, %f132;
	add.s32 	%r270, %r270, 4;
$L__BB9_32:
	setp.eq.s32 	%p18, %r20, 0;
	@%p18 bra 	$L__BB9_43;
	setp.eq.s32 	%p19, %r20, 1;
	@%p19 bra 	$L__BB9_39;
	setp.ge.s32 	%p20, %r5, %r46;
	mov.u16 	%rs92, %rs96;
	mov.u16 	%rs93, %rs96;
	@%p20 bra 	$L__BB9_36;
	mul.wide.s32 	%rd61, %r270, %r46;
	add.s64 	%rd62, %rd2, %rd61;
	shl.b64 	%rd63, %rd62, 1;
	add.s64 	%rd64, %rd1, %rd63;
	ld.global.u32 	%r110, [%rd64];
	mov.b32 	{%rs93, %rs92}, %r110;
$L__BB9_36:
	setp.ge.s32 	%p21, %r5, %r46;
	mov.b32 	%r111, {%rs93, %rs92};
	// begin inline asm
	{.reg .f16 low,high;
  mov.b32 {low,high},%r111;
  cvt.f32.f16 %f134, low;}

	// end inline asm
	// begin inline asm
	{.reg .f16 low,high;
  mov.b32 {low,high},%r111;
  cvt.f32.f16 %f135, high;}

	// end inline asm
	add.f32 	%f136, %f134, %f135;
	add.f32 	%f35, %f285, %f136;
	mul.f32 	%f137, %f135, %f135;
	fma.rn.f32 	%f138, %f134, %f134, %f137;
	add.f32 	%f36, %f286, %f138;
	add.s32 	%r113, %r270, 1;
	mul.wide.s32 	%rd13, %r113, %r46;
	mov.u16 	%rs94, %rs96;
	mov.u16 	%rs95, %rs96;
	@%p21 bra 	$L__BB9_38;
	add.s64 	%rd65, %rd2, %rd13;
	shl.b64 	%rd66, %rd65, 1;
	add.s64 	%rd67, %rd1, %rd66;
	ld.global.u32 	%r114, [%rd67];
	mov.b32 	{%rs95, %rs94}, %r114;
$L__BB9_38:
	mov.b32 	%r115, {%rs95, %rs94};
	// begin inline asm
	{.reg .f16 low,high;
  mov.b32 {low,high},%r115;
  cvt.f32.f16 %f139, low;}

	// end inline asm
	// begin inline asm
	{.reg .f16 low,high;
  mov.b32 {low,high},%r115;
  cvt.f32.f16 %f140, high;}

	// end inline asm
	add.f32 	%f141, %f139, %f140;
	add.f32 	%f285, %f35, %f141;
	mul.f32 	%f142, %f140, %f140;
	fma.rn.f32 	%f143, %f139, %f139, %f142;
	add.f32 	%f286, %f36, %f143;
	add.s32 	%r270, %r270, 2;
$L__BB9_39:
	and.b32  	%r117, %r9, 1;
	setp.eq.b32 	%p22, %r117, 1;
	not.pred 	%p23, %p22;
	@%p23 bra 	$L__BB9_43;
	setp.ge.s32 	%p24, %r5, %r46;
	mul.wide.s32 	%rd68, %r270, %r46;
	add.s64 	%rd14, %rd2, %rd68;
	mov.u16 	%rs97, %rs96;
	@%p24 bra 	$L__BB9_42;
	shl.b64 	%rd69, %rd14, 1;
	add.s64 	%rd70, %rd1, %rd69;
	ld.global.u32 	%r118, [%rd70];
	mov.b32 	{%rs97, %rs96}, %r118;
$L__BB9_42:
	mov.b32 	%r119, {%rs97, %rs96};
	// begin inline asm
	{.reg .f16 low,high;
  mov.b32 {low,high},%r119;
  cvt.f32.f16 %f144, low;}

	// end inline asm
	// begin inline asm
	{.reg .f16 low,high;
  mov.b32 {low,high},%r119;
  cvt.f32.f16 %f145, high;}

	// end inline asm
	add.f32 	%f146, %f144, %f145;
	add.f32 	%f285, %f285, %f146;
	mul.f32 	%f147, %f145, %f145;
	fma.rn.f32 	%f148, %f144, %f144, %f147;
	add.f32 	%f286, %f286, %f148;
$L__BB9_43:
	div.u32 	%r25, %r4, %r51;
	mul.lo.s32 	%r121, %r25, %r51;
	sub.s32 	%r122, %r4, %r121;
	setp.eq.s32 	%p25, %r122, 0;
	selp.u32 	%r123, 1, 0, %p25;
	shr.u32 	%r124, %r3, 3;
	add.s32 	%r125, %r124, %r3;
	mov.u32 	%r126, _ZZ22groupNormNHWCSumKernelILi256EEv19GroupNormNHWCParamsE11tempStorage;
	mad.lo.s32 	%r127, %r125, 12, %r126;
	st.shared.u32 	[%r127+16], %r123;
	st.shared.f32 	[%r127+20], %f285;
	st.shared.f32 	[%r127+24], %f286;
	bar.sync 	0;
	setp.gt.u32 	%p26, %r3, 31;
	@%p26 bra 	$L__BB9_47;
	mov.u32 	%r219, %tid.x;
	mov.u32 	%r220, _ZZ22groupNormNHWCSumKernelILi256EEv19GroupNormNHWCParamsE11tempStorage;
	mad.lo.s32 	%r221, %r219, 108, %r220;
	add.s32 	%r26, %r221, 16;
	ld.shared.u32 	%r222, [%r221+16];
	ld.shared.f32 	%f149, [%r221+20];
	ld.shared.f32 	%f150, [%r221+24];
	ld.shared.u32 	%r223, [%r221+28];
	ld.shared.f32 	%f151, [%r221+32];
	ld.shared.f32 	%f152, [%r221+36];
	ld.shared.u32 	%r224, [%r221+40];
	ld.shared.f32 	%f153, [%r221+44];
	ld.shared.f32 	%f154, [%r221+48];
	ld.shared.u32 	%r225, [%r221+52];
	ld.shared.f32 	%f155, [%r221+56];
	ld.shared.f32 	%f156, [%r221+60];
	ld.shared.u32 	%r226, [%r221+64];
	ld.shared.f32 	%f157, [%r221+68];
	ld.shared.f32 	%f158, [%r221+72];
	ld.shared.u32 	%r227, [%r221+76];
	ld.shared.f32 	%f159, [%r221+80];
	ld.shared.f32 	%f160, [%r221+84];
	ld.shared.u32 	%r228, [%r221+88];
	ld.shared.f32 	%f161, [%r221+92];
	ld.shared.f32 	%f162, [%r221+96];
	ld.shared.u32 	%r229, [%r221+100];
	ld.shared.f32 	%f163, [%r221+104];
	ld.shared.f32 	%f164, [%r221+108];
	setp.eq.s32 	%p27, %r223, 0;
	add.f32 	%f165, %f151, %f149;
	selp.f32 	%f166, %f165, %f151, %p27;
	add.f32 	%f167, %f150, %f152;
	selp.f32 	%f168, %f167, %f152, %p27;
	add.s32 	%r230, %r223, %r222;
	setp.eq.s32 	%p28, %r224, 0;
	add.f32 	%f169, %f166, %f153;
	selp.f32 	%f170, %f169, %f153, %p28;
	add.f32 	%f171, %f168, %f154;
	selp.f32 	%f172, %f171, %f154, %p28;
	add.s32 	%r231, %r230, %r224;
	setp.eq.s32 	%p29, %r225, 0;
	add.f32 	%f173, %f170, %f155;
	selp.f32 	%f174, %f173, %f155, %p29;
	add.f32 	%f175, %f172, %f156;
	selp.f32 	%f176, %f175, %f156, %p29;
	add.s32 	%r232, %r231, %r225;
	setp.eq.s32 	%p30, %r226, 0;
	add.f32 	%f177, %f174, %f157;
	selp.f32 	%f178, %f177, %f157, %p30;
	add.f32 	%f179, %f176, %f158;
	selp.f32 	%f180, %f179, %f158, %p30;
	add.s32 	%r233, %r232, %r226;
	setp.eq.s32 	%p31, %r227, 0;
	add.f32 	%f181, %f178, %f159;
	selp.f32 	%f182, %f181, %f159, %p31;
	add.f32 	%f183, %f180, %f160;
	selp.f32 	%f184, %f183, %f160, %p31;
	add.s32 	%r234, %r233, %r227;
	setp.eq.s32 	%p32, %r228, 0;
	add.f32 	%f185, %f182, %f161;
	selp.f32 	%f186, %f185, %f161, %p32;
	add.f32 	%f187, %f184, %f162;
	selp.f32 	%f188, %f187, %f162, %p32;
	add.s32 	%r235, %r234, %r228;
	setp.eq.s32 	%p33, %r229, 0;
	add.f32 	%f189, %f186, %f163;
	selp.f32 	%f190, %f189, %f163, %p33;
	add.f32 	%f191, %f188, %f164;
	selp.f32 	%f192, %f191, %f164, %p33;
	add.s32 	%r130, %r235, %r229;
	// begin inline asm
	mov.u32 %r128, %laneid;
	// end inline asm
	mov.b32 	%r216, 1;
	mov.b32 	%r217, 0;
	mov.b32 	%r218, -1;
	// begin inline asm
	shfl.sync.up.b32 %r129, %r130, %r216, %r217, %r218;
	// end inline asm
	mov.b32 	%r135, %f190;
	// begin inline asm
	shfl.sync.up.b32 %r134, %r135, %r216, %r217, %r218;
	// end inline asm
	mov.b32 	%f193, %r134;
	mov.b32 	%r140, %f192;
	// begin inline asm
	shfl.sync.up.b32 %r139, %r140, %r216, %r217, %r218;
	// end inline asm
	mov.b32 	%f194, %r139;
	setp.eq.s32 	%p34, %r130, 0;
	add.f32 	%f195, %f190, %f193;
	selp.f32 	%f196, %f195, %f190, %p34;
	add.f32 	%f197, %f192, %f194;
	selp.f32 	%f198, %f197, %f192, %p34;
	setp.lt.s32 	%p35, %r128, 1;
	selp.b32 	%r236, 0, %r129, %p35;
	add.s32 	%r145, %r236, %r130;
	selp.f32 	%f199, %f190, %f196, %p35;
	selp.f32 	%f200, %f192, %f198, %p35;
	mov.b32 	%r156, 2;
	// begin inline asm
	shfl.sync.up.b32 %r144, %r145, %r156, %r217, %r218;
	// end inline asm
	mov.b32 	%r150, %f199;
	// begin inline asm
	shfl.sync.up.b32 %r149, %r150, %r156, %r217, %r218;
	// end inline asm
	mov.b32 	%f201, %r149;
	mov.b32 	%r155, %f200;
	// begin inline asm
	shfl.sync.up.b32 %r154, %r155, %r156, %r217, %r218;
	// end inline asm
	mov.b32 	%f202, %r154;
	setp.eq.s32 	%p36, %r145, 0;
	add.f32 	%f203, %f199, %f201;
	selp.f32 	%f204, %f203, %f199, %p36;
	add.f32 	%f205, %f200, %f202;
	selp.f32 	%f206, %f205, %f200, %p36;
	setp.lt.s32 	%p37, %r128, 2;
	selp.b32 	%r237, 0, %r144, %p37;
	add.s32 	%r160, %r237, %r145;
	selp.f32 	%f207, %f199, %f204, %p37;
	selp.f32 	%f208, %f200, %f206, %p37;
	mov.b32 	%r171, 4;
	// begin inline asm
	shfl.sync.up.b32 %r159, %r160, %r171, %r217, %r218;
	// end inline asm
	mov.b32 	%r165, %f207;
	// begin inline asm
	shfl.sync.up.b32 %r164, %r165, %r171, %r217, %r218;
	// end inline asm
	mov.b32 	%f209, %r164;
	mov.b32 	%r170, %f208;
	// begin inline asm
	shfl.sync.up.b32 %r169, %r170, %r171, %r217, %r218;
	// end inline asm
	mov.b32 	%f210, %r169;
	setp.eq.s32 	%p38, %r160, 0;
	add.f32 	%f211, %f207, %f209;
	selp.f32 	%f212, %f211, %f207, %p38;
	add.f32 	%f213, %f208, %f210;
	selp.f32 	%f214, %f213, %f208, %p38;
	setp.lt.s32 	%p39, %r128, 4;
	selp.b32 	%r238, 0, %r159, %p39;
	add.s32 	%r175, %r238, %r160;
	selp.f32 	%f215, %f207, %f212, %p39;
	selp.f32 	%f216, %f208, %f214, %p39;
	mov.b32 	%r186, 8;
	// begin inline asm
	shfl.sync.up.b32 %r174, %r175, %r186, %r217, %r218;
	// end inline asm
	mov.b32 	%r180, %f215;
	// begin inline asm
	shfl.sync.up.b32 %r179, %r180, %r186, %r217, %r218;
	// end inline asm
	mov.b32 	%f217, %r179;
	mov.b32 	%r185, %f216;
	// begin inline asm
	shfl.sync.up.b32 %r184, %r185, %r186, %r217, %r218;
	// end inline asm
	mov.b32 	%f218, %r184;
	setp.eq.s32 	%p40, %r175, 0;
	add.f32 	%f219, %f215, %f217;
	selp.f32 	%f220, %f219, %f215, %p40;
	add.f32 	%f221, %f216, %f218;
	selp.f32 	%f222, %f221, %f216, %p40;
	setp.lt.s32 	%p41, %r128, 8;
	selp.b32 	%r239, 0, %r174, %p41;
	add.s32 	%r190, %r239, %r175;
	selp.f32 	%f223, %f215, %f220, %p41;
	selp.f32 	%f224, %f216, %f222, %p41;
	mov.b32 	%r201, 16;
	// begin inline asm
	shfl.sync.up.b32 %r189, %r190, %r201, %r217, %r218;
	// end inline asm
	mov.b32 	%r195, %f223;
	// begin inline asm
	shfl.sync.up.b32 %r194, %r195, %r201, %r217, %r218;
	// end inline asm
	mov.b32 	%f225, %r194;
	mov.b32 	%r200, %f224;
	// begin inline asm
	shfl.sync.up.b32 %r199, %r200, %r201, %r217, %r218;
	// end inline asm
	mov.b32 	%f226, %r199;
	setp.eq.s32 	%p42, %r190, 0;
	add.f32 	%f227, %f223, %f225;
	selp.f32 	%f228, %f227, %f223, %p42;
	add.f32 	%f229, %f224, %f226;
	selp.f32 	%f230, %f229, %f224, %p42;
	setp.lt.s32 	%p43, %r128, 16;
	selp.b32 	%r240, 0, %r189, %p43;
	add.s32 	%r205, %r240, %r190;
	selp.f32 	%f231, %f223, %f228, %p43;
	selp.f32 	%f232, %f224, %f230, %p43;
	// begin inline asm
	shfl.sync.up.b32 %r204, %r205, %r216, %r217, %r218;
	// end inline asm
	mov.b32 	%r210, %f231;
	// begin inline asm
	shfl.sync.up.b32 %r209, %r210, %r216, %r217, %r218;
	// end inline asm
	mov.b32 	%r215, %f232;
	// begin inline asm
	shfl.sync.up.b32 %r214, %r215, %r216, %r217, %r218;
	// end inline asm
	setp.eq.s32 	%p44, %r219, 0;
	ld.shared.u32 	%r272, [%r221+16];
	ld.shared.f32 	%f287, [%r221+20];
	ld.shared.f32 	%f288, [%r221+24];
	ld.shared.u32 	%r31, [%r221+28];
	ld.shared.f32 	%f49, [%r221+32];
	ld.shared.f32 	%f50, [%r221+36];
	ld.shared.u32 	%r32, [%r221+40];
	ld.shared.f32 	%f51, [%r221+44];
	ld.shared.f32 	%f52, [%r221+48];
	ld.shared.u32 	%r33, [%r221+52];
	ld.shared.f32 	%f53, [%r221+56];
	ld.shared.f32 	%f54, [%r221+60];
	ld.shared.u32 	%r34, [%r221+64];
	ld.shared.f32 	%f55, [%r221+68];
	ld.shared.f32 	%f56, [%r221+72];
	ld.shared.u32 	%r35, [%r221+76];
	ld.shared.f32 	%f57, [%r221+80];
	ld.shared.f32 	%f58, [%r221+84];
	ld.shared.u32 	%r36, [%r221+88];
	ld.shared.f32 	%f59, [%r221+92];
	ld.shared.f32 	%f60, [%r221+96];
	ld.shared.u32 	%r37, [%r221+100];
	ld.shared.f32 	%f61, [%r221+104];
	ld.shared.f32 	%f62, [%r221+108];
	@%p44 bra 	$L__BB9_46;
	mov.b32 	%f233, %r209;
	mov.b32 	%f234, %r214;
	setp.eq.s32 	%p45, %r272, 0;
	add.f32 	%f235, %f287, %f233;
	selp.f32 	%f287, %f235, %f287, %p45;
	add.f32 	%f236, %f288, %f234;
	selp.f32 	%f288, %f236, %f288, %p45;
	add.s32 	%r272, %r272, %r204;
$L__BB9_46:
	setp.eq.s32 	%p46, %r31, 0;
	add.f32 	%f237, %f287, %f49;
	selp.f32 	%f238, %f237, %f49, %p46;
	add.f32 	%f239, %f288, %f50;
	selp.f32 	%f240, %f239, %f50, %p46;
	add.s32 	%r241, %r31, %r272;
	setp.eq.s32 	%p47, %r32, 0;
	add.f32 	%f241, %f238, %f51;
	selp.f32 	%f242, %f241, %f51, %p47;
	add.f32 	%f243, %f240, %f52;
	selp.f32 	%f244, %f243, %f52, %p47;
	add.s32 	%r242, %r32, %r241;
	setp.eq.s32 	%p48, %r33, 0;
	add.f32 	%f245, %f242, %f53;
	selp.f32 	%f246, %f245, %f53, %p48;
	add.f32 	%f247, %f244, %f54;
	selp.f32 	%f248, %f247, %f54, %p48;
	add.s32 	%r243, %r33, %r242;
	setp.eq.s32 	%p49, %r34, 0;
	add.f32 	%f249, %f246, %f55;
	selp.f32 	%f250, %f249, %f55, %p49;
	add.f32 	%f251, %f248, %f56;
	selp.f32 	%f252, %f251, %f56, %p49;
	add.s32 	%r244, %r34, %r243;
	setp.eq.s32 	%p50, %r35, 0;
	add.f32 	%f253, %f250, %f57;
	selp.f32 	%f254, %f253, %f57, %p50;
	add.f32 	%f255, %f252, %f58;
	selp.f32 	%f256, %f255, %f58, %p50;
	add.s32 	%r245, %r35, %r244;
	setp.eq.s32 	%p51, %r36, 0;
	add.f32 	%f257, %f254, %f59;
	selp.f32 	%f258, %f257, %f59, %p51;
	add.f32 	%f259, %f256, %f60;
	selp.f32 	%f260, %f259, %f60, %p51;
	add.s32 	%r246, %r36, %r245;
	setp.eq.s32 	%p52, %r37, 0;
	add.f32 	%f261, %f258, %f61;
	selp.f32 	%f262, %f261, %f61, %p52;
	add.f32 	%f263, %f260, %f62;
	selp.f32 	%f264, %f263, %f62, %p52;
	add.s32 	%r247, %r37, %r246;
	st.shared.u32 	[%r26], %r272;
	st.shared.f32 	[%r26+4], %f287;
	st.shared.f32 	[%r26+8], %f288;
	st.shared.u32 	[%r26+12], %r241;
	st.shared.f32 	[%r26+16], %f238;
	st.shared.f32 	[%r26+20], %f240;
	st.shared.u32 	[%r26+24], %r242;
	st.shared.f32 	[%r26+28], %f242;
	st.shared.f32 	[%r26+32], %f244;
	st.shared.u32 	[%r26+36], %r243;
	st.shared.f32 	[%r26+40], %f246;
	st.shared.f32 	[%r26+44], %f248;
	st.shared.u32 	[%r26+48], %r244;
	st.shared.f32 	[%r26+52], %f250;
	st.shared.f32 	[%r26+56], %f252;
	st.shared.u32 	[%r26+60], %r245;
	st.shared.f32 	[%r26+64], %f254;
	st.shared.f32 	[%r26+68], %f256;
	st.shared.u32 	[%r26+72], %r246;
	st.shared.f32 	[%r26+76], %f258;
	st.shared.f32 	[%r26+80], %f260;
	st.shared.u32 	[%r26+84], %r247;
	st.shared.f32 	[%r26+88], %f262;
	st.shared.f32 	[%r26+92], %f264;
$L__BB9_47:
	bar.sync 	0;
	add.s32 	%r248, %r51, -2;
	mov.u32 	%r40, %tid.x;
	shl.b32 	%r249, %r40, 1;
	mul.lo.s32 	%r250, %r25, %r51;
	sub.s32 	%r251, %r249, %r250;
	setp.ne.s32 	%p53, %r251, %r248;
	@%p53 bra 	$L__BB9_49;
	shr.u32 	%r252, %r40, 3;
	add.s32 	%r253, %r252, %r40;
	mov.u32 	%r254, _ZZ22groupNormNHWCSumKernelILi256EEv19GroupNormNHWCParamsE11tempStorage;
	mad.lo.s32 	%r255, %r253, 12, %r254;
	ld.shared.f32 	%f265, [%r255+24];
	ld.shared.f32 	%f266, [%r255+20];
	shl.b32 	%r256, %r25, 3;
	mov.u32 	%r257, _ZZ22groupNormNHWCSumKernelILi256EEv19GroupNormNHWCParamsE4smem;
	add.s32 	%r258, %r257, %r256;
	st.shared.v2.f32 	[%r258], {%f266, %f265};
$L__BB9_49:
	bar.sync 	0;
	mov.u32 	%r259, %ctaid.x;
	mad.lo.s32 	%r41, %r53, %r259, %r40;
	setp.ge.u32 	%p54, %r40, %r53;
	setp.ge.s32 	%p55, %r41, %r47;
	or.pred  	%p56, %p54, %p55;
	@%p56 bra 	$L__BB9_51;
	shl.b32 	%r260, %r40, 3;
	mov.u32 	%r261, _ZZ22groupNormNHWCSumKernelILi256EEv19GroupNormNHWCParamsE4smem;
	add.s32 	%r262, %r261, %r260;
	ld.shared.v2.f32 	{%f267, %f268}, [%r262];
	mov.u32 	%r263, %ctaid.z;
	mul.lo.s32 	%r264, %r263, %r47;
	shl.b32 	%r265, %r264, 1;
	add.s32 	%r266, %r41, %r265;
	cvta.to.global.u64 	%rd71, %rd19;
	mul.wide.s32 	%rd72, %r266, 4;
	add.s64 	%rd73, %rd71, %rd72;
	atom.global.add.f32 	%f269, [%rd73], %f267;
	mul.wide.s32 	%rd74, %r47, 4;
	add.s64 	%rd75, %rd73, %rd74;
	atom.global.add.f32 	%f270, [%rd75], %f268;
$L__BB9_51:
	ret;

}
	// .globl	_Z22groupNormNHWCSumKernelILi128EEv19GroupNormNHWCParams
.visible .entry _Z22groupNormNHWCSumKernelILi128EEv19GroupNormNHWCParams(
	.param .align 8 .b8 _Z22groupNormNHWCSumKernelILi128EEv19GroupNormNHWCParams_param_0[96]
)
{
	.reg .pred 	%p<49>;
	.reg .b16 	%rs<98>;
	.reg .b32 	%r<247>;
	.reg .b32 	%f<241>;
	.reg .b64 	%rd<76>;
	// demoted variable
	.shared .align 16 .b8 _ZZ22groupNormNHWCSumKernelILi128EEv19GroupNormNHWCParamsE11tempStorage[1952];
	// demoted variable
	.shared .align 8 .b8 _ZZ22groupNormNHWCSumKernelILi128EEv19GroupNormNHWCParamsE4smem[1024];
	ld.param.u32 	%r51, [_Z22groupNormNHWCSumKernelILi128EEv19GroupNormNHWCParams_param_0+88];
	ld.param.u32 	%r50, [_Z22groupNormNHWCSumKernelILi128EEv19GroupNormNHWCParams_param_0+80];
	ld.param.u32 	%r45, [_Z22groupNormNHWCSumKernelILi128EEv19GroupNormNHWCParams_param_0+56];
	ld.param.v2.u32 	{%r43, %r44}, [_Z22groupNormNHWCSumKernelILi128EEv19GroupNormNHWCParams_param_0+48];
	ld.param.u64 	%rd19, [_Z22groupNormNHWCSumKernelILi128EEv19GroupNormNHWCParams_param_0+32];
	ld.param.v2.u32 	{%r46, %r47}, [_Z22groupNormNHWCSumKernelILi128EEv19GroupNormNHWCParams_param_0+64];
	ld.param.v2.u32 	{%r48, %r49}, [_Z22groupNormNHWCSumKernelILi128EEv19GroupNormNHWCParams_param_0+72];
	ld.param.u64 	%rd16, [_Z22groupNormNHWCSumKernelILi128EEv19GroupNormNHWCParams_param_0+8];
	cvta.to.global.u64 	%rd1, %rd16;
	mov.u32 	%r3, %ctaid.z;
	mov.u32 	%r4, %ctaid.x;
	mov.u32 	%r5, %tid.x;
	shl.b32 	%r6, %r5, 1;
	mad.lo.s32 	%r7, %r48, %r4, %r6;
	mov.u32 	%r57, %ctaid.y;
	mul.lo.s32 	%r244, %r47, %r57;
	add.s32 	%r58, %r244, %r47;
	min.s32 	%r9, %r58, %r46;
	setp.ge.s32 	%p1, %r244, %r9;
	mov.f32 	%f237, 0f00000000;
	mov.f32 	%f238, %f237;
	@%p1 bra 	$L__BB10_43;
	cvt.u64.u32 	%rd20, %r3;
	cvt.s64.s32 	%rd21, %r50;
	cvt.s64.s32 	%rd22, %r7;
	mad.lo.s64 	%rd2, %rd21, %rd20, %rd22;
	mov.b32 	%r59, 0;
	// begin inline asm
	cvt.rn.f16.s32 %rs96, %r59;
	// end inline asm
	sub.s32 	%r11, %r9, %r244;
	and.b32  	%r12, %r11, 7;
	sub.s32 	%r60, %r244, %r9;
	setp.gt.u32 	%p2, %r60, -8;
	mov.f32 	%f238, 0f00000000;
	mov.f32 	%f237, %f238;
	@%p2 bra 	$L__BB10_21;
	add.s32 	%r242, %r244, 3;
	and.b32  	%r61, %r11, -8;
	neg.s32 	%r241, %r61;
	mov.f32 	%f238, 0f00000000;
$L__BB10_3:
	.pragma "nounroll";
	setp.ge.s32 	%p3, %r7, %r44;
	mov.u16 	%rs68, %rs96;
	mov.u16 	%rs69, %rs96;
	@%p3 bra 	$L__BB10_5;
	add.s32 	%r62, %r242, -3;
	mul.wide.s32 	%rd23, %r62, %r44;
	add.s64 	%rd24, %rd2, %rd23;
	shl.b64 	%rd25, %rd24, 1;
	add.s64 	%rd26, %rd1, %rd25;
	ld.global.u32 	%r63, [%rd26];
	mov.b32 	{%rs69, %rs68}, %r63;
$L__BB10_5:
	setp.ge.s32 	%p4, %r7, %r44;
	mov.b32 	%r64, {%rs69, %rs68};
	// begin inline asm
	{.reg .f16 low,high;
  mov.b32 {low,high},%r64;
  cvt.f32.f16 %f64, low;}

	// end inline asm
	// begin inline asm
	{.reg .f16 low,high;
  mov.b32 {low,high},%r64;
  cvt.f32.f16 %f65, high;}

	// end inline asm
	add.f32 	%f66, %f64, %f65;
	add.f32 	%f3, %f237, %f66;
	mul.f32 	%f67, %f65, %f65;
	fma.rn.f32 	%f68, %f64, %f64, %f67;
	add.f32 	%f4, %f238, %f68;
	add.s32 	%r66, %r242, -2;
	mul.wide.s32 	%rd3, %r66, %r44;
	mov.u16 	%rs70, %rs96;
	mov.u16 	%rs71, %rs96;
	@%p4 bra 	$L__BB10_7;
	add.s64 	%rd27, %rd2, %rd3;
	shl.b64 	%rd28, %rd27, 1;
	add.s64 	%rd29, %rd1, %rd28;
	ld.global.u32 	%r67, [%rd29];
	mov.b32 	{%rs71, %rs70}, %r67;
$L__BB10_7:
	setp.ge.s32 	%p5, %r7, %r44;
	mov.b32 	%r68, {%rs71, %rs70};
	// begin inline asm
	{.reg .f16 low,high;
  mov.b32 {low,high},%r68;
  cvt.f32.f16 %f69, low;}

	// end inline asm
	// begin inline asm
	{.reg .f16 low,high;
  mov.b32 {low,high},%r68;
  cvt.f32.f16 %f70, high;}

	// end inline asm
	add.f32 	%f71, %f69, %f70;
	add.f32 	%f5, %f3, %f71;
	mul.f32 	%f72, %f70, %f70;
	fma.rn.f32 	%f73, %f69, %f69, %f72;
	add.f32 	%f6, %f4, %f73;
	add.s32 	%r70, %r242, -1;
	mul.wide.s32 	%rd4, %r70, %r44;
	mov.u16 	%rs72, %rs96;
	mov.u16 	%rs73, %rs96;
	@%p5 bra 	$L__BB10_9;
	add.s64 	%rd30, %rd2, %rd4;
	shl.b64 	%rd31, %rd30, 1;
	add.s64 	%rd32, %rd1, %rd31;
	ld.global.u32 	%r71, [%rd32];
	mov.b32 	{%rs73, %rs72}, %r71;
$L__BB10_9:
	setp.ge.s32 	%p6, %r7, %r44;
	mov.b32 	%r72, {%rs73, %rs72};
	// begin inline asm
	{.reg .f16 low,high;
  mov.b32 {low,high},%r72;
  cvt.f32.f16 %f74, low;}

	// end inline asm
	// begin inline asm
	{.reg .f16 low,high;
  mov.b32 {low,high},%r72;
  cvt.f32.f16 %f75, high;}

	// end inline asm
	add.f32 	%f76, %f74, %f75;
	add.f32 	%f7, %f5, %f76;
	mul.f32 	%f77, %f75, %f75;
	fma.rn.f32 	%f78, %f74, %f74, %f77;
	add.f32 	%f8, %f6, %f78;
	add.s32 	%r17, %r242, 4;
	mul.wide.s32 	%rd5, %r242, %r44;
	mov.u16 	%rs74, %rs96;
	mov.u16 	%rs75, %rs96;
	@%p6 bra 	$L__BB10_11;
	add.s64 	%rd33, %rd2, %rd5;
	shl.b64 	%rd34, %rd33, 1;
	add.s64 	%rd35, %rd1, %rd34;
	ld.global.u32 	%r74, [%rd35];
	mov.b32 	{%rs75, %rs74}, %r74;
$L__BB10_11:
	mov.b32 	%r75, {%rs75, %rs74};
	// begin inline asm
	{.reg .f16 low,high;
  mov.b32 {low,high},%r75;
  cvt.f32.f16 %f79, low;}

	// end inline asm
	// begin inline asm
	{.reg .f16 low,high;
  mov.b32 {low,high},%r75;
  cvt.f32.f16 %f80, high;}

	// end inline asm
	add.f32 	%f81, %f79, %f80;
	add.f32 	%f9, %f7, %f81;
	mul.f32 	%f82, %f80, %f80;
	fma.rn.f32 	%f83, %f79, %f79, %f82;
	add.f32 	%f10, %f8, %f83;
	add.s32 	%r77, %r242, 1;
	mul.wide.s32 	%rd6, %r77, %r44;
	mov.u16 	%rs76, %rs96;
	mov.u16 	%rs77, %rs96;
	@%p6 bra 	$L__BB10_13;
	add.s64 	%rd36, %rd2, %rd6;
	shl.b64 	%rd37, %rd36, 1;
	add.s64 	%rd38, %rd1, %rd37;
	ld.global.u32 	%r78, [%rd38];
	mov.b32 	{%rs77, %rs76}, %r78;
$L__BB10_13:
	mov.b32 	%r79, {%rs77, %rs76};
	// begin inline asm
	{.reg .f16 low,high;
  mov.b32 {low,high},%r79;
  cvt.f32.f16 %f84, low;}

	// end inline asm
	// begin inline asm
	{.reg .f16 low,high;
  mov.b32 {low,high},%r79;
  cvt.f32.f16 %f85, high;}

	// end inline asm
	add.f32 	%f86, %f84, %f85;
	add.f32 	%f11, %f9, %f86;
	mul.f32 	%f87, %f85, %f85;
	fma.rn.f32 	%f88, %f84, %f84, %f87;
	add.f32 	%f12, %f10, %f88;
	add.s32 	%r81, %r242, 2;
	mul.wide.s32 	%rd7, %r81, %r44;
	mov.u16 	%rs78, %rs96;
	mov.u16 	%rs79, %rs96;
	@%p6 bra 	$L__BB10_15;
	add.s64 	%rd39, %rd2, %rd7;
	shl.b64 	%rd40, %rd39, 1;
	add.s64 	%rd41, %rd1, %rd40;
	ld.global.u32 	%r82, [%rd41];
	mov.b32 	{%rs79, %rs78}, %r82;
$L__BB10_15:
	mov.b32 	%r83, {%rs79, %rs78};
	// begin inline asm
	{.reg .f16 low,high;
  mov.b32 {low,high},%r83;
  cvt.f32.f16 %f89, low;}

	// end inline asm
	// begin inline asm
	{.reg .f16 low,high;
  mov.b32 {low,high},%r83;
  cvt.f32.f16 %f90, high;}

	// end inline asm
	add.f32 	%f91, %f89, %f90;
	add.f32 	%f13, %f11, %f91;
	mul.f32 	%f92, %f90, %f90;
	fma.rn.f32 	%f93, %f89, %f89, %f92;
	add.f32 	%f14, %f12, %f93;
	add.s32 	%r85, %r242, 3;
	mul.wide.s32 	%rd8, %r85, %r44;
	mov.u16 	%rs80, %rs96;
	mov.u16 	%rs81, %rs96;
	@%p6 bra 	$L__BB10_17;
	add.s64 	%rd42, %rd2, %rd8;
	shl.b64 	%rd43, %rd42, 1;
	add.s64 	%rd44, %rd1, %rd43;
	ld.global.u32 	%r86, [%rd44];
	mov.b32 	{%rs81, %rs80}, %r86;
$L__BB10_17:
	mov.b32 	%r87, {%rs81, %rs80};
	// begin inline asm
	{.reg .f16 low,high;
  mov.b32 {low,high},%r87;
  cvt.f32.f16 %f94, low;}

	// end inline asm
	// begin inline asm
	{.reg .f16 low,high;
  mov.b32 {low,high},%r87;
  cvt.f32.f16 %f95, high;}

	// end inline asm
	add.f32 	%f96, %f94, %f95;
	add.f32 	%f15, %f13, %f96;
	mul.f32 	%f97, %f95, %f95;
	fma.rn.f32 	%f98, %f94, %f94, %f97;
	add.f32 	%f16, %f14, %f98;
	mul.wide.s32 	%rd9, %r17, %r44;
	mov.u16 	%rs82, %rs96;
	mov.u16 	%rs83, %rs96;
	@%p6 bra 	$L__BB10_19;
	add.s64 	%rd45, %rd2, %rd9;
	shl.b64 	%rd46, %rd45, 1;
	add.s64 	%rd47, %rd1, %rd46;
	ld.global.u32 	%r89, [%rd47];
	mov.b32 	{%rs83, %rs82}, %r89;
$L__BB10_19:
	mov.b32 	%r90, {%rs83, %rs82};
	// begin inline asm
	{.reg .f16 low,high;
  mov.b32 {low,high},%r90;
  cvt.f32.f16 %f99, low;}

	// end inline asm
	// begin inline asm
	{.reg .f16 low,high;
  mov.b32 {low,high},%r90;
  cvt.f32.f16 %f100, high;}

	// end inline asm
	add.f32 	%f101, %f99, %f100;
	add.f32 	%f237, %f15, %f101;
	mul.f32 	%f102, %f100, %f100;
	fma.rn.f32 	%f103, %f99, %f99, %f102;
	add.f32 	%f238, %f16, %f103;
	add.s32 	%r242, %r242, 8;
	add.s32 	%r241, %r241, 8;
	setp.ne.s32 	%p11, %r241, 0;
	@%p11 bra 	$L__BB10_3;
	add.s32 	%r244, %r242, -3;
$L__BB10_21:
	setp.eq.s32 	%p12, %r12, 0;
	@%p12 bra 	$L__BB10_43;
	and.b32  	%r22, %r11, 3;
	setp.lt.u32 	%p13, %r12, 4;
	@%p13 bra 	$L__BB10_32;
	setp.ge.s32 	%p14, %r7, %r44;
	mov.u16 	%rs84, %rs96;
	mov.u16 	%rs85, %rs96;
	@%p14 bra 	$L__BB10_25;
	mul.wide.s32 	%rd48, %r244, %r44;
	add.s64 	%rd49, %rd2, %rd48;
	shl.b64 	%rd50, %rd49, 1;
	add.s64 	%rd51, %rd1, %rd50;
	ld.global.u32 	%r92, [%rd51];
	mov.b32 	{%rs85, %rs84}, %r92;
$L__BB10_25:
	setp.ge.s32 	%p15, %r7, %r44;
	mov.b32 	%r93, {%rs85, %rs84};
	// begin inline asm
	{.reg .f16 low,high;
  mov.b32 {low,high},%r93;
  cvt.f32.f16 %f105, low;}

	// end inline asm
	// begin inline asm
	{.reg .f16 low,high;
  mov.b32 {low,high},%r93;
  cvt.f32.f16 %f106, high;}

	// end inline asm
	add.f32 	%f107, %f105, %f106;
	add.f32 	%f23, %f237, %f107;
	mul.f32 	%f108, %f106, %f106;
	fma.rn.f32 	%f109, %f105, %f105, %f108;
	add.f32 	%f24, %f238, %f109;
	add.s32 	%r95, %r244, 1;
	mul.wide.s32 	%rd10, %r95, %r44;
	mov.u16 	%rs86, %rs96;
	mov.u16 	%rs87, %rs96;
	@%p15 bra 	$L__BB10_27;
	add.s64 	%rd52, %rd2, %rd10;
	shl.b64 	%rd53, %rd52, 1;
	add.s64 	%rd54, %rd1, %rd53;
	ld.global.u32 	%r96, [%rd54];
	mov.b32 	{%rs87, %rs86}, %r96;
$L__BB10_27:
	setp.ge.s32 	%p16, %r7, %r44;
	mov.b32 	%r97, {%rs87, %rs86};
	// begin inline asm
	{.reg .f16 low,high;
  mov.b32 {low,high},%r97;
  cvt.f32.f16 %f110, low;}

	// end inline asm
	// begin inline asm
	{.reg .f16 low,high;
  mov.b32 {low,high},%r97;
  cvt.f32.f16 %f111, high;}

	// end inline asm
	add.f32 	%f112, %f110, %f111;
	add.f32 	%f25, %f23, %f112;
	mul.f32 	%f113, %f111, %f111;
	fma.rn.f32 	%f114, %f110, %f110, %f113;
	add.f32 	%f26, %f24, %f114;
	add.s32 	%r99, %r244, 2;
	mul.wide.s32 	%rd11, %r99, %r44;
	mov.u16 	%rs88, %rs96;
	mov.u16 	%rs89, %rs96;
	@%p16 bra 	$L__BB10_29;
	add.s64 	%rd55, %rd2, %rd11;
	shl.b64 	%rd56, %rd55, 1;
	add.s64 	%rd57, %rd1, %rd56;
	ld.global.u32 	%r100, [%rd57];
	mov.b32 	{%rs89, %rs88}, %r100;
$L__BB10_29:
	setp.ge.s32 	%p17, %r7, %r44;
	mov.b32 	%r101, {%rs89, %rs88};
	// begin inline asm
	{.reg .f16 low,high;
  mov.b32 {low,high},%r101;
  cvt.f32.f16 %f115, low;}

	// end inline asm
	// begin inline asm
	{.reg .f16 low,high;
  mov.b32 {low,high},%r101;
  cvt.f32.f16 %f116, high;}

	// end inline asm
	add.f32 	%f117, %f115, %f116;
	add.f32 	%f27, %f25, %f117;
	mul.f32 	%f118, %f116, %f116;
	fma.rn.f32 	%f119, %f115, %f115, %f118;
	add.f32 	%f28, %f26, %f119;
	add.s32 	%r103, %r244, 3;
	mul.wide.s32 	%rd12, %r103, %r44;
	mov.u16 	%rs90, %rs96;
	mov.u16 	%rs91, %rs96;
	@%p17 bra 	$L__BB10_31;
	add.s64 	%rd58, %rd2, %rd12;
	shl.b64 	%rd59, %rd58, 1;
	add.s64 	%rd60, %rd1, %rd59;
	ld.global.u32 	%r104, [%rd60];
	mov.b32 	{%rs91, %rs90}, %r104;
$L__BB10_31:
	mov.b32 	%r105, {%rs91, %rs90};
	// begin inline asm
	{.reg .f16 low,high;
  mov.b32 {low,high},%r105;
  cvt.f32.f16 %f120, low;}

	// end inline asm
	// begin inline asm
	{.reg .f16 low,high;
  mov.b32 {low,high},%r105;
  cvt.f32.f16 %f121, high;}

	// end inline asm
	add.f32 	%f122, %f120, %f121;
	add.f32 	%f237, %f27, %f122;
	mul.f32 	%f123, %f121, %f121;
	fma.rn.f32 	%f124, %f120, %f120, %f123;
	add.f32 	%f238, %f28, %f124;
	add.s32 	%r244, %r244, 4;
$L__BB10_32:
	setp.eq.s32 	%p18, %r22, 0;
	@%p18 bra 	$L__BB10_43;
	setp.eq.s32 	%p19, %r22, 1;
	@%p19 bra 	$L__BB10_39;
	setp.ge.s32 	%p20, %r7, %r44;
	mov.u16 	%rs92, %rs96;
	mov.u16 	%rs93, %rs96;
	@%p20 bra 	$L__BB10_36;
	mul.wide.s32 	%rd61, %r244, %r44;
	add.s64 	%rd62, %rd2, %rd61;
	shl.b64 	%rd63, %rd62, 1;
	add.s64 	%rd64, %rd1, %rd63;
	ld.global.u32 	%r107, [%rd64];
	mov.b32 	{%rs93, %rs92}, %r107;
$L__BB10_36:
	setp.ge.s32 	%p21, %r7, %r44;
	mov.b32 	%r108, {%rs93, %rs92};
	// begin inline asm
	{.reg .f16 low,high;
  mov.b32 {low,high},%r108;
  cvt.f32.f16 %f126, low;}

	// end inline asm
	// begin inline asm
	{.reg .f16 low,high;
  mov.b32 {low,high},%r108;
  cvt.f32.f16 %f127, high;}

	// end inline asm
	add.f32 	%f128, %f126, %f127;
	add.f32 	%f35, %f237, %f128;
	mul.f32 	%f129, %f127, %f127;
	fma.rn.f32 	%f130, %f126, %f126, %f129;
	add.f32 	%f36, %f238, %f130;
	add.s32 	%r110, %r244, 1;
	mul.wide.s32 	%rd13, %r110, %r44;
	mov.u16 	%rs94, %rs96;
	mov.u16 	%rs95, %rs96;
	@%p21 bra 	$L__BB10_38;
	add.s64 	%rd65, %rd2, %rd13;
	shl.b64 	%rd66, %rd65, 1;
	add.s64 	%rd67, %rd1, %rd66;
	ld.global.u32 	%r111, [%rd67];
	mov.b32 	{%rs95, %rs94}, %r111;
$L__BB10_38:
	mov.b32 	%r112, {%rs95, %rs94};
	// begin inline asm
	{.reg .f16 low,high;
  mov.b32 {low,high},%r112;
  cvt.f32.f16 %f131, low;}

	// end inline asm
	// begin inline asm
	{.reg .f16 low,high;
  mov.b32 {low,high},%r112;
  cvt.f32.f16 %f132, high;}

	// end inline asm
	add.f32 	%f133, %f131, %f132;
	add.f32 	%f237, %f35, %f133;
	mul.f32 	%f134, %f132, %f132;
	fma.rn.f32 	%f135, %f131, %f131, %f134;
	add.f32 	%f238, %f36, %f135;
	add.s32 	%r244, %r244, 2;
$L__BB10_39:
	and.b32  	%r114, %r11, 1;
	setp.eq.b32 	%p22, %r114, 1;
	not.pred 	%p23, %p22;
	@%p23 bra 	$L__BB10_43;
	setp.ge.s32 	%p24, %r7, %r44;
	mul.wide.s32 	%rd68, %r244, %r44;
	add.s64 	%rd14, %rd2, %rd68;
	mov.u16 	%rs97, %rs96;
	@%p24 bra 	$L__BB10_42;
	shl.b64 	%rd69, %rd14, 1;
	add.s64 	%rd70, %rd1, %rd69;
	ld.global.u32 	%r115, [%rd70];
	mov.b32 	{%rs97, %rs96}, %r115;
$L__BB10_42:
	mov.b32 	%r116, {%rs97, %rs96};
	// begin inline asm
	{.reg .f16 low,high;
  mov.b32 {low,high},%r116;
  cvt.f32.f16 %f136, low;}

	// end inline asm
	// begin inline asm
	{.reg .f16 low,high;
  mov.b32 {low,high},%r116;
  cvt.f32.f16 %f137, high;}

	// end inline asm
	add.f32 	%f138, %f136, %f137;
	add.f32 	%f237, %f237, %f138;
	mul.f32 	%f139, %f137, %f137;
	fma.rn.f32 	%f140, %f136, %f136, %f139;
	add.f32 	%f238, %f238, %f140;
$L__BB10_43:
	div.u32 	%r27, %r6, %r49;
	mul.lo.s32 	%r118, %r27, %r49;
	sub.s32 	%r28, %r6, %r118;
	setp.eq.s32 	%p25, %r28, 0;
	selp.u32 	%r119, 1, 0, %p25;
	shr.u32 	%r120, %r5, 2;
	add.s32 	%r121, %r120, %r5;
	mov.u32 	%r122, _ZZ22groupNormNHWCSumKernelILi128EEv19GroupNormNHWCParamsE11tempStorage;
	mad.lo.s32 	%r123, %r121, 12, %r122;
	add.s32 	%r29, %r123, 16;
	st.shared.u32 	[%r123+16], %r119;
	st.shared.f32 	[%r123+20], %f237;
	st.shared.f32 	[%r123+24], %f238;
	bar.sync 	0;
	setp.gt.u32 	%p26, %r5, 31;
	@%p26 bra 	$L__BB10_47;
	mad.lo.s32 	%r216, %r5, 60, %r122;
	add.s32 	%r30, %r216, 16;
	ld.shared.u32 	%r217, [%r216+16];
	ld.shared.f32 	%f141, [%r216+20];
	ld.shared.f32 	%f142, [%r216+24];
	ld.shared.u32 	%r218, [%r216+28];
	ld.shared.f32 	%f143, [%r216+32];
	ld.shared.f32 	%f144, [%r216+36];
	ld.shared.u32 	%r219, [%r216+40];
	ld.shared.f32 	%f145, [%r216+44];
	ld.shared.f32 	%f146, [%r216+48];
	ld.shared.u32 	%r220, [%r216+52];
	ld.shared.f32 	%f147, [%r216+56];
	ld.shared.f32 	%f148, [%r216+60];
	setp.eq.s32 	%p27, %r218, 0;
	add.f32 	%f149, %f143, %f141;
	selp.f32 	%f150, %f149, %f143, %p27;
	add.f32 	%f151, %f142, %f144;
	selp.f32 	%f152, %f151, %f144, %p27;
	add.s32 	%r221, %r218, %r217;
	setp.eq.s32 	%p28, %r219, 0;
	add.f32 	%f153, %f150, %f145;
	selp.f32 	%f154, %f153, %f145, %p28;
	add.f32 	%f155, %f152, %f146;
	selp.f32 	%f156, %f155, %f146, %p28;
	add.s32 	%r222, %r221, %r219;
	setp.eq.s32 	%p29, %r220, 0;
	add.f32 	%f157, %f154, %f147;
	selp.f32 	%f158, %f157, %f147, %p29;
	add.f32 	%f159, %f156, %f148;
	selp.f32 	%f160, %f159, %f148, %p29;
	add.s32 	%r126, %r222, %r220;
	// begin inline asm
	mov.u32 %r124, %laneid;
	// end inline asm
	mov.b32 	%r212, 1;
	mov.b32 	%r213, 0;
	mov.b32 	%r214, -1;
	// begin inline asm
	shfl.sync.up.b32 %r125, %r126, %r212, %r213, %r214;
	// end inline asm
	mov.b32 	%r131, %f158;
	// begin inline asm
	shfl.sync.up.b32 %r130, %r131, %r212, %r213, %r214;
	// end inline asm
	mov.b32 	%f161, %r130;
	mov.b32 	%r136, %f160;
	// begin inline asm
	shfl.sync.up.b32 %r135, %r136, %r212, %r213, %r214;
	// end inline asm
	mov.b32 	%f162, %r135;
	setp.eq.s32 	%p30, %r126, 0;
	add.f32 	%f163, %f158, %f161;
	selp.f32 	%f164, %f163, %f158, %p30;
	add.f32 	%f165, %f160, %f162;
	selp.f32 	%f166, %f165, %f160, %p30;
	setp.lt.s32 	%p31, %r124, 1;
	selp.b32 	%r223, 0, %r125, %p31;
	add.s32 	%r141, %r223, %r126;
	selp.f32 	%f167, %f158, %f164, %p31;
	selp.f32 	%f168, %f160, %f166, %p31;
	mov.b32 	%r152, 2;
	// begin inline asm
	shfl.sync.up.b32 %r140, %r141, %r152, %r213, %r214;
	// end inline asm
	mov.b32 	%r146, %f167;
	// begin inline asm
	shfl.sync.up.b32 %r145, %r146, %r152, %r213, %r214;
	// end inline asm
	mov.b32 	%f169, %r145;
	mov.b32 	%r151, %f168;
	// begin inline asm
	shfl.sync.up.b32 %r150, %r151, %r152, %r213, %r214;
	// end inline asm
	mov.b32 	%f170, %r150;
	setp.eq.s32 	%p32, %r141, 0;
	add.f32 	%f171, %f167, %f169;
	selp.f32 	%f172, %f171, %f167, %p32;
	add.f32 	%f173, %f168, %f170;
	selp.f32 	%f174, %f173, %f168, %p32;
	setp.lt.s32 	%p33, %r124, 2;
	selp.b32 	%r224, 0, %r140, %p33;
	add.s32 	%r156, %r224, %r141;
	selp.f32 	%f175, %f167, %f172, %p33;
	selp.f32 	%f176, %f168, %f174, %p33;
	mov.b32 	%r167, 4;
	// begin inline asm
	shfl.sync.up.b32 %r155, %r156, %r167, %r213, %r214;
	// end inline asm
	mov.b32 	%r161, %f175;
	// begin inline asm
	shfl.sync.up.b32 %r160, %r161, %r167, %r213, %r214;
	// end inline asm
	mov.b32 	%f177, %r160;
	mov.b32 	%r166, %f176;
	// begin inline asm
	shfl.sync.up.b32 %r165, %r166, %r167, %r213, %r214;
	// end inline asm
	mov.b32 	%f178, %r165;
	setp.eq.s32 	%p34, %r156, 0;
	add.f32 	%f179, %f175, %f177;
	selp.f32 	%f180, %f179, %f175, %p34;
	add.f32 	%f181, %f176, %f178;
	selp.f32 	%f182, %f181, %f176, %p34;
	setp.lt.s32 	%p35, %r124, 4;
	selp.b32 	%r225, 0, %r155, %p35;
	add.s32 	%r171, %r225, %r156;
	selp.f32 	%f183, %f175, %f180, %p35;
	selp.f32 	%f184, %f176, %f182, %p35;
	mov.b32 	%r182, 8;
	// begin inline asm
	shfl.sync.up.b32 %r170, %r171, %r182, %r213, %r214;
	// end inline asm
	mov.b32 	%r176, %f183;
	// begin inline asm
	shfl.sync.up.b32 %r175, %r176, %r182, %r213, %r214;
	// end inline asm
	mov.b32 	%f185, %r175;
	mov.b32 	%r181, %f184;
	// begin inline asm
	shfl.sync.up.b32 %r180, %r181, %r182, %r213, %r214;
	// end inline asm
	mov.b32 	%f186, %r180;
	setp.eq.s32 	%p36, %r171, 0;
	add.f32 	%f187, %f183, %f185;
	selp.f32 	%f188, %f187, %f183, %p36;
	add.f32 	%f189, %f184, %f186;
	selp.f32 	%f190, %f189, %f184, %p36;
	setp.lt.s32 	%p37, %r124, 8;
	selp.b32 	%r226, 0, %r170, %p37;
	add.s32 	%r186, %r226, %r171;
	selp.f32 	%f191, %f183, %f188, %p37;
	selp.f32 	%f192, %f184, %f190, %p37;
	mov.b32 	%r197, 16;
	// begin inline asm
	shfl.sync.up.b32 %r185, %r186, %r197, %r213, %r214;
	// end inline asm
	mov.b32 	%r191, %f191;
	// begin inline asm
	shfl.sync.up.b32 %r190, %r191, %r197, %r213, %r214;
	// end inline asm
	mov.b32 	%f193, %r190;
	mov.b32 	%r196, %f192;
	// begin inline asm
	shfl.sync.up.b32 %r195, %r196, %r197, %r213, %r214;
	// end inline asm
	mov.b32 	%f194, %r195;
	setp.eq.s32 	%p38, %r186, 0;
	add.f32 	%f195, %f191, %f193;
	selp.f32 	%f196, %f195, %f191, %p38;
	add.f32 	%f197, %f192, %f194;
	selp.f32 	%f198, %f197, %f192, %p38;
	setp.lt.s32 	%p39, %r124, 16;
	selp.b32 	%r227, 0, %r185, %p39;
	add.s32 	%r201, %r227, %r186;
	selp.f32 	%f199, %f191, %f196, %p39;
	selp.f32 	%f200, %f192, %f198, %p39;
	// begin inline asm
	shfl.sync.up.b32 %r200, %r201, %r212, %r213, %r214;
	// end inline asm
	mov.b32 	%r206, %f199;
	// begin inline asm
	shfl.sync.up.b32 %r205, %r206, %r212, %r213, %r214;
	// end inline asm
	mov.b32 	%r211, %f200;
	// begin inline asm
	shfl.sync.up.b32 %r210, %r211, %r212, %r213, %r214;
	// end inline asm
	setp.eq.s32 	%p40, %r5, 0;
	ld.shared.u32 	%r246, [%r216+16];
	ld.shared.f32 	%f239, [%r216+20];
	ld.shared.f32 	%f240, [%r216+24];
	ld.shared.u32 	%r35, [%r216+28];
	ld.shared.f32 	%f49, [%r216+32];
	ld.shared.f32 	%f50, [%r216+36];
	ld.shared.u32 	%r36, [%r216+40];
	ld.shared.f32 	%f51, [%r216+44];
	ld.shared.f32 	%f52, [%r216+48];
	ld.shared.u32 	%r37, [%r216+52];
	ld.shared.f32 	%f53, [%r216+56];
	ld.shared.f32 	%f54, [%r216+60];
	@%p40 bra 	$L__BB10_46;
	mov.b32 	%f201, %r205;
	mov.b32 	%f202, %r210;
	setp.eq.s32 	%p41, %r246, 0;
	add.f32 	%f203, %f239, %f201;
	selp.f32 	%f239, %f203, %f239, %p41;
	add.f32 	%f204, %f240, %f202;
	selp.f32 	%f240, %f204, %f240, %p41;
	add.s32 	%r246, %r246, %r200;
$L__BB10_46:
	setp.eq.s32 	%p42, %r35, 0;
	add.f32 	%f205, %f239, %f49;
	selp.f32 	%f206, %f205, %f49, %p42;
	add.f32 	%f207, %f240, %f50;
	selp.f32 	%f208, %f207, %f50, %p42;
	add.s32 	%r228, %r35, %r246;
	setp.eq.s32 	%p43, %r36, 0;
	add.f32 	%f209, %f206, %f51;
	selp.f32 	%f210, %f209, %f51, %p43;
	add.f32 	%f211, %f208, %f52;
	selp.f32 	%f212, %f211, %f52, %p43;
	add.s32 	%r229, %r36, %r228;
	setp.eq.s32 	%p44, %r37, 0;
	add.f32 	%f213, %f210, %f53;
	selp.f32 	%f214, %f213, %f53, %p44;
	add.f32 	%f215, %f212, %f54;
	selp.f32 	%f216, %f215, %f54, %p44;
	add.s32 	%r230, %r37, %r229;
	st.shared.u32 	[%r30], %r246;
	st.shared.f32 	[%r30+4], %f239;
	st.shared.f32 	[%r30+8], %f240;
	st.shared.u32 	[%r30+12], %r228;
	st.shared.f32 	[%r30+16], %f206;
	st.shared.f32 	[%r30+20], %f208;
	st.shared.u32 	[%r30+24], %r229;
	st.shared.f32 	[%r30+28], %f210;
	st.shared.f32 	[%r30+32], %f212;
	st.shared.u32 	[%r30+36], %r230;
	st.shared.f32 	[%r30+40], %f214;
	st.shared.f32 	[%r30+44], %f216;
$L__BB10_47:
	bar.sync 	0;
	add.s32 	%r231, %r49, -2;
	setp.ne.s32 	%p45, %r28, %r231;
	@%p45 bra 	$L__BB10_49;
	ld.shared.f32 	%f217, [%r29+8];
	ld.shared.f32 	%f218, [%r29+4];
	shl.b32 	%r232, %r27, 3;
	mov.u32 	%r233, _ZZ22groupNormNHWCSumKernelILi128EEv19GroupNormNHWCParamsE4smem;
	add.s32 	%r234, %r233, %r232;
	st.shared.v2.f32 	[%r234], {%f218, %f217};
$L__BB10_49:
	bar.sync 	0;
	mad.lo.s32 	%r40, %r51, %r4, %r5;
	setp.ge.u32 	%p46, %r5, %r51;
	setp.ge.s32 	%p47, %r40, %r45;
	or.pred  	%p48, %p46, %p47;
	@%p48 bra 	$L__BB10_51;
	shl.b32 	%r235, %r5, 3;
	mov.u32 	%r236, _ZZ22groupNormNHWCSumKernelILi128EEv19GroupNormNHWCParamsE4smem;
	add.s32 	%r237, %r236, %r235;
	ld.shared.v2.f32 	{%f219, %f220}, [%r237];
	mul.lo.s32 	%r238, %r3, %r45;
	shl.b32 	%r239, %r238, 1;
	add.s32 	%r240, %r40, %r239;
	cvta.to.global.u64 	%rd71, %rd19;
	mul.wide.s32 	%rd72, %r240, 4;
	add.s64 	%rd73, %rd71, %rd72;
	atom.global.add.f32 	%f221, [%rd73], %f219;
	mul.wide.s32 	%rd74, %r45, 4;
	add.s64 	%rd75, %rd73, %rd74;
	atom.global.add.f32 	%f222, [%rd75], %f220;
$L__BB10_51:
	ret;

}
	// .globl	_Z22groupNormNHWCSumKernelILi64EEv19GroupNormNHWCParams
.visible .entry _Z22groupNormNHWCSumKernelILi64EEv19GroupNormNHWCParams(
	.param .align 8 .b8 _Z22groupNormNHWCSumKernelILi64EEv19GroupNormNHWCParams_param_0[96]
)
{
	.reg .pred 	%p<45>;
	.reg .b16 	%rs<98>;
	.reg .b32 	%r<242>;
	.reg .b32 	%f<217>;
	.reg .b64 	%rd<77>;
	// demoted variable
	.shared .align 16 .b8 _ZZ22groupNormNHWCSumKernelILi64EEv19GroupNormNHWCParamsE11tempStorage[800];
	// demoted variable
	.shared .align 8 .b8 _ZZ22groupNormNHWCSumKernelILi64EEv19GroupNormNHWCParamsE4smem[512];
	ld.param.u32 	%r50, [_Z22groupNormNHWCSumKernelILi64EEv19GroupNormNHWCParams_param_0+88];
	ld.param.u32 	%r49, [_Z22groupNormNHWCSumKernelILi64EEv19GroupNormNHWCParams_param_0+80];
	ld.param.u32 	%r44, [_Z22groupNormNHWCSumKernelILi64EEv19GroupNormNHWCParams_param_0+56];
	ld.param.v2.u32 	{%r42, %r43}, [_Z22groupNormNHWCSumKernelILi64EEv19GroupNormNHWCParams_param_0+48];
	ld.param.u64 	%rd20, [_Z22groupNormNHWCSumKernelILi64EEv19GroupNormNHWCParams_param_0+32];
	ld.param.v2.u32 	{%r45, %r46}, [_Z22groupNormNHWCSumKernelILi64EEv19GroupNormNHWCParams_param_0+64];
	ld.param.v2.u32 	{%r47, %r48}, [_Z22groupNormNHWCSumKernelILi64EEv19GroupNormNHWCParams_param_0+72];
	ld.param.u64 	%rd17, [_Z22groupNormNHWCSumKernelILi64EEv19GroupNormNHWCParams_param_0+8];
	cvta.to.global.u64 	%rd1, %rd17;
	mov.u32 	%r4, %ctaid.z;
	mov.u32 	%r5, %ctaid.x;
	mov.u32 	%r6, %tid.x;
	shl.b32 	%r7, %r6, 1;
	mad.lo.s32 	%r8, %r47, %r5, %r7;
	mov.u32 	%r56, %ctaid.y;
	mul.lo.s32 	%r239, %r46, %r56;
	add.s32 	%r57, %r239, %r46;
	min.s32 	%r10, %r57, %r45;
	setp.ge.s32 	%p1, %r239, %r10;
	mov.f32 	%f213, 0f00000000;
	mov.f32 	%f214, %f213;
	@%p1 bra 	$L__BB11_43;
	cvt.u64.u32 	%rd21, %r4;
	cvt.s64.s32 	%rd22, %r49;
	cvt.s64.s32 	%rd23, %r8;
	mad.lo.s64 	%rd3, %rd22, %rd21, %rd23;
	mov.b32 	%r58, 0;
	// begin inline asm
	cvt.rn.f16.s32 %rs96, %r58;
	// end inline asm
	sub.s32 	%r12, %r10, %r239;
	and.b32  	%r13, %r12, 7;
	sub.s32 	%r59, %r239, %r10;
	setp.gt.u32 	%p2, %r59, -8;
	mov.f32 	%f214, 0f00000000;
	mov.f32 	%f213, %f214;
	@%p2 bra 	$L__BB11_21;
	add.s32 	%r237, %r239, 3;
	and.b32  	%r60, %r12, -8;
	neg.s32 	%r236, %r60;
	mov.f32 	%f214, 0f00000000;
$L__BB11_3:
	.pragma "nounroll";
	setp.ge.s32 	%p3, %r8, %r43;
	mov.u16 	%rs68, %rs96;
	mov.u16 	%rs69, %rs96;
	@%p3 bra 	$L__BB11_5;
	add.s32 	%r61, %r237, -3;
	mul.wide.s32 	%rd24, %r61, %r43;
	add.s64 	%rd25, %rd3, %rd24;
	shl.b64 	%rd26, %rd25, 1;
	add.s64 	%rd27, %rd1, %rd26;
	ld.global.u32 	%r62, [%rd27];
	mov.b32 	{%rs69, %rs68}, %r62;
$L__BB11_5:
	setp.ge.s32 	%p4, %r8, %r43;
	mov.b32 	%r63, {%rs69, %rs68};
	// begin inline asm
	{.reg .f16 low,high;
  mov.b32 {low,high},%r63;
  cvt.f32.f16 %f60, low;}

	// end inline asm
	// begin inline asm
	{.reg .f16 low,high;
  mov.b32 {low,high},%r63;
  cvt.f32.f16 %f61, high;}

	// end inline asm
	add.f32 	%f62, %f60, %f61;
	add.f32 	%f3, %f213, %f62;
	mul.f32 	%f63, %f61, %f61;
	fma.rn.f32 	%f64, %f60, %f60, %f63;
	add.f32 	%f4, %f214, %f64;
	add.s32 	%r65, %r237, -2;
	mul.wide.s32 	%rd4, %r65, %r43;
	mov.u16 	%rs70, %rs96;
	mov.u16 	%rs71, %rs96;
	@%p4 bra 	$L__BB11_7;
	add.s64 	%rd28, %rd3, %rd4;
	shl.b64 	%rd29, %rd28, 1;
	add.s64 	%rd30, %rd1, %rd29;
	ld.global.u32 	%r66, [%rd30];
	mov.b32 	{%rs71, %rs70}, %r66;
$L__BB11_7:
	setp.ge.s32 	%p5, %r8, %r43;
	mov.b32 	%r67, {%rs71, %rs70};
	// begin inline asm
	{.reg .f16 low,high;
  mov.b32 {low,high},%r67;
  cvt.f32.f16 %f65, low;}

	// end inline asm
	// begin inline asm
	{.reg .f16 low,high;
  mov.b32 {low,high},%r67;
  cvt.f32.f16 %f66, high;}

	// end inline asm
	add.f32 	%f67, %f65, %f66;
	add.f32 	%f5, %f3, %f67;
	mul.f32 	%f68, %f66, %f66;
	fma.rn.f32 	%f69, %f65, %f65, %f68;
	add.f32 	%f6, %f4, %f69;
	add.s32 	%r69, %r237, -1;
	mul.wide.s32 	%rd5, %r69, %r43;
	mov.u16 	%rs72, %rs96;
	mov.u16 	%rs73, %rs96;
	@%p5 bra 	$L__BB11_9;
	add.s64 	%rd31, %rd3, %rd5;
	shl.b64 	%rd32, %rd31, 1;
	add.s64 	%rd33, %rd1, %rd32;
	ld.global.u32 	%r70, [%rd33];
	mov.b32 	{%rs73, %rs72}, %r70;
$L__BB11_9:
	setp.ge.s32 	%p6, %r8, %r43;
	mov.b32 	%r71, {%rs73, %rs72};
	// begin inline asm
	{.reg .f16 low,high;
  mov.b32 {low,high},%r71;
  cvt.f32.f16 %f70, low;}

	// end inline asm
	// begin inline asm
	{.reg .f16 low,high;
  mov.b32 {low,high},%r71;
  cvt.f32.f16 %f71, high;}

	// end inline asm
	add.f32 	%f72, %f70, %f71;
	add.f32 	%f7, %f5, %f72;
	mul.f32 	%f73, %f71, %f71;
	fma.rn.f32 	%f74, %f70, %f70, %f73;
	add.f32 	%f8, %f6, %f74;
	add.s32 	%r18, %r237, 4;
	mul.wide.s32 	%rd6, %r237, %r43;
	mov.u16 	%rs74, %rs96;
	mov.u16 	%rs75, %rs96;
	@%p6 bra 	$L__BB11_11;
	add.s64 	%rd34, %rd3, %rd6;
	shl.b64 	%rd35, %rd34, 1;
	add.s64 	%rd36, %rd1, %rd35;
	ld.global.u32 	%r73, [%rd36];
	mov.b32 	{%rs75, %rs74}, %r73;
$L__BB11_11:
	mov.b32 	%r74, {%rs75, %rs74};
	// begin inline asm
	{.reg .f16 low,high;
  mov.b32 {low,high},%r74;
  cvt.f32.f16 %f75, low;}

	// end inline asm
	// begin inline asm
	{.reg .f16 low,high;
  mov.b32 {low,high},%r74;
  cvt.f32.f16 %f76, high;}

	// end inline asm
	add.f32 	%f77, %f75, %f76;
	add.f32 	%f9, %f7, %f77;
	mul.f32 	%f78, %f76, %f76;
	fma.rn.f32 	%f79, %f75, %f75, %f78;
	add.f32 	%f10, %f8, %f79;
	add.s32 	%r76, %r237, 1;
	mul.wide.s32 	%rd7, %r76, %r43;
	mov.u16 	%rs76, %rs96;
	mov.u16 	%rs77, %rs96;
	@%p6 bra 	$L__BB11_13;
	add.s64 	%rd37, %rd3, %rd7;
	shl.b64 	%rd38, %rd37, 1;
	add.s64 	%rd39, %rd1, %rd38;
	ld.global.u32 	%r77, [%rd39];
	mov.b32 	{%rs77, %rs76}, %r77;
$L__BB11_13:
	mov.b32 	%r78, {%rs77, %rs76};
	// begin inline asm
	{.reg .f16 low,high;
  mov.b32 {low,high},%r78;
  cvt.f32.f16 %f80, low;}

	// end inline asm
	// begin inline asm
	{.reg .f16 low,high;
  mov.b32 {low,high},%r78;
  cvt.f32.f16 %f81, high;}

	// end inline asm
	add.f32 	%f82, %f80, %f81;
	add.f32 	%f11, %f9, %f82;
	mul.f32 	%f83, %f81, %f81;
	fma.rn.f32 	%f84, %f80, %f80, %f83;
	add.f32 	%f12, %f10, %f84;
	add.s32 	%r80, %r237, 2;
	mul.wide.s32 	%rd8, %r80, %r43;
	mov.u16 	%rs78, %rs96;
	mov.u16 	%rs79, %rs96;
	@%p6 bra 	$L__BB11_15;
	add.s64 	%rd40, %rd3, %rd8;
	shl.b64 	%rd41, %rd40, 1;
	add.s64 	%rd42, %rd1, %rd41;
	ld.global.u32 	%r81, [%rd42];
	mov.b32 	{%rs79, %rs78}, %r81;
$L__BB11_15:
	mov.b32 	%r82, {%rs79, %rs78};
	// begin inline asm
	{.reg .f16 low,high;
  mov.b32 {low,high},%r82;
  cvt.f32.f16 %f85, low;}

	// end inline asm
	// begin inline asm
	{.reg .f16 low,high;
  mov.b32 {low,high},%r82;
  cvt.f32.f16 %f86, high;}

	// end inline asm
	add.f32 	%f87, %f85, %f86;
	add.f32 	%f13, %f11, %f87;
	mul.f32 	%f88, %f86, %f86;
	fma.rn.f32 	%f89, %f85, %f85, %f88;
	add.f32 	%f14, %f12, %f89;
	add.s32 	%r84, %r237, 3;
	mul.wide.s32 	%rd9, %r84, %r43;
	mov.u16 	%rs80, %rs96;
	mov.u16 	%rs81, %rs96;
	@%p6 bra 	$L__BB11_17;
	add.s64 	%rd43, %rd3, %rd9;
	shl.b64 	%rd44, %rd43, 1;
	add.s64 	%rd45, %rd1, %rd44;
	ld.global.u32 	%r85, [%rd45];
	mov.b32 	{%rs81, %rs80}, %r85;
$L__BB11_17:
	mov.b32 	%r86, {%rs81, %rs80};
	// begin inline asm
	{.reg .f16 low,high;
  mov.b32 {low,high},%r86;
  cvt.f32.f16 %f90, low;}

	// end inline asm
	// begin inline asm
	{.reg .f16 low,high;
  mov.b32 {low,high},%r86;
  cvt.f32.f16 %f91, high;}

	// end inline asm
	add.f32 	%f92, %f90, %f91;
	add.f32 	%f15, %f13, %f92;
	mul.f32 	%f93, %f91, %f91;
	fma.rn.f32 	%f94, %f90, %f90, %f93;
	add.f32 	%f16, %f14, %f94;
	mul.wide.s32 	%rd10, %r18, %r43;
	mov.u16 	%rs82, %rs96;
	mov.u16 	%rs83, %rs96;
	@%p6 bra 	$L__BB11_19;
	add.s64 	%rd46, %rd3, %rd10;
	shl.b64 	%rd47, %rd46, 1;
	add.s64 	%rd48, %rd1, %rd47;
	ld.global.u32 	%r88, [%rd48];
	mov.b32 	{%rs83, %rs82}, %r88;
$L__BB11_19:
	mov.b32 	%r89, {%rs83, %rs82};
	// begin inline asm
	{.reg .f16 low,high;
  mov.b32 {low,high},%r89;
  cvt.f32.f16 %f95, low;}

	// end inline asm
	// begin inline asm
	{.reg .f16 low,high;
  mov.b32 {low,high},%r89;
  cvt.f32.f16 %f96, high;}

	// end inline asm
	add.f32 	%f97, %f95, %f96;
	add.f32 	%f213, %f15, %f97;
	mul.f32 	%f98, %f96, %f96;
	fma.rn.f32 	%f99, %f95, %f95, %f98;
	add.f32 	%f214, %f16, %f99;
	add.s32 	%r237, %r237, 8;
	add.s32 	%r236, %r236, 8;
	setp.ne.s32 	%p11, %r236, 0;
	@%p11 bra 	$L__BB11_3;
	add.s32 	%r239, %r237, -3;
$L__BB11_21:
	setp.eq.s32 	%p12, %r13, 0;
	@%p12 bra 	$L__BB11_43;
	and.b32  	%r23, %r12, 3;
	setp.lt.u32 	%p13, %r13, 4;
	@%p13 bra 	$L__BB11_32;
	setp.ge.s32 	%p14, %r8, %r43;
	mov.u16 	%rs84, %rs96;
	mov.u16 	%rs85, %rs96;
	@%p14 bra 	$L__BB11_25;
	mul.wide.s32 	%rd49, %r239, %r43;
	add.s64 	%rd50, %rd3, %rd49;
	shl.b64 	%rd51, %rd50, 1;
	add.s64 	%rd52, %rd1, %rd51;
	ld.global.u32 	%r91, [%rd52];
	mov.b32 	{%rs85, %rs84}, %r91;
$L__BB11_25:
	setp.ge.s32 	%p15, %r8, %r43;
	mov.b32 	%r92, {%rs85, %rs84};
	// begin inline asm
	{.reg .f16 low,high;
  mov.b32 {low,high},%r92;
  cvt.f32.f16 %f101, low;}

	// end inline asm
	// begin inline asm
	{.reg .f16 low,high;
  mov.b32 {low,high},%r92;
  cvt.f32.f16 %f102, high;}

	// end inline asm
	add.f32 	%f103, %f101, %f102;
	add.f32 	%f23, %f213, %f103;
	mul.f32 	%f104, %f102, %f102;
	fma.rn.f32 	%f105, %f101, %f101, %f104;
	add.f32 	%f24, %f214, %f105;
	add.s32 	%r94, %r239, 1;
	mul.wide.s32 	%rd11, %r94, %r43;
	mov.u16 	%rs86, %rs96;
	mov.u16 	%rs87, %rs96;
	@%p15 bra 	$L__BB11_27;
	add.s64 	%rd53, %rd3, %rd11;
	shl.b64 	%rd54, %rd53, 1;
	add.s64 	%rd55, %rd1, %rd54;
	ld.global.u32 	%r95, [%rd55];
	mov.b32 	{%rs87, %rs86}, %r95;
$L__BB11_27:
	setp.ge.s32 	%p16, %r8, %r43;
	mov.b32 	%r96, {%rs87, %rs86};
	// begin inline asm
	{.reg .f16 low,high;
  mov.b32 {low,high},%r96;
  cvt.f32.f16 %f106, low;}

	// end inline asm
	// begin inline asm
	{.reg .f16 low,high;
  mov.b32 {low,high},%r96;
  cvt.f32.f16 %f107, high;}

	// end inline asm
	add.f32 	%f108, %f106, %f107;
	add.f32 	%f25, %f23, %f108;
	mul.f32 	%f109, %f107, %f107;
	fma.rn.f32 	%f110, %f106, %f106, %f109;
	add.f32 	%f26, %f24, %f110;
	add.s32 	%r98, %r239, 2;
	mul.wide.s32 	%rd12, %r98, %r43;
	mov.u16 	%rs88, %rs96;
	mov.u16 	%rs89, %rs96;
	@%p16 bra 	$L__BB11_29;
	add.s64 	%rd56, %rd3, %rd12;
	shl.b64 	%rd57, %rd56, 1;
	add.s64 	%rd58, %rd1, %rd57;
	ld.global.u32 	%r99, [%rd58];
	mov.b32 	{%rs89, %rs88}, %r99;
$L__BB11_29:
	setp.ge.s32 	%p17, %r8, %r43;
	mov.b32 	%r100, {%rs89, %rs88};
	// begin inline asm
	{.reg .f16 low,high;
  mov.b32 {low,high},%r100;
  cvt.f32.f16 %f111, low;}

	// end inline asm
	// begin inline asm
	{.reg .f16 low,high;
  mov.b32 {low,high},%r100;
  cvt.f32.f16 %f112, high;}

	// end inline asm
	add.f32 	%f113, %f111, %f112;
	add.f32 	%f27, %f25, %f113;
	mul.f32 	%f114, %f112, %f112;
	fma.rn.f32 	%f115, %f111, %f111, %f114;
	add.f32 	%f28, %f26, %f115;
	add.s32 	%r102, %r239, 3;
	mul.wide.s32 	%rd13, %r102, %r43;
	mov.u16 	%rs90, %rs96;
	mov.u16 	%rs91, %rs96;
	@%p17 bra 	$L__BB11_31;
	add.s64 	%rd59, %rd3, %rd13;
	shl.b64 	%rd60, %rd59, 1;
	add.s64 	%rd61, %rd1, %rd60;
	ld.global.u32 	%r103, [%rd61];
	mov.b32 	{%rs91, %rs90}, %r103;
$L__BB11_31:
	mov.b32 	%r104, {%rs91, %rs90};
	// begin inline asm
	{.reg .f16 low,high;
  mov.b32 {low,high},%r104;
  cvt.f32.f16 %f116, low;}

	// end inline asm
	// begin inline asm
	{.reg .f16 low,high;
  mov.b32 {low,high},%r104;
  cvt.f32.f16 %f117, high;}

	// end inline asm
	add.f32 	%f118, %f116, %f117;
	add.f32 	%f213, %f27, %f118;
	mul.f32 	%f119, %f117, %f117;
	fma.rn.f32 	%f120, %f116, %f116, %f119;
	add.f32 	%f214, %f28, %f120;
	add.s32 	%r239, %r239, 4;
$L__BB11_32:
	setp.eq.s32 	%p18, %r23, 0;
	@%p18 bra 	$L__BB11_43;
	setp.eq.s32 	%p19, %r23, 1;
	@%p19 bra 	$L__BB11_39;
	setp.ge.s32 	%p20, %r8, %r43;
	mov.u16 	%rs92, %rs96;
	mov.u16 	%rs93, %rs96;
	@%p20 bra 	$L__BB11_36;
	mul.wide.s32 	%rd62, %r239, %r43;
	add.s64 	%rd63, %rd3, %rd62;
	shl.b64 	%rd64, %rd63, 1;
	add.s64 	%rd65, %rd1, %rd64;
	ld.global.u32 	%r106, [%rd65];
	mov.b32 	{%rs93, %rs92}, %r106;
$L__BB11_36:
	setp.ge.s32 	%p21, %r8, %r43;
	mov.b32 	%r107, {%rs93, %rs92};
	// begin inline asm
	{.reg .f16 low,high;
  mov.b32 {low,high},%r107;
  cvt.f32.f16 %f122, low;}

	// end inline asm
	// begin inline asm
	{.reg .f16 low,high;
  mov.b32 {low,high},%r107;
  cvt.f32.f16 %f123, high;}

	// end inline asm
	add.f32 	%f124, %f122, %f123;
	add.f32 	%f35, %f213, %f124;
	mul.f32 	%f125, %f123, %f123;
	fma.rn.f32 	%f126, %f122, %f122, %f125;
	add.f32 	%f36, %f214, %f126;
	add.s32 	%r109, %r239, 1;
	mul.wide.s32 	%rd14, %r109, %r43;
	mov.u16 	%rs94, %rs96;
	mov.u16 	%rs95, %rs96;
	@%p21 bra 	$L__BB11_38;
	add.s64 	%rd66, %rd3, %rd14;
	shl.b64 	%rd67, %rd66, 1;
	add.s64 	%rd68, %rd1, %rd67;
	ld.global.u32 	%r110, [%rd68];
	mov.b32 	{%rs95, %rs94}, %r110;
$L__BB11_38:
	mov.b32 	%r111, {%rs95, %rs94};
	// begin inline asm
	{.reg .f16 low,high;
  mov.b32 {low,high},%r111;
  cvt.f32.f16 %f127, low;}

	// end inline asm
	// begin inline asm
	{.reg .f16 low,high;
  mov.b32 {low,high},%r111;
  cvt.f32.f16 %f128, high;}

	// end inline asm
	add.f32 	%f129, %f127, %f128;
	add.f32 	%f213, %f35, %f129;
	mul.f32 	%f130, %f128, %f128;
	fma.rn.f32 	%f131, %f127, %f127, %f130;
	add.f32 	%f214, %f36, %f131;
	add.s32 	%r239, %r239, 2;
$L__BB11_39:
	and.b32  	%r113, %r12, 1;
	setp.eq.b32 	%p22, %r113, 1;
	not.pred 	%p23, %p22;
	@%p23 bra 	$L__BB11_43;
	setp.ge.s32 	%p24, %r8, %r43;
	mul.wide.s32 	%rd69, %r239, %r43;
	add.s64 	%rd15, %rd3, %rd69;
	mov.u16 	%rs97, %rs96;
	@%p24 bra 	$L__BB11_42;
	shl.b64 	%rd70, %rd15, 1;
	add.s64 	%rd71, %rd1, %rd70;
	ld.global.u32 	%r114, [%rd71];
	mov.b32 	{%rs97, %rs96}, %r114;
$L__BB11_42:
	mov.b32 	%r115, {%rs97, %rs96};
	// begin inline asm
	{.reg .f16 low,high;
  mov.b32 {low,high},%r115;
  cvt.f32.f16 %f132, low;}

	// end inline asm
	// begin inline asm
	{.reg .f16 low,high;
  mov.b32 {low,high},%r115;
  cvt.f32.f16 %f133, high;}

	// end inline asm
	add.f32 	%f134, %f132, %f133;
	add.f32 	%f213, %f213, %f134;
	mul.f32 	%f135, %f133, %f133;
	fma.rn.f32 	%f136, %f132, %f132, %f135;
	add.f32 	%f214, %f214, %f136;
$L__BB11_43:
	div.u32 	%r28, %r7, %r48;
	mul.lo.s32 	%r117, %r28, %r48;
	sub.s32 	%r29, %r7, %r117;
	setp.eq.s32 	%p25, %r29, 0;
	selp.u32 	%r118, 1, 0, %p25;
	mov.u32 	%r119, _ZZ22groupNormNHWCSumKernelILi64EEv19GroupNormNHWCParamsE11tempStorage;
	mad.lo.s32 	%r120, %r6, 12, %r119;
	add.s32 	%r30, %r120, 16;
	st.shared.u32 	[%r120+16], %r118;
	st.shared.f32 	[%r120+20], %f213;
	st.shared.f32 	[%r120+24], %f214;
	bar.sync 	0;
	setp.gt.u32 	%p26, %r6, 31;
	@%p26 bra 	$L__BB11_47;
	mad.lo.s32 	%r31, %r6, 12, %r30;
	ld.shared.v2.u32 	{%r212, %r213}, [%r31];
	mov.b32 	%f137, %r213;
	ld.shared.v2.u32 	{%r214, %r215}, [%r31+8];
	mov.b32 	%f138, %r214;
	ld.shared.v2.f32 	{%f139, %f140}, [%r31+16];
	setp.eq.s32 	%p27, %r215, 0;
	add.f32 	%f141, %f137, %f139;
	selp.f32 	%f142, %f141, %f139, %p27;
	add.f32 	%f143, %f138, %f140;
	selp.f32 	%f144, %f143, %f140, %p27;
	add.s32 	%r123, %r215, %r212;
	// begin inline asm
	mov.u32 %r121, %laneid;
	// end inline asm
	mov.b32 	%r209, 1;
	mov.b32 	%r210, 0;
	mov.b32 	%r211, -1;
	// begin inline asm
	shfl.sync.up.b32 %r122, %r123, %r209, %r210, %r211;
	// end inline asm
	mov.b32 	%r128, %f142;
	// begin inline asm
	shfl.sync.up.b32 %r127, %r128, %r209, %r210, %r211;
	// end inline asm
	mov.b32 	%f145, %r127;
	mov.b32 	%r133, %f144;
	// begin inline asm
	shfl.sync.up.b32 %r132, %r133, %r209, %r210, %r211;
	// end inline asm
	mov.b32 	%f146, %r132;
	setp.eq.s32 	%p28, %r123, 0;
	add.f32 	%f147, %f142, %f145;
	selp.f32 	%f148, %f147, %f142, %p28;
	add.f32 	%f149, %f144, %f146;
	selp.f32 	%f150, %f149, %f144, %p28;
	setp.lt.s32 	%p29, %r121, 1;
	selp.b32 	%r216, 0, %r122, %p29;
	add.s32 	%r138, %r216, %r123;
	selp.f32 	%f151, %f142, %f148, %p29;
	selp.f32 	%f152, %f144, %f150, %p29;
	mov.b32 	%r149, 2;
	// begin inline asm
	shfl.sync.up.b32 %r137, %r138, %r149, %r210, %r211;
	// end inline asm
	mov.b32 	%r143, %f151;
	// begin inline asm
	shfl.sync.up.b32 %r142, %r143, %r149, %r210, %r211;
	// end inline asm
	mov.b32 	%f153, %r142;
	mov.b32 	%r148, %f152;
	// begin inline asm
	shfl.sync.up.b32 %r147, %r148, %r149, %r210, %r211;
	// end inline asm
	mov.b32 	%f154, %r147;
	setp.eq.s32 	%p30, %r138, 0;
	add.f32 	%f155, %f151, %f153;
	selp.f32 	%f156, %f155, %f151, %p30;
	add.f32 	%f157, %f152, %f154;
	selp.f32 	%f158, %f157, %f152, %p30;
	setp.lt.s32 	%p31, %r121, 2;
	selp.b32 	%r217, 0, %r137, %p31;
	add.s32 	%r153, %r217, %r138;
	selp.f32 	%f159, %f151, %f156, %p31;
	selp.f32 	%f160, %f152, %f158, %p31;
	mov.b32 	%r164, 4;
	// begin inline asm
	shfl.sync.up.b32 %r152, %r153, %r164, %r210, %r211;
	// end inline asm
	mov.b32 	%r158, %f159;
	// begin inline asm
	shfl.sync.up.b32 %r157, %r158, %r164, %r210, %r211;
	// end inline asm
	mov.b32 	%f161, %r157;
	mov.b32 	%r163, %f160;
	// begin inline asm
	shfl.sync.up.b32 %r162, %r163, %r164, %r210, %r211;
	// end inline asm
	mov.b32 	%f162, %r162;
	setp.eq.s32 	%p32, %r153, 0;
	add.f32 	%f163, %f159, %f161;
	selp.f32 	%f164, %f163, %f159, %p32;
	add.f32 	%f165, %f160, %f162;
	selp.f32 	%f166, %f165, %f160, %p32;
	setp.lt.s32 	%p33, %r121, 4;
	selp.b32 	%r218, 0, %r152, %p33;
	add.s32 	%r168, %r218, %r153;
	selp.f32 	%f167, %f159, %f164, %p33;
	selp.f32 	%f168, %f160, %f166, %p33;
	mov.b32 	%r179, 8;
	// begin inline asm
	shfl.sync.up.b32 %r167, %r168, %r179, %r210, %r211;
	// end inline asm
	mov.b32 	%r173, %f167;
	// begin inline asm
	shfl.sync.up.b32 %r172, %r173, %r179, %r210, %r211;
	// end inline asm
	mov.b32 	%f169, %r172;
	mov.b32 	%r178, %f168;
	// begin inline asm
	shfl.sync.up.b32 %r177, %r178, %r179, %r210, %r211;
	// end inline asm
	mov.b32 	%f170, %r177;
	setp.eq.s32 	%p34, %r168, 0;
	add.f32 	%f171, %f167, %f169;
	selp.f32 	%f172, %f171, %f167, %p34;
	add.f32 	%f173, %f168, %f170;
	selp.f32 	%f174, %f173, %f168, %p34;
	setp.lt.s32 	%p35, %r121, 8;
	selp.b32 	%r219, 0, %r167, %p35;
	add.s32 	%r183, %r219, %r168;
	selp.f32 	%f175, %f167, %f172, %p35;
	selp.f32 	%f176, %f168, %f174, %p35;
	mov.b32 	%r194, 16;
	// begin inline asm
	shfl.sync.up.b32 %r182, %r183, %r194, %r210, %r211;
	// end inline asm
	mov.b32 	%r188, %f175;
	// begin inline asm
	shfl.sync.up.b32 %r187, %r188, %r194, %r210, %r211;
	// end inline asm
	mov.b32 	%f177, %r187;
	mov.b32 	%r193, %f176;
	// begin inline asm
	shfl.sync.up.b32 %r192, %r193, %r194, %r210, %r211;
	// end inline asm
	mov.b32 	%f178, %r192;
	setp.eq.s32 	%p36, %r183, 0;
	add.f32 	%f179, %f175, %f177;
	selp.f32 	%f180, %f179, %f175, %p36;
	add.f32 	%f181, %f176, %f178;
	selp.f32 	%f182, %f181, %f176, %p36;
	setp.lt.s32 	%p37, %r121, 16;
	selp.b32 	%r220, 0, %r182, %p37;
	add.s32 	%r198, %r220, %r183;
	selp.f32 	%f183, %f175, %f180, %p37;
	selp.f32 	%f184, %f176, %f182, %p37;
	// begin inline asm
	shfl.sync.up.b32 %r197, %r198, %r209, %r210, %r211;
	// end inline asm
	mov.b32 	%r203, %f183;
	// begin inline asm
	shfl.sync.up.b32 %r202, %r203, %r209, %r210, %r211;
	// end inline asm
	mov.b32 	%r208, %f184;
	// begin inline asm
	shfl.sync.up.b32 %r207, %r208, %r209, %r210, %r211;
	// end inline asm
	setp.eq.s32 	%p38, %r6, 0;
	ld.shared.v2.u32 	{%r241, %r221}, [%r31];
	mov.b32 	%f215, %r221;
	ld.shared.v2.u32 	{%r222, %r36}, [%r31+8];
	mov.b32 	%f216, %r222;
	ld.shared.v2.f32 	{%f50, %f49}, [%r31+16];
	@%p38 bra 	$L__BB11_46;
	mov.b32 	%f185, %r202;
	mov.b32 	%f186, %r207;
	setp.eq.s32 	%p39, %r241, 0;
	add.f32 	%f187, %f215, %f185;
	selp.f32 	%f215, %f187, %f215, %p39;
	add.f32 	%f188, %f216, %f186;
	selp.f32 	%f216, %f188, %f216, %p39;
	add.s32 	%r241, %r241, %r197;
$L__BB11_46:
	setp.eq.s32 	%p40, %r36, 0;
	add.f32 	%f189, %f50, %f215;
	selp.f32 	%f190, %f189, %f50, %p40;
	add.f32 	%f191, %f49, %f216;
	selp.f32 	%f192, %f191, %f49, %p40;
	add.s32 	%r223, %r241, %r36;
	mov.b32 	%r224, %f215;
	st.shared.v2.u32 	[%r31], {%r241, %r224};
	mov.b32 	%r225, %f216;
	st.shared.v2.u32 	[%r31+8], {%r225, %r223};
	st.shared.v2.f32 	[%r31+16], {%f190, %f192};
$L__BB11_47:
	bar.sync 	0;
	add.s32 	%r226, %r48, -2;
	setp.ne.s32 	%p41, %r29, %r226;
	@%p41 bra 	$L__BB11_49;
	ld.shared.f32 	%f193, [%r30+8];
	ld.shared.f32 	%f194, [%r30+4];
	shl.b32 	%r227, %r28, 3;
	mov.u32 	%r228, _ZZ22groupNormNHWCSumKernelILi64EEv19GroupNormNHWCParamsE4smem;
	add.s32 	%r229, %r228, %r227;
	st.shared.v2.f32 	[%r229], {%f194, %f193};
$L__BB11_49:
	bar.sync 	0;
	mad.lo.s32 	%r39, %r50, %r5, %r6;
	setp.ge.u32 	%p42, %r6, %r50;
	setp.ge.s32 	%p43, %r39, %r44;
	or.pred  	%p44, %p42, %p43;
	@%p44 bra 	$L__BB11_51;
	shl.b32 	%r230, %r6, 3;
	mov.u32 	%r231, _ZZ22groupNormNHWCSumKernelILi64EEv19GroupNormNHWCParamsE4smem;
	add.s32 	%r232, %r231, %r230;
	ld.shared.v2.f32 	{%f195, %f196}, [%r232];
	mul.lo.s32 	%r233, %r4, %r44;
	shl.b32 	%r234, %r233, 1;
	add.s32 	%r235, %r39, %r234;
	cvta.to.global.u64 	%rd72, %rd20;
	mul.wide.s32 	%rd73, %r235, 4;
	add.s64 	%rd74, %rd72, %rd73;
	atom.global.add.f32 	%f197, [%rd74], %f195;
	mul.wide.s32 	%rd75, %r44, 4;
	add.s64 	%rd76, %rd74, %rd75;
	atom.global.add.f32 	%f198, [%rd76], %f196;
$L__BB11_51:
	ret;

}
	// .globl	_Z24groupNormNHWCScaleKernelILi160EEv19GroupNormNHWCParams
.visible .entry _Z24groupNormNHWCScaleKernelILi160EEv19GroupNormNHWCParams(
	.param .align 8 .b8 _Z24groupNormNHWCScaleKernelILi160EEv19GroupNormNHWCParams_param_0[96]
)
{
	.reg .pred 	%p<30>;
	.reg .b16 	%rs<58>;
	.reg .b32 	%r<137>;
	.reg .b32 	%f<189>;
	.reg .b64 	%rd<72>;

	ld.param.f32 	%f34, [_Z24groupNormNHWCScaleKernelILi160EEv19GroupNormNHWCParams_param_0+84];
	ld.param.u32 	%r58, [_Z24groupNormNHWCScaleKernelILi160EEv19GroupNormNHWCParams_param_0+80];
	ld.param.v2.u32 	{%r54, %r55}, [_Z24groupNormNHWCScaleKernelILi160EEv19GroupNormNHWCParams_param_0+64];
	ld.param.u8 	%rs1, [_Z24groupNormNHWCScaleKernelILi160EEv19GroupNormNHWCParams_param_0+60];
	ld.param.v2.u32 	{%r51, %r52}, [_Z24groupNormNHWCScaleKernelILi160EEv19GroupNormNHWCParams_param_0+48];
	ld.param.u64 	%rd18, [_Z24groupNormNHWCScaleKernelILi160EEv19GroupNormNHWCParams_param_0+32];
	ld.param.u64 	%rd17, [_Z24groupNormNHWCScaleKernelILi160EEv19GroupNormNHWCParams_param_0+24];
	ld.param.u64 	%rd16, [_Z24groupNormNHWCScaleKernelILi160EEv19GroupNormNHWCParams_param_0+16];
	ld.param.u32 	%r53, [_Z24groupNormNHWCScaleKernelILi160EEv19GroupNormNHWCParams_param_0+56];
	ld.param.v2.u32 	{%r56, %r57}, [_Z24groupNormNHWCScaleKernelILi160EEv19GroupNormNHWCParams_param_0+72];
	ld.param.u64 	%rd15, [_Z24groupNormNHWCScaleKernelILi160EEv19GroupNormNHWCParams_param_0+8];
	ld.param.u64 	%rd14, [_Z24groupNormNHWCScaleKernelILi160EEv19GroupNormNHWCParams_param_0];
	cvta.to.global.u64 	%rd1, %rd14;
	cvta.to.global.u64 	%rd2, %rd15;
	mov.u32 	%r6, %ctaid.z;
	mov.u32 	%r65, %ctaid.x;
	mov.u32 	%r66, %tid.x;
	shl.b32 	%r67, %r66, 1;
	mad.lo.s32 	%r7, %r56, %r65, %r67;
	div.s32 	%r8, %r7, %r57;
	setp.ge.s32 	%p1, %r8, %r53;
	mov.f32 	%f182, 0f00000000;
	mov.f32 	%f183, %f182;
	@%p1 bra 	$L__BB12_2;
	cvta.to.global.u64 	%rd19, %rd18;
	mul.lo.s32 	%r68, %r6, %r53;
	shl.b32 	%r69, %r68, 1;
	add.s32 	%r70, %r8, %r69;
	mul.wide.s32 	%rd20, %r70, 4;
	add.s64 	%rd21, %rd19, %rd20;
	ld.global.f32 	%f182, [%rd21];
	mul.wide.s32 	%rd22, %r53, 4;
	add.s64 	%rd23, %rd21, %rd22;
	ld.global.f32 	%f183, [%rd23];
$L__BB12_2:
	setp.ge.s32 	%p2, %r7, %r52;
	@%p2 bra 	$L__BB12_4;
	cvta.to.global.u64 	%rd24, %rd16;
	mul.wide.s32 	%rd25, %r7, 4;
	add.s64 	%rd26, %rd24, %rd25;
	ld.global.v2.f32 	{%f186, %f187}, [%rd26];
	cvta.to.global.u64 	%rd27, %rd17;
	add.s64 	%rd28, %rd27, %rd25;
	ld.global.v2.f32 	{%f184, %f185}, [%rd28];
$L__BB12_4:
	mul.f32 	%f14, %f34, %f182;
	mul.f32 	%f38, %f34, %f183;
	mul.f32 	%f39, %f14, %f14;
	sub.f32 	%f15, %f38, %f39;
	setp.le.f32 	%p3, %f15, 0f00000000;
	mov.f32 	%f188, 0f3F800000;
	@%p3 bra 	$L__BB12_6;
	rsqrt.approx.f32 	%f188, %f15;
$L__BB12_6:
	mov.u32 	%r9, %ctaid.y;
	mul.lo.s32 	%r133, %r55, %r9;
	add.s32 	%r71, %r133, %r55;
	min.s32 	%r11, %r71, %r54;
	setp.le.s32 	%p4, %r11, %r133;
	@%p4 bra 	$L__BB12_50;
	cvt.u64.u32 	%rd29, %r6;
	cvt.s64.s32 	%rd30, %r58;
	cvt.s64.s32 	%rd31, %r7;
	mad.lo.s64 	%rd5, %rd30, %rd29, %rd31;
	mov.b32 	%r72, 0;
	// begin inline asm
	cvt.rn.f16.s32 %rs40, %r72;
	// end inline asm
	setp.ne.s16 	%p5, %rs1, 0;
	@%p5 bra 	$L__BB12_34;
	sub.s32 	%r100, %r11, %r133;
	and.b32  	%r12, %r100, 3;
	setp.eq.s32 	%p16, %r12, 0;
	mov.u32 	%r127, %r133;
	@%p16 bra 	$L__BB12_15;
	mul.lo.s32 	%r101, %r55, %r52;
	mul.lo.s32 	%r126, %r101, %r9;
	neg.s32 	%r125, %r12;
	add.s32 	%r127, %r133, %r12;
$L__BB12_10:
	.pragma "nounroll";
	setp.ge.s32 	%p17, %r7, %r52;
	cvt.s64.s32 	%rd47, %r126;
	add.s64 	%rd6, %rd5, %rd47;
	mov.u16 	%rs42, %rs40;
	mov.u16 	%rs43, %rs40;
	@%p17 bra 	$L__BB12_12;
	shl.b64 	%rd48, %rd6, 1;
	add.s64 	%rd49, %rd2, %rd48;
	ld.global.u32 	%r102, [%rd49];
	mov.b32 	{%rs43, %rs42}, %r102;
$L__BB12_12:
	setp.ge.s32 	%p18, %r7, %r52;
	mov.b32 	%r103, {%rs43, %rs42};
	// begin inline asm
	{.reg .f16 low,high;
  mov.b32 {low,high},%r103;
  cvt.f32.f16 %f142, low;}

	// end inline asm
	// begin inline asm
	{.reg .f16 low,high;
  mov.b32 {low,high},%r103;
  cvt.f32.f16 %f143, high;}

	// end inline asm
	sub.f32 	%f144, %f142, %f14;
	mul.f32 	%f145, %f188, %f144;
	sub.f32 	%f146, %f143, %f14;
	mul.f32 	%f147, %f188, %f146;
	fma.rn.f32 	%f18, %f186, %f145, %f184;
	fma.rn.f32 	%f19, %f187, %f147, %f185;
	@%p18 bra 	$L__BB12_14;
	// begin inline asm
	{ cvt.rn.f16x2.f32 %r105, %f19, %f18; }

	// end inline asm
	shl.b64 	%rd50, %rd6, 1;
	add.s64 	%rd51, %rd1, %rd50;
	st.global.u32 	[%rd51], %r105;
$L__BB12_14:
	add.s32 	%r126, %r126, %r52;
	add.s32 	%r125, %r125, 1;
	setp.ne.s32 	%p19, %r125, 0;
	@%p19 bra 	$L__BB12_10;
$L__BB12_15:
	sub.s32 	%r106, %r133, %r11;
	setp.gt.u32 	%p20, %r106, -4;
	@%p20 bra 	$L__BB12_50;
	sub.s32 	%r132, %r127, %r11;
	mul.lo.s32 	%r128, %r52, %r127;
	add.s32 	%r131, %r128, %r52;
	shl.b32 	%r23, %r52, 2;
	add.s32 	%r107, %r127, 2;
	mul.lo.s32 	%r130, %r52, %r107;
	add.s32 	%r108, %r127, 3;
	mul.lo.s32 	%r129, %r52, %r108;
$L__BB12_17:
	setp.ge.s32 	%p21, %r7, %r52;
	cvt.s64.s32 	%rd52, %r128;
	add.s64 	%rd7, %rd5, %rd52;
	mov.u16 	%rs44, %rs40;
	mov.u16 	%rs45, %rs40;
	@%p21 bra 	$L__BB12_19;
	shl.b64 	%rd53, %rd7, 1;
	add.s64 	%rd54, %rd2, %rd53;
	ld.global.u32 	%r109, [%rd54];
	mov.b32 	{%rs45, %rs44}, %r109;
$L__BB12_19:
	mov.b32 	%r110, {%rs45, %rs44};
	// begin inline asm
	{.reg .f16 low,high;
  mov.b32 {low,high},%r110;
  cvt.f32.f16 %f150, low;}

	// end inline asm
	// begin inline asm
	{.reg .f16 low,high;
  mov.b32 {low,high},%r110;
  cvt.f32.f16 %f151, high;}

	// end inline asm
	sub.f32 	%f152, %f150, %f14;
	mul.f32 	%f153, %f188, %f152;
	sub.f32 	%f154, %f151, %f14;
	mul.f32 	%f155, %f188, %f154;
	fma.rn.f32 	%f20, %f186, %f153, %f184;
	fma.rn.f32 	%f21, %f187, %f155, %f185;
	@%p21 bra 	$L__BB12_21;
	// begin inline asm
	{ cvt.rn.f16x2.f32 %r112, %f21, %f20; }

	// end inline asm
	shl.b64 	%rd55, %rd7, 1;
	add.s64 	%rd56, %rd1, %rd55;
	st.global.u32 	[%rd56], %r112;
$L__BB12_21:
	setp.ge.s32 	%p23, %r7, %r52;
	cvt.s64.s32 	%rd57, %r131;
	add.s64 	%rd8, %rd5, %rd57;
	mov.u16 	%rs46, %rs40;
	mov.u16 	%rs47, %rs40;
	@%p23 bra 	$L__BB12_23;
	shl.b64 	%rd58, %rd8, 1;
	add.s64 	%rd59, %rd2, %rd58;
	ld.global.u32 	%r113, [%rd59];
	mov.b32 	{%rs47, %rs46}, %r113;
$L__BB12_23:
	mov.b32 	%r114, {%rs47, %rs46};
	// begin inline asm
	{.reg .f16 low,high;
  mov.b32 {low,high},%r114;
  cvt.f32.f16 %f158, low;}

	// end inline asm
	// begin inline asm
	{.reg .f16 low,high;
  mov.b32 {low,high},%r114;
  cvt.f32.f16 %f159, high;}

	// end inline asm
	sub.f32 	%f160, %f158, %f14;
	mul.f32 	%f161, %f188, %f160;
	sub.f32 	%f162, %f159, %f14;
	mul.f32 	%f163, %f188, %f162;
	fma.rn.f32 	%f22, %f186, %f161, %f184;
	fma.rn.f32 	%f23, %f187, %f163, %f185;
	@%p23 bra 	$L__BB12_25;
	// begin inline asm
	{ cvt.rn.f16x2.f32 %r116, %f23, %f22; }

	// end inline asm
	shl.b64 	%rd60, %rd8, 1;
	add.s64 	%rd61, %rd1, %rd60;
	st.global.u32 	[%rd61], %r116;
$L__BB12_25:
	setp.ge.s32 	%p25, %r7, %r52;
	cvt.s64.s32 	%rd62, %r130;
	add.s64 	%rd9, %rd5, %rd62;
	mov.u16 	%rs48, %rs40;
	mov.u16 	%rs49, %rs40;
	@%p25 bra 	$L__BB12_27;
	shl.b64 	%rd63, %rd9, 1;
	add.s64 	%rd64, %rd2, %rd63;
	ld.global.u32 	%r117, [%rd64];
	mov.b32 	{%rs49, %rs48}, %r117;
$L__BB12_27:
	mov.b32 	%r118, {%rs49, %rs48};
	// begin inline asm
	{.reg .f16 low,high;
  mov.b32 {low,high},%r118;
  cvt.f32.f16 %f166, low;}

	// end inline asm
	// begin inline asm
	{.reg .f16 low,high;
  mov.b32 {low,high},%r118;
  cvt.f32.f16 %f167, high;}

	// end inline asm
	sub.f32 	%f168, %f166, %f14;
	mul.f32 	%f169, %f188, %f168;
	sub.f32 	%f170, %f167, %f14;
	mul.f32 	%f171, %f188, %f170;
	fma.rn.f32 	%f24, %f186, %f169, %f184;
	fma.rn.f32 	%f25, %f187, %f171, %f185;
	@%p25 bra 	$L__BB12_29;
	// begin inline asm
	{ cvt.rn.f16x2.f32 %r120, %f25, %f24; }

	// end inline asm
	shl.b64 	%rd65, %rd9, 1;
	add.s64 	%rd66, %rd1, %rd65;
	st.global.u32 	[%rd66], %r120;
$L__BB12_29:
	setp.ge.s32 	%p27, %r7, %r52;
	cvt.s64.s32 	%rd67, %r129;
	add.s64 	%rd10, %rd5, %rd67;
	mov.u16 	%rs50, %rs40;
	mov.u16 	%rs51, %rs40;
	@%p27 bra 	$L__BB12_31;
	shl.b64 	%rd68, %rd10, 1;
	add.s64 	%rd69, %rd2, %rd68;
	ld.global.u32 	%r121, [%rd69];
	mov.b32 	{%rs51, %rs50}, %r121;
$L__BB12_31:
	mov.b32 	%r122, {%rs51, %rs50};
	// begin inline asm
	{.reg .f16 low,high;
  mov.b32 {low,high},%r122;
  cvt.f32.f16 %f174, low;}

	// end inline asm
	// begin inline asm
	{.reg .f16 low,high;
  mov.b32 {low,high},%r122;
  cvt.f32.f16 %f175, high;}

	// end inline asm
	sub.f32 	%f176, %f174, %f14;
	mul.f32 	%f177, %f188, %f176;
	sub.f32 	%f178, %f175, %f14;
	mul.f32 	%f179, %f188, %f178;
	fma.rn.f32 	%f26, %f186, %f177, %f184;
	fma.rn.f32 	%f27, %f187, %f179, %f185;
	@%p27 bra 	$L__BB12_33;
	// begin inline asm
	{ cvt.rn.f16x2.f32 %r124, %f27, %f26; }

	// end inline asm
	shl.b64 	%rd70, %rd10, 1;
	add.s64 	%rd71, %rd1, %rd70;
	st.global.u32 	[%rd71], %r124;
$L__BB12_33:
	add.s32 	%r132, %r132, 4;
	add.s32 	%r131, %r131, %r23;
	add.s32 	%r130, %r130, %r23;
	add.s32 	%r129, %r129, %r23;
	add.s32 	%r128, %r128, %r23;
	setp.eq.s32 	%p29, %r132, 0;
	@%p29 bra 	$L__BB12_50;
	bra.uni 	$L__BB12_17;
$L__BB12_34:
	sub.s32 	%r73, %r11, %r133;
	add.s32 	%r37, %r133, 1;
	and.b32  	%r74, %r73, 1;
	setp.eq.b32 	%p6, %r74, 1;
	not.pred 	%p7, %p6;
	@%p7 bra 	$L__BB12_39;
	setp.ge.s32 	%p8, %r7, %r52;
	mul.lo.s32 	%r75, %r133, %r52;
	cvt.s64.s32 	%rd32, %r75;
	add.s64 	%rd11, %rd5, %rd32;
	mov.u16 	%rs52, %rs40;
	mov.u16 	%rs53, %rs40;
	@%p8 bra 	$L__BB12_37;
	shl.b64 	%rd33, %rd11, 1;
	add.s64 	%rd34, %rd2, %rd33;
	ld.global.u32 	%r76, [%rd34];
	mov.b32 	{%rs53, %rs52}, %r76;
$L__BB12_37:
	setp.ge.s32 	%p9, %r7, %r52;
	mov.b32 	%r77, {%rs53, %rs52};
	// begin inline asm
	{.reg .f16 low,high;
  mov.b32 {low,high},%r77;
  cvt.f32.f16 %f40, low;}

	// end inline asm
	// begin inline asm
	{.reg .f16 low,high;
  mov.b32 {low,high},%r77;
  cvt.f32.f16 %f41, high;}

	// end inline asm
	sub.f32 	%f42, %f40, %f14;
	mul.f32 	%f43, %f188, %f42;
	sub.f32 	%f44, %f41, %f14;
	mul.f32 	%f45, %f188, %f44;
	fma.rn.f32 	%f46, %f186, %f43, %f184;
	fma.rn.f32 	%f47, %f187, %f45, %f185;
	fma.rn.f32 	%f48, %f46, 0fBBBB989D, 0f3F000000;
	cvt.sat.f32.f32 	%f49, %f48;
	mov.f32 	%f50, 0f4B400001;
	mov.f32 	%f51, 0f437C0000;
	fma.rm.f32 	%f52, %f49, %f51, %f50;
	add.f32 	%f53, %f52, 0fCB40007F;
	neg.f32 	%f54, %f53;
	fma.rn.f32 	%f55, %f46, 0fBFB8AA3B, %f54;
	fma.rn.f32 	%f56, %f46, 0fB2A57060, %f55;
	mov.b32 	%r79, %f52;
	shl.b32 	%r80, %r79, 23;
	mov.b32 	%f57, %r80;
	ex2.approx.ftz.f32 	%f58, %f56;
	fma.rn.f32 	%f59, %f58, %f57, 0f3F800000;
	rcp.rn.f32 	%f60, %f59;
	mul.f32 	%f28, %f46, %f60;
	fma.rn.f32 	%f61, %f47, 0fBBBB989D, 0f3F000000;
	cvt.sat.f32.f32 	%f62, %f61;
	fma.rm.f32 	%f63, %f62, %f51, %f50;
	add.f32 	%f64, %f63, 0fCB40007F;
	neg.f32 	%f65, %f64;
	fma.rn.f32 	%f66, %f47, 0fBFB8AA3B, %f65;
	fma.rn.f32 	%f67, %f47, 0fB2A57060, %f66;
	mov.b32 	%r81, %f63;
	shl.b32 	%r82, %r81, 23;
	mov.b32 	%f68, %r82;
	ex2.approx.ftz.f32 	%f69, %f67;
	fma.rn.f32 	%f70, %f69, %f68, 0f3F800000;
	rcp.rn.f32 	%f71, %f70;
	mul.f32 	%f29, %f47, %f71;
	mov.u32 	%r133, %r37;
	@%p9 bra 	$L__BB12_39;
	// begin inline asm
	{ cvt.rn.f16x2.f32 %r83, %f29, %f28; }

	// end inline asm
	shl.b64 	%rd35, %rd11, 1;
	add.s64 	%rd36, %rd1, %rd35;
	st.global.u32 	[%rd36], %r83;
$L__BB12_39:
	setp.eq.s32 	%p10, %r11, %r37;
	@%p10 bra 	$L__BB12_50;
	sub.s32 	%r136, %r133, %r11;
	mul.lo.s32 	%r134, %r52, %r133;
	add.s32 	%r135, %r134, %r52;
	shl.b32 	%r41, %r52, 1;
$L__BB12_41:
	setp.ge.s32 	%p11, %r7, %r52;
	cvt.s64.s32 	%rd37, %r134;
	add.s64 	%rd12, %rd5, %rd37;
	mov.u16 	%rs54, %rs40;
	mov.u16 	%rs55, %rs40;
	@%p11 bra 	$L__BB12_43;
	shl.b64 	%rd38, %rd12, 1;
	add.s64 	%rd39, %rd2, %rd38;
	ld.global.u32 	%r84, [%rd39];
	mov.b32 	{%rs55, %rs54}, %r84;
$L__BB12_43:
	setp.ge.s32 	%p12, %r7, %r52;
	mov.b32 	%r85, {%rs55, %rs54};
	// begin inline asm
	{.reg .f16 low,high;
  mov.b32 {low,high},%r85;
  cvt.f32.f16 %f74, low;}

	// end inline asm
	// begin inline asm
	{.reg .f16 low,high;
  mov.b32 {low,high},%r85;
  cvt.f32.f16 %f75, high;}

	// end inline asm
	sub.f32 	%f76, %f74, %f14;
	mul.f32 	%f77, %f188, %f76;
	sub.f32 	%f78, %f75, %f14;
	mul.f32 	%f79, %f188, %f78;
	fma.rn.f32 	%f80, %f186, %f77, %f184;
	fma.rn.f32 	%f81, %f187, %f79, %f185;
	fma.rn.f32 	%f82, %f80, 0fBBBB989D, 0f3F000000;
	cvt.sat.f32.f32 	%f83, %f82;
	mov.f32 	%f84, 0f4B400001;
	mov.f32 	%f85, 0f437C0000;
	fma.rm.f32 	%f86, %f83, %f85, %f84;
	add.f32 	%f87, %f86, 0fCB40007F;
	neg.f32 	%f88, %f87;
	fma.rn.f32 	%f89, %f80, 0fBFB8AA3B, %f88;
	fma.rn.f32 	%f90, %f80, 0fB2A57060, %f89;
	mov.b32 	%r87, %f86;
	shl.b32 	%r88, %r87, 23;
	mov.b32 	%f91, %r88;
	ex2.approx.ftz.f32 	%f92, %f90;
	fma.rn.f32 	%f93, %f92, %f91, 0f3F800000;
	rcp.rn.f32 	%f94, %f93;
	mul.f32 	%f30, %f80, %f94;
	fma.rn.f32 	%f95, %f81, 0fBBBB989D, 0f3F000000;
	cvt.sat.f32.f32 	%f96, %f95;
	fma.rm.f32 	%f97, %f96, %f85, %f84;
	add.f32 	%f98, %f97, 0fCB40007F;
	neg.f32 	%f99, %f98;
	fma.rn.f32 	%f100, %f81, 0fBFB8AA3B, %f99;
	fma.rn.f32 	%f101, %f81, 0fB2A57060, %f100;
	mov.b32 	%r89, %f97;
	shl.b32 	%r90, %r89, 23;
	mov.b32 	%f102, %r90;
	ex2.approx.ftz.f32 	%f103, %f101;
	fma.rn.f32 	%f104, %f103, %f102, 0f3F800000;
	rcp.rn.f32 	%f105, %f104;
	mul.f32 	%f31, %f81, %f105;
	@%p12 bra 	$L__BB12_45;
	// begin inline asm
	{ cvt.rn.f16x2.f32 %r91, %f31, %f30; }

	// end inline asm
	shl.b64 	%rd40, %rd12, 1;
	add.s64 	%rd41, %rd1, %rd40;
	st.global.u32 	[%rd41], %r91;
$L__BB12_45:
	setp.ge.s32 	%p13, %r7, %r52;
	cvt.s64.s32 	%rd42, %r135;
	add.s64 	%rd13, %rd5, %rd42;
	mov.u16 	%rs56, %rs40;
	mov.u16 	%rs57, %rs40;
	@%p13 bra 	$L__BB12_47;
	shl.b64 	%rd43, %rd13, 1;
	add.s64 	%rd44, %rd2, %rd43;
	ld.global.u32 	%r92, [%rd44];
	mov.b32 	{%rs57, %rs56}, %r92;
$L__BB12_47:
	setp.ge.s32 	%p14, %r7, %r52;
	mov.b32 	%r93, {%rs57, %rs56};
	// begin inline asm
	{.reg .f16 low,high;
  mov.b32 {low,high},%r93;
  cvt.f32.f16 %f108, low;}

	// end inline asm
	// begin inline asm
	{.reg .f16 low,high;
  mov.b32 {low,high},%r93;
  cvt.f32.f16 %f109, high;}

	// end inline asm
	sub.f32 	%f110, %f108, %f14;
	mul.f32 	%f111, %f188, %f110;
	sub.f32 	%f112, %f109, %f14;
	mul.f32 	%f113, %f188, %f112;
	fma.rn.f32 	%f114, %f186, %f111, %f184;
	fma.rn.f32 	%f115, %f187, %f113, %f185;
	fma.rn.f32 	%f116, %f114, 0fBBBB989D, 0f3F000000;
	cvt.sat.f32.f32 	%f117, %f116;
	mov.f32 	%f118, 0f4B400001;
	mov.f32 	%f119, 0f437C0000;
	fma.rm.f32 	%f120, %f117, %f119, %f118;
	add.f32 	%f121, %f120, 0fCB40007F;
	neg.f32 	%f122, %f121;
	fma.rn.f32 	%f123, %f114, 0fBFB8AA3B, %f122;
	fma.rn.f32 	%f124, %f114, 0fB2A57060, %f123;
	mov.b32 	%r95, %f120;
	shl.b32 	%r96, %r95, 23;
	mov.b32 	%f125, %r96;
	ex2.approx.ftz.f32 	%f126, %f124;
	fma.rn.f32 	%f127, %f126, %f125, 0f3F800000;
	rcp.rn.f32 	%f128, %f127;
	mul.f32 	%f32, %f114, %f128;
	fma.rn.f32 	%f129, %f115, 0fBBBB989D, 0f3F000000;
	cvt.sat.f32.f32 	%f130, %f129;
	fma.rm.f32 	%f131, %f130, %f119, %f118;
	add.f32 	%f132, %f131, 0fCB40007F;
	neg.f32 	%f133, %f132;
	fma.rn.f32 	%f134, %f115, 0fBFB8AA3B, %f133;
	fma.rn.f32 	%f135, %f115, 0fB2A57060, %f134;
	mov.b32 	%r97, %f131;
	shl.b32 	%r98, %r97, 23;
	mov.b32 	%f136, %r98;
	ex2.approx.ftz.f32 	%f137, %f135;
	fma.rn.f32 	%f138, %f137, %f136, 0f3F800000;
	rcp.rn.f32 	%f139, %f138;
	mul.f32 	%f33, %f115, %f139;
	@%p14 bra 	$L__BB12_49;
	// begin inline asm
	{ cvt.rn.f16x2.f32 %r99, %f33, %f32; }

	// end inline asm
	shl.b64 	%rd45, %rd13, 1;
	add.s64 	%rd46, %rd1, %rd45;
	st.global.u32 	[%rd46], %r99;
$L__BB12_49:
	add.s32 	%r136, %r136, 2;
	add.s32 	%r135, %r135, %r41;
	add.s32 	%r134, %r134, %r41;
	setp.ne.s32 	%p15, %r136, 0;
	@%p15 bra 	$L__BB12_41;
$L__BB12_50:
	ret;

}
	// .globl	_Z24groupNormNHWCScaleKernelILi256EEv19GroupNormNHWCParams
.visible .entry _Z24groupNormNHWCScaleKernelILi256EEv19GroupNormNHWCParams(
	.param .align 8 .b8 _Z24groupNormNHWCScaleKernelILi256EEv19GroupNormNHWCParams_param_0[96]
)
{
	.reg .pred 	%p<30>;
	.reg .b16 	%rs<58>;
	.reg .b32 	%r<137>;
	.reg .b32 	%f<189>;
	.reg .b64 	%rd<72>;

	ld.param.f32 	%f34, [_Z24groupNormNHWCScaleKernelILi256EEv19GroupNormNHWCParams_param_0+84];
	ld.param.u32 	%r58, [_Z24groupNormNHWCScaleKernelILi256EEv19GroupNormNHWCParams_param_0+80];
	ld.param.v2.u32 	{%r54, %r55}, [_Z24groupNormNHWCScaleKernelILi256EEv19GroupNormNHWCParams_param_0+64];
	ld.param.u8 	%rs1, [_Z24groupNormNHWCScaleKernelILi256EEv19GroupNormNHWCParams_param_0+60];
	ld.param.v2.u32 	{%r51, %r52}, [_Z24groupNormNHWCScaleKernelILi256EEv19GroupNormNHWCParams_param_0+48];
	ld.param.u64 	%rd18, [_Z24groupNormNHWCScaleKernelILi256EEv19GroupNormNHWCParams_param_0+32];
	ld.param.u64 	%rd17, [_Z24groupNormNHWCScaleKernelILi256EEv19GroupNormNHWCParams_param_0+24];
	ld.param.u64 	%rd16, [_Z24groupNormNHWCScaleKernelILi256EEv19GroupNormNHWCParams_param_0+16];
	ld.param.u32 	%r53, [_Z24groupNormNHWCScaleKernelILi256EEv19GroupNormNHWCParams_param_0+56];
	ld.param.v2.u32 	{%r56, %r57}, [_Z24groupNormNHWCScaleKernelILi256EEv19GroupNormNHWCParams_param_0+72];
	ld.param.u64 	%rd15, [_Z24groupNormNHWCScaleKernelILi256EEv19GroupNormNHWCParams_param_0+8];
	ld.param.u64 	%rd14, [_Z24groupNormNHWCScaleKernelILi256EEv19GroupNormNHWCParams_param_0];
	cvta.to.global.u64 	%rd1, %rd14;
	cvta.to.global.u64 	%rd2, %rd15;
	mov.u32 	%r6, %ctaid.z;
	mov.u32 	%r65, %ctaid.x;
	mov.u32 	%r66, %tid.x;
	shl.b32 	%r67, %r66, 1;
	mad.lo.s32 	%r7, %r56, %r65, %r67;
	div.s32 	%r8, %r7, %r57;
	setp.ge.s32 	%p1, %r8, %r53;
	mov.f32 	%f182, 0f00000000;
	mov.f32 	%f183, %f182;
	@%p1 bra 	$L__BB13_2;
	cvta.to.global.u64 	%rd19, %rd18;
	mul.lo.s32 	%r68, %r6, %r53;
	shl.b32 	%r69, %r68, 1;
	add.s32 	%r70, %r8, %r69;
	mul.wide.s32 	%rd20, %r70, 4;
	add.s64 	%rd21, %rd19, %rd20;
	ld.global.f32 	%f182, [%rd21];
	mul.wide.s32 	%rd22, %r53, 4;
	add.s64 	%rd23, %rd21, %rd22;
	ld.global.f32 	%f183, [%rd23];
$L__BB13_2:
	setp.ge.s32 	%p2, %r7, %r52;
	@%p2 bra 	$L__BB13_4;
	cvta.to.global.u64 	%rd24, %rd16;
	mul.wide.s32 	%rd25, %r7, 4;
	add.s64 	%rd26, %rd24, %rd25;
	ld.global.v2.f32 	{%f186, %f187}, [%rd26];
	cvta.to.global.u64 	%rd27, %rd17;
	add.s64 	%rd28, %rd27, %rd25;
	ld.global.v2.f32 	{%f184, %f185}, [%rd28];
$L__BB13_4:
	mul.f32 	%f14, %f34, %f182;
	mul.f32 	%f38, %f34, %f183;
	mul.f32 	%f39, %f14, %f14;
	sub.f32 	%f15, %f38, %f39;
	setp.le.f32 	%p3, %f15, 0f00000000;
	mov.f32 	%f188, 0f3F800000;
	@%p3 bra 	$L__BB13_6;
	rsqrt.approx.f32 	%f188, %f15;
$L__BB13_6:
	mov.u32 	%r9, %ctaid.y;
	mul.lo.s32 	%r133, %r55, %r9;
	add.s32 	%r71, %r133, %r55;
	min.s32 	%r11, %r71, %r54;
	setp.le.s32 	%p4, %r11, %r133;
	@%p4 bra 	$L__BB13_50;
	cvt.u64.u32 	%rd29, %r6;
	cvt.s64.s32 	%rd30, %r58;
	cvt.s64.s32 	%rd31, %r7;
	mad.lo.s64 	%rd5, %rd30, %rd29, %rd31;
	mov.b32 	%r72, 0;
	// begin inline asm
	cvt.rn.f16.s32 %rs40, %r72;
	// end inline asm
	setp.ne.s16 	%p5, %rs1, 0;
	@%p5 bra 	$L__BB13_34;
	sub.s32 	%r100, %r11, %r133;
	and.b32  	%r12, %r100, 3;
	setp.eq.s32 	%p16, %r12, 0;
	mov.u32 	%r127, %r133;
	@%p16 bra 	$L__BB13_15;
	mul.lo.s32 	%r101, %r55, %r52;
	mul.lo.s32 	%r126, %r101, %r9;
	neg.s32 	%r125, %r12;
	add.s32 	%r127, %r133, %r12;
$L__BB13_10:
	.pragma "nounroll";
	setp.ge.s32 	%p17, %r7, %r52;
	cvt.s64.s32 	%rd47, %r126;
	add.s64 	%rd6, %rd5, %rd47;
	mov.u16 	%rs42, %rs40;
	mov.u16 	%rs43, %rs40;
	@%p17 bra 	$L__BB13_12;
	shl.b64 	%rd48, %rd6, 1;
	add.s64 	%rd49, %rd2, %rd48;
	ld.global.u32 	%r102, [%rd49];
	mov.b32 	{%rs43, %rs42}, %r102;
$L__BB13_12:
	setp.ge.s32 	%p18, %r7, %r52;
	mov.b32 	%r103, {%rs43, %rs42};
	// begin inline asm
	{.reg .f16 low,high;
  mov.b32 {low,high},%r103;
  cvt.f32.f16 %f142, low;}

	// end inline asm
	// begin inline asm
	{.reg .f16 low,high;
  mov.b32 {low,high},%r103;
  cvt.f32.f16 %f143, high;}

	// end inline asm
	sub.f32 	%f144, %f142, %f14;
	mul.f32 	%f145, %f188, %f144;
	sub.f32 	%f146, %f143, %f14;
	mul.f32 	%f147, %f188, %f146;
	fma.rn.f32 	%f18, %f186, %f145, %f184;
	fma.rn.f32 	%f19, %f187, %f147, %f185;
	@%p18 bra 	$L__BB13_14;
	// begin inline asm
	{ cvt.rn.f16x2.f32 %r105, %f19, %f18; }

	// end inline asm
	shl.b64 	%rd50, %rd6, 1;
	add.s64 	%rd51, %rd1, %rd50;
	st.global.u32 	[%rd51], %r105;
$L__BB13_14:
	add.s32 	%r126, %r126, %r52;
	add.s32 	%r125, %r125, 1;
	setp.ne.s32 	%p19, %r125, 0;
	@%p19 bra 	$L__BB13_10;
$L__BB13_15:
	sub.s32 	%r106, %r133, %r11;
	setp.gt.u32 	%p20, %r106, -4;
	@%p20 bra 	$L__BB13_50;
	sub.s32 	%r132, %r127, %r11;
	mul.lo.s32 	%r128, %r52, %r127;
	add.s32 	%r131, %r128, %r52;
	shl.b32 	%r23, %r52, 2;
	add.s32 	%r107, %r127, 2;
	mul.lo.s32 	%r130, %r52, %r107;
	add.s32 	%r108, %r127, 3;
	mul.lo.s32 	%r129, %r52, %r108;
$L__BB13_17:
	setp.ge.s32 	%p21, %r7, %r52;
	cvt.s64.s32 	%rd52, %r128;
	add.s64 	%rd7, %rd5, %rd52;
	mov.u16 	%rs44, %rs40;
	mov.u16 	%rs45, %rs40;
	@%p21 bra 	$L__BB13_19;
	shl.b64 	%rd53, %rd7, 1;
	add.s64 	%rd54, %rd2, %rd53;
	ld.global.u32 	%r109, [%rd54];
	mov.b32 	{%rs45, %rs44}, %r109;
$L__BB13_19:
	mov.b32 	%r110, {%rs45, %rs44};
	// begin inline asm
	{.reg .f16 low,high;
  mov.b32 {low,high},%r110;
  cvt.f32.f16 %f150, low;}

	// end inline asm
	// begin inline asm
	{.reg .f16 low,high;
  mov.b32 {low,high},%r110;
  cvt.f32.f16 %f151, high;}

	// end inline asm
	sub.f32 	%f152, %f150, %f14;
	mul.f32 	%f153, %f188, %f152;
	sub.f32 	%f154, %f151, %f14;
	mul.f32 	%f155, %f188, %f154;
	fma.rn.f32 	%f20, %f186, %f153, %f184;
	fma.rn.f32 	%f21, %f187, %f155, %f185;
	@%p21 bra 	$L__BB13_21;
	// begin inline asm
	{ cvt.rn.f16x2.f32 %r112, %f21, %f20; }

	// end inline asm
	shl.b64 	%rd55, %rd7, 1;
	add.s64 	%rd56, %rd1, %rd55;
	st.global.u32 	[%rd56], %r112;
$L__BB13_21:
	setp.ge.s32 	%p23, %r7, %r52;
	cvt.s64.s32 	%rd57, %r131;
	add.s64 	%rd8, %rd5, %rd57;
	mov.u16 	%rs46, %rs40;
	mov.u16 	%rs47, %rs40;
	@%p23 bra 	$L__BB13_23;
	shl.b64 	%rd58, %rd8, 1;
	add.s64 	%rd59, %rd2, %rd58;
	ld.global.u32 	%r113, [%rd59];
	mov.b32 	{%rs47, %rs46}, %r113;
$L__BB13_23:
	mov.b32 	%r114, {%rs47, %rs46};
	// begin inline asm
	{.reg .f16 low,high;
  mov.b32 {low,high},%r114;
  cvt.f32.f16 %f158, low;}

	// end inline asm
	// begin inline asm
	{.reg .f16 low,high;
  mov.b32 {low,high},%r114;
  cvt.f32.f16 %f159, high;}

	// end inline asm
	sub.f32 	%f160, %f158, %f14;
	mul.f32 	%f161, %f188, %f160;
	sub.f32 	%f162, %f159, %f14;
	mul.f32 	%f163, %f188, %f162;
	fma.rn.f32 	%f22, %f186, %f161, %f184;
	fma.rn.f32 	%f23, %f187, %f163, %f185;
	@%p23 bra 	$L__BB13_25;
	// begin inline asm
	{ cvt.rn.f16x2.f32 %r116, %f23, %f22; }

	// end inline asm
	shl.b64 	%rd60, %rd8, 1;
	add.s64 	%rd61, %rd1, %rd60;
	st.global.u32 	[%rd61], %r116;
$L__BB13_25:
	setp.ge.s32 	%p25, %r7, %r52;
	cvt.s64.s32 	%rd62, %r130;
	add.s64 	%rd9, %rd5, %rd62;
	mov.u16 	%rs48, %rs40;
	mov.u16 	%rs49, %rs40;
	@%p25 bra 	$L__BB13_27;
	shl.b64 	%rd63, %rd9, 1;
	add.s64 	%rd64, %rd2, %rd63;
	ld.global.u32 	%r117, [%rd64];
	mov.b32 	{%rs49, %rs48}, %r117;
$L__BB13_27:
	mov.b32 	%r118, {%rs49, %rs48};
	// begin inline asm
	{.reg .f16 low,high;
  mov.b32 {low,high},%r118;
  cvt.f32.f16 %f166, low;}

	// end inline asm
	// begin inline asm
	{.reg .f16 low,high;
  mov.b32 {low,high},%r118;
  cvt.f32.f16 %f167, high;}

	// end inline asm
	sub.f32 	%f168, %f166, %f14;
	mul.f32 	%f169, %f188, %f168;
	sub.f32 	%f170, %f167, %f14;
	mul.f32 	%f171, %f188, %f170;
	fma.rn.f32 	%f24, %f186, %f169, %f184;
	fma.rn.f32 	%f25, %f187, %f171, %f185;
	@%p25 bra 	$L__BB13_29;
	// begin inline asm
	{ cvt.rn.f16x2.f32 %r120, %f25, %f24; }

	// end inline asm
	shl.b64 	%rd65, %rd9, 1;
	add.s64 	%rd66, %rd1, %rd65;
	st.global.u32 	[%rd66], %r120;
$L__BB13_29:
	setp.ge.s32 	%p27, %r7, %r52;
	cvt.s64.s32 	%rd67, %r129;
	add.s64 	%rd10, %rd5, %rd67;
	mov.u16 	%rs50, %rs40;
	mov.u16 	%rs51, %rs40;
	@%p27 bra 	$L__BB13_31;
	shl.b64 	%rd68, %rd10, 1;
	add.s64 	%rd69, %rd2, %rd68;
	ld.global.u32 	%r121, [%rd69];
	mov.b32 	{%rs51, %rs50}, %r121;
$L__BB13_31:
	mov.b32 	%r122, {%rs51, %rs50};
	// begin inline asm
	{.reg .f16 low,high;
  mov.b32 {low,high},%r122;
  cvt.f32.f16 %f174, low;}

	// end inline asm
	// begin inline asm
	{.reg .f16 low,high;
  mov.b32 {low,high},%r122;
  cvt.f32.f16 %f175, high;}

	// end inline asm
	sub.f32 	%f176, %f174, %f14;
	mul.f32 	%f177, %f188, %f176;
	sub.f32 	%f178, %f175, %f14;
	mul.f32 	%f179, %f188, %f178;
	fma.rn.f32 	%f26, %f186, %f177, %f184;
	fma.rn.f32 	%f27, %f187, %f179, %f185;
	@%p27 bra 	$L__BB13_33;
	// begin inline asm
	{ cvt.rn.f16x2.f32 %r124, %f27, %f26; }

	// end inline asm
	shl.b64 	%rd70, %rd10, 1;
	add.s64 	%rd71, %rd1, %rd70;
	st.global.u32 	[%rd71], %r124;
$L__BB13_33:
	add.s32 	%r132, %r132, 4;
	add.s32 	%r131, %r131, %r23;
	add.s32 	%r130, %r130, %r23;
	add.s32 	%r129, %r129, %r23;
	add.s32 	%r128, %r128, %r23;
	setp.eq.s32 	%p29, %r132, 0;
	@%p29 bra 	$L__BB13_50;
	bra.uni 	$L__BB13_17;
$L__BB13_34:
	sub.s32 	%r73, %r11, %r133;
	add.s32 	%r37, %r133, 1;
	and.b32  	%r74, %r73, 1;
	setp.eq.b32 	%p6, %r74, 1;
	not.pred 	%p7, %p6;
	@%p7 bra 	$L__BB13_39;
	setp.ge.s32 	%p8, %r7, %r52;
	mul.lo.s32 	%r75, %r133, %r52;
	cvt.s64.s32 	%rd32, %r75;
	add.s64 	%rd11, %rd5, %rd32;
	mov.u16 	%rs52, %rs40;
	mov.u16 	%rs53, %rs40;
	@%p8 bra 	$L__BB13_37;
	shl.b64 	%rd33, %rd11, 1;
	add.s64 	%rd34, %rd2, %rd33;
	ld.global.u32 	%r76, [%rd34];
	mov.b32 	{%rs53, %rs52}, %r76;
$L__BB13_37:
	setp.ge.s32 	%p9, %r7, %r52;
	mov.b32 	%r77, {%rs53, %rs52};
	// begin inline asm
	{.reg .f16 low,high;
  mov.b32 {low,high},%r77;
  cvt.f32.f16 %f40, low;}

	// end inline asm
	// begin inline asm
	{.reg .f16 low,high;
  mov.b32 {low,high},%r77;
  cvt.f32.f16 %f41, high;}

	// end inline asm
	sub.f32 	%f42, %f40, %f14;
	mul.f32 	%f43, %f188, %f42;
	sub.f32 	%f44, %f41, %f14;
	mul.f32 	%f45, %f188, %f44;
	fma.rn.f32 	%f46, %f186, %f43, %f184;
	fma.rn.f32 	%f47, %f187, %f45, %f185;
	fma.rn.f32 	%f48, %f46, 0fBBBB989D, 0f3F000000;
	cvt.sat.f32.f32 	%f49, %f48;
	mov.f32 	%f50, 0f4B400001;
	mov.f32 	%f51, 0f437C0000;
	fma.rm.f32 	%f52, %f49, %f51, %f50;
	add.f32 	%f53, %f52, 0fCB40007F;
	neg.f32 	%f54, %f53;
	fma.rn.f32 	%f55, %f46, 0fBFB8AA3B, %f54;
	fma.rn.f32 	%f56, %f46, 0fB2A57060, %f55;
	mov.b32 	%r79, %f52;
	shl.b32 	%r80, %r79, 23;
	mov.b32 	%f57, %r80;
	ex2.approx.ftz.f32 	%f58, %f56;
	fma.rn.f32 	%f59, %f58, %f57, 0f3F800000;
	rcp.rn.f32 	%f60, %f59;
	mul.f32 	%f28, %f46, %f60;
	fma.rn.f32 	%f61, %f47, 0fBBBB989D, 0f3F000000;
	cvt.sat.f32.f32 	%f62, %f61;
	fma.rm.f32 	%f63, %f62, %f51, %f50;
	add.f32 	%f64, %f63, 0fCB40007F;
	neg.f32 	%f65, %f64;
	fma.rn.f32 	%f66, %f47, 0fBFB8AA3B, %f65;
	fma.rn.f32 	%f67, %f47, 0fB2A57060, %f66;
	mov.b32 	%r81, %f63;
	shl.b32 	%r82, %r81, 23;
	mov.b32 	%f68, %r82;
	ex2.approx.ftz.f32 	%f69, %f67;
	fma.rn.f32 	%f70, %f69, %f68, 0f3F800000;
	rcp.rn.f32 	%f71, %f70;
	mul.f32 	%f29, %f47, %f71;
	mov.u32 	%r133, %r37;
	@%p9 bra 	$L__BB13_39;
	// begin inline asm
	{ cvt.rn.f16x2.f32 %r83, %f29, %f28; }

	// end inline asm
	shl.b64 	%rd35, %rd11, 1;
	add.s64 	%rd36, %rd1, %rd35;
	st.global.u32 	[%rd36], %r83;
$L__BB13_39:
	setp.eq.s32 	%p10, %r11, %r37;
	@%p10 bra 	$L__BB13_50;
	sub.s32 	%r136, %r133, %r11;
	mul.lo.s32 	%r134, %r52, %r133;
	add.s32 	%r135, %r134, %r52;
	shl.b32 	%r41, %r52, 1;
$L__BB13_41:
	setp.ge.s32 	%p11, %r7, %r52;
	cvt.s64.s32 	%rd37, %r134;
	add.s64 	%rd12, %rd5, %rd37;
	mov.u16 	%rs54, %rs40;
	mov.u16 	%rs55, %rs40;
	@%p11 bra 	$L__BB13_43;
	shl.b64 	%rd38, %rd12, 1;
	add.s64 	%rd39, %rd2, %rd38;
	ld.global.u32 	%r84, [%rd39];
	mov.b32 	{%rs55, %rs54}, %r84;
$L__BB13_43:
	setp.ge.s32 	%p12, %r7, %r52;
	mov.b32 	%r85, {%rs55, %rs54};
	// begin inline asm
	{.reg .f16 low,high;
  mov.b32 {low,high},%r85;
  cvt.f32.f16 %f74, low;}

	// end inline asm
	// begin inline asm
	{.reg .f16 low,high;
  mov.b32 {low,high},%r85;
  cvt.f32.f16 %f75, high;}

	// end inline asm
	sub.f32 	%f76, %f74, %f14;
	mul.f32 	%f77, %f188, %f76;
	sub.f32 	%f78, %f75, %f14;
	mul.f32 	%f79, %f188, %f78;
	fma.rn.f32 	%f80, %f186, %f77, %f184;
	fma.rn.f32 	%f81, %f187, %f79, %f185;
	fma.rn.f32 	%f82, %f80, 0fBBBB989D, 0f3F000000;
	cvt.sat.f32.f32 	%f83, %f82;
	mov.f32 	%f84, 0f4B400001;
	mov.f32 	%f85, 0f437C0000;
	fma.rm.f32 	%f86, %f83, %f85, %f84;
	add.f32 	%f87, %f86, 0fCB40007F;
	neg.f32 	%f88, %f87;
	fma.rn.f32 	%f89, %f80, 0fBFB8AA3B, %f88;
	fma.rn.f32 	%f90, %f80, 0fB2A57060, %f89;
	mov.b32 	%r87, %f86;
	shl.b32 	%r88, %r87, 23;
	mov.b32 	%f91, %r88;
	ex2.approx.ftz.f32 	%f92, %f90;
	fma.rn.f32 	%f93, %f92, %f91, 0f3F800000;
	rcp.rn.f32 	%f94, %f93;
	mul.f32 	%f30, %f80, %f94;
	fma.rn.f32 	%f95, %f81, 0fBBBB989D, 0f3F000000;
	cvt.sat.f32.f32 	%f96, %f95;
	fma.rm.f32 	%f97, %f96, %f85, %f84;
	add.f32 	%f98, %f97, 0fCB40007F;
	neg.f32 	%f99, %f98;
	fma.rn.f32 	%f100, %f81, 0fBFB8AA3B, %f99;
	fma.rn.f32 	%f101, %f81, 0fB2A57060, %f100;
	mov.b32 	%r89, %f97;
	shl.b32 	%r90, %r89, 23;
	mov.b32 	%f102, %r90;
	ex2.approx.ftz.f32 	%f103, %f101;
	fma.rn.f32 	%f104, %f103, %f102, 0f3F800000;
	rcp.rn.f32 	%f105, %f104;
	mul.f32 	%f31, %f81, %f105;
	@%p12 bra 	$L__BB13_45;
	// begin inline asm
	{ cvt.rn.f16x2.f32 %r91, %f31, %f30; }

	// end inline asm
	shl.b64 	%rd40, %rd12, 1;
	add.s64 	%rd41, %rd1, %rd40;
	st.global.u32 	[%rd41], %r91;
$L__BB13_45:
	setp.ge.s32 	%p13, %r7, %r52;
	cvt.s64.s32 	%rd42, %r135;
	add.s64 	%rd13, %rd5, %rd42;
	mov.u16 	%rs56, %rs40;
	mov.u16 	%rs57, %rs40;
	@%p13 bra 	$L__BB13_47;
	shl.b64 	%rd43, %rd13, 1;
	add.s64 	%rd44, %rd2, %rd43;
	ld.global.u32 	%r92, [%rd44];
	mov.b32 	{%rs57, %rs56}, %r92;
$L__BB13_47:
	setp.ge.s32 	%p14, %r7, %r52;
	mov.b32 	%r93, {%rs57, %rs56};
	// begin inline asm
	{.reg .f16 low,high;
  mov.b32 {low,high},%r93;
  cvt.f32.f16 %f108, low;}

	// end inline asm
	// begin inline asm
	{.reg .f16 low,high;
  mov.b32 {low,high},%r93;
  cvt.f32.f16 %f109, high;}

	// end inline asm
	sub.f32 	%f110, %f108, %f14;
	mul.f32 	%f111, %f188, %f110;
	sub.f32 	%f112, %f109, %f14;
	mul.f32 	%f113, %f188, %f112;
	fma.rn.f32 	%f114, %f186, %f111, %f184;
	fma.rn.f32 	%f115, %f187, %f113, %f185;
	fma.rn.f32 	%f116, %f114, 0fBBBB989D, 0f3F000000;
	cvt.sat.f32.f32 	%f117, %f116;
	mov.f32 	%f118, 0f4B400001;
	mov.f32 	%f119, 0f437C0000;
	fma.rm.f32 	%f120, %f117, %f119, %f118;
	add.f32 	%f121, %f120, 0fCB40007F;
	neg.f32 	%f122, %f121;
	fma.rn.f32 	%f123, %f114, 0fBFB8AA3B, %f122;
	fma.rn.f32 	%f124, %f114, 0fB2A57060, %f123;
	mov.b32 	%r95, %f120;
	shl.b32 	%r96, %r95, 23;
	mov.b32 	%f125, %r96;
	ex2.approx.ftz.f32 	%f126, %f124;
	fma.rn.f32 	%f127, %f126, %f125, 0f3F800000;
	rcp.rn.f32 	%f128, %f127;
	mul.f32 	%f32, %f114, %f128;
	fma.rn.f32 	%f129, %f115, 0fBBBB989D, 0f3F000000;
	cvt.sat.f32.f32 	%f130, %f129;
	fma.rm.f32 	%f131, %f130, %f119, %f118;
	add.f32 	%f132, %f131, 0fCB40007F;
	neg.f32 	%f133, %f132;
	fma.rn.f32 	%f134, %f115, 0fBFB8AA3B, %f133;
	fma.rn.f32 	%f135, %f115, 0fB2A57060, %f134;
	mov.b32 	%r97, %f131;
	shl.b32 	%r98, %r97, 23;
	mov.b32 	%f136, %r98;
	ex2.approx.ftz.f32 	%f137, %f135;
	fma.rn.f32 	%f138, %f137, %f136, 0f3F800000;
	rcp.rn.f32 	%f139, %f138;
	mul.f32 	%f33, %f115, %f139;
	@%p14 bra 	$L__BB13_49;
	// begin inline asm
	{ cvt.rn.f16x2.f32 %r99, %f33, %f32; }

	// end inline asm
	shl.b64 	%rd45, %rd13, 1;
	add.s64 	%rd46, %rd1, %rd45;
	st.global.u32 	[%rd46], %r99;
$L__BB13_49:
	add.s32 	%r136, %r136, 2;
	add.s32 	%r135, %r135, %r41;
	add.s32 	%r134, %r134, %r41;
	setp.ne.s32 	%p15, %r136, 0;
	@%p15 bra 	$L__BB13_41;
$L__BB13_50:
	ret;

}
	// .globl	_Z24groupNormNHWCScaleKernelILi128EEv19GroupNormNHWCParams
.visible .entry _Z24groupNormNHWCScaleKernelILi128EEv19GroupNormNHWCParams(
	.param .align 8 .b8 _Z24groupNormNHWCScaleKernelILi128EEv19GroupNormNHWCParams_param_0[96]
)
{
	.reg .pred 	%p<30>;
	.reg .b16 	%rs<58>;
	.reg .b32 	%r<137>;
	.reg .b32 	%f<189>;
	.reg .b64 	%rd<72>;

	ld.param.f32 	%f34, [_Z24groupNormNHWCScaleKernelILi128EEv19GroupNormNHWCParams_param_0+84];
	ld.param.u32 	%r58, [_Z24groupNormNHWCScaleKernelILi128EEv19GroupNormNHWCParams_param_0+80];
	ld.param.v2.u32 	{%r54, %r55}, [_Z24groupNormNHWCScaleKernelILi128EEv19GroupNormNHWCParams_param_0+64];
	ld.param.u8 	%rs1, [_Z24groupNormNHWCScaleKernelILi128EEv19GroupNormNHWCParams_param_0+60];
	ld.param.v2.u32 	{%r51, %r52}, [_Z24groupNormNHWCScaleKernelILi128EEv19GroupNormNHWCParams_param_0+48];
	ld.param.u64 	%rd18, [_Z24groupNormNHWCScaleKernelILi128EEv19GroupNormNHWCParams_param_0+32];
	ld.param.u64 	%rd17, [_Z24groupNormNHWCScaleKernelILi128EEv19GroupNormNHWCParams_param_0+24];
	ld.param.u64 	%rd16, [_Z24groupNormNHWCScaleKernelILi128EEv19GroupNormNHWCParams_param_0+16];
	ld.param.u32 	%r53, [_Z24groupNormNHWCScaleKernelILi128EEv19GroupNormNHWCParams_param_0+56];
	ld.param.v2.u32 	{%r56, %r57}, [_Z24groupNormNHWCScaleKernelILi128EEv19GroupNormNHWCParams_param_0+72];
	ld.param.u64 	%rd15, [_Z24groupNormNHWCScaleKernelILi128EEv19GroupNormNHWCParams_param_0+8];
	ld.param.u64 	%rd14, [_Z24groupNormNHWCScaleKernelILi128EEv19GroupNormNHWCParams_param_0];
	cvta.to.global.u64 	%rd1, %rd14;
	cvta.to.global.u64 	%rd2, %rd15;
	mov.u32 	%r6, %ctaid.z;
	mov.u32 	%r65, %ctaid.x;
	mov.u32 	%r66, %tid.x;
	shl.b32 	%r67, %r66, 1;
	mad.lo.s32 	%r7, %r56, %r65, %r67;
	div.s32 	%r8, %r7, %r57;
	setp.ge.s32 	%p1, %r8, %r53;
	mov.f32 	%f182, 0f00000000;
	mov.f32 	%f183, %f182;
	@%p1 bra 	$L__BB14_2;
	cvta.to.global.u64 	%rd19, %rd18;
	mul.lo.s32 	%r68, %r6, %r53;
	shl.b32 	%r69, %r68, 1;
	add.s32 	%r70, %r8, %r69;
	mul.wide.s32 	%rd20, %r70, 4;
	add.s64 	%rd21, %rd19, %rd20;
	ld.global.f32 	%f182, [%rd21];
	mul.wide.s32 	%rd22, %r53, 4;
	add.s64 	%rd23, %rd21, %rd22;
	ld.global.f32 	%f183, [%rd23];
$L__BB14_2:
	setp.ge.s32 	%p2, %r7, %r52;
	@%p2 bra 	$L__BB14_4;
	cvta.to.global.u64 	%rd24, %rd16;
	mul.wide.s32 	%rd25, %r7, 4;
	add.s64 	%rd26, %rd24, %rd25;
	ld.global.v2.f32 	{%f186, %f187}, [%rd26];
	cvta.to.global.u64 	%rd27, %rd17;
	add.s64 	%rd28, %rd27, %rd25;
	ld.global.v2.f32 	{%f184, %f185}, [%rd28];
$L__BB14_4:
	mul.f32 	%f14, %f34, %f182;
	mul.f32 	%f38, %f34, %f183;
	mul.f32 	%f39, %f14, %f14;
	sub.f32 	%f15, %f38, %f39;
	setp.le.f32 	%p3, %f15, 0f00000000;
	mov.f32 	%f188, 0f3F800000;
	@%p3 bra 	$L__BB14_6;
	rsqrt.approx.f32 	%f188, %f15;
$L__BB14_6:
	mov.u32 	%r9, %ctaid.y;
	mul.lo.s32 	%r133, %r55, %r9;
	add.s32 	%r71, %r133, %r55;
	min.s32 	%r11, %r71, %r54;
	setp.le.s32 	%p4, %r11, %r133;
	@%p4 bra 	$L__BB14_50;
	cvt.u64.u32 	%rd29, %r6;
	cvt.s64.s32 	%rd30, %r58;
	cvt.s64.s32 	%rd31, %r7;
	mad.lo.s64 	%rd5, %rd30, %rd29, %rd31;
	mov.b32 	%r72, 0;
	// begin inline asm
	cvt.rn.f16.s32 %rs40, %r72;
	// end inline asm
	setp.ne.s16 	%p5, %rs1, 0;
	@%p5 bra 	$L__BB14_34;
	sub.s32 	%r100, %r11, %r133;
	and.b32  	%r12, %r100, 3;
	setp.eq.s32 	%p16, %r12, 0;
	mov.u32 	%r127, %r133;
	@%p16 bra 	$L__BB14_15;
	mul.lo.s32 	%r101, %r55, %r52;
	mul.lo.s32 	%r126, %r101, %r9;
	neg.s32 	%r125, %r12;
	add.s32 	%r127, %r133, %r12;
$L__BB14_10:
	.pragma "nounroll";
	setp.ge.s32 	%p17, %r7, %r52;
	cvt.s64.s32 	%rd47, %r126;
	add.s64 	%rd6, %rd5, %rd47;
	mov.u16 	%rs42, %rs40;
	mov.u16 	%rs43, %rs40;
	@%p17 bra 	$L__BB14_12;
	shl.b64 	%rd48, %rd6, 1;
	add.s64 	%rd49, %rd2, %rd48;
	ld.global.u32 	%r102, [%rd49];
	mov.b32 	{%rs43, %rs42}, %r102;
$L__BB14_12:
	setp.ge.s32 	%p18, %r7, %r52;
	mov.b32 	%r103, {%rs43, %rs42};
	// begin inline asm
	{.reg .f16 low,high;
  mov.b32 {low,high},%r103;
  cvt.f32.f16 %f142, low;}

	// end inline asm
	// begin inline asm
	{.reg .f16 low,high;
  mov.b32 {low,high},%r103;
  cvt.f32.f16 %f143, high;}

	// end inline asm
	sub.f32 	%f144, %f142, %f14;
	mul.f32 	%f145, %f188, %f144;
	sub.f32 	%f146, %f143, %f14;
	mul.f32 	%f147, %f188, %f146;
	fma.rn.f32 	%f18, %f186, %f145, %f184;
	fma.rn.f32 	%f19, %f187, %f147, %f185;
	@%p18 bra 	$L__BB14_14;
	// begin inline asm
	{ cvt.rn.f16x2.f32 %r105, %f19, %f18; }

	// end inline asm
	shl.b64 	%rd50, %rd6, 1;
	add.s64 	%rd51, %rd1, %rd50;
	st.global.u32 	[%rd51], %r105;
$L__BB14_14:
	add.s32 	%r126, %r126, %r52;
	add.s32 	%r125, %r125, 1;
	setp.ne.s32 	%p19, %r125, 0;
	@%p19 bra 	$L__BB14_10;
$L__BB14_15:
	sub.s32 	%r106, %r133, %r11;
	setp.gt.u32 	%p20, %r106, -4;
	@%p20 bra 	$L__BB14_50;
	sub.s32 	%r132, %r127, %r11;
	mul.lo.s32 	%r128, %r52, %r127;
	add.s32 	%r131, %r128, %r52;
	shl.b32 	%r23, %r52, 2;
	add.s32 	%r107, %r127, 2;
	mul.lo.s32 	%r130, %r52, %r107;
	add.s32 	%r108, %r127, 3;
	mul.lo.s32 	%r129, %r52, %r108;
$L__BB14_17:
	setp.ge.s32 	%p21, %r7, %r52;
	cvt.s64.s32 	%rd52, %r128;
	add.s64 	%rd7, %rd5, %rd52;
	mov.u16 	%rs44, %rs40;
	mov.u16 	%rs45, %rs40;
	@%p21 bra 	$L__BB14_19;
	shl.b64 	%rd53, %rd7, 1;
	add.s64 	%rd54, %rd2, %rd53;
	ld.global.u32 	%r109, [%rd54];
	mov.b32 	{%rs45, %rs44}, %r109;
$L__BB14_19:
	mov.b32 	%r110, {%rs45, %rs44};
	// begin inline asm
	{.reg .f16 low,high;
  mov.b32 {low,high},%r110;
  cvt.f32.f16 %f150, low;}

	// end inline asm
	// begin inline asm
	{.reg .f16 low,high;
  mov.b32 {low,high},%r110;
  cvt.f32.f16 %f151, high;}

	// end inline asm
	sub.f32 	%f152, %f150, %f14;
	mul.f32 	%f153, %f188, %f152;
	sub.f32 	%f154, %f151, %f14;
	mul.f32 	%f155, %f188, %f154;
	fma.rn.f32 	%f20, %f186, %f153, %f184;
	fma.rn.f32 	%f21, %f187, %f155, %f185;
	@%p21 bra 	$L__BB14_21;
	// begin inline asm
	{ cvt.rn.f16x2.f32 %r112, %f21, %f20; }

	// end inline asm
	shl.b64 	%rd55, %rd7, 1;
	add.s64 	%rd56, %rd1, %rd55;
	st.global.u32 	[%rd56], %r112;
$L__BB14_21:
	setp.ge.s32 	%p23, %r7, %r52;
	cvt.s64.s32 	%rd57, %r131;
	add.s64 	%rd8, %rd5, %rd57;
	mov.u16 	%rs46, %rs40;
	mov.u16 	%rs47, %rs40;
	@%p23 bra 	$L__BB14_23;
	shl.b64 	%rd58, %rd8, 1;
	add.s64 	%rd59, %rd2, %rd58;
	ld.global.u32 	%r113, [%rd59];
	mov.b32 	{%rs47, %rs46}, %r113;
$L__BB14_23:
	mov.b32 	%r114, {%rs47, %rs46};
	// begin inline asm
	{.reg .f16 low,high;
  mov.b32 {low,high},%r114;
  cvt.f32.f16 %f158, low;}

	// end inline asm
	// begin inline asm
	{.reg .f16 low,high;
  mov.b32 {low,high},%r114;
  cvt.f32.f16 %f159, high;}

	// end inline asm
	sub.f32 	%f160, %f158, %f14;
	mul.f32 	%f161, %f188, %f160;
	sub.f32 	%f162, %f159, %f14;
	mul.f32 	%f163, %f188, %f162;
	fma.rn.f32 	%f22, %f186, %f161, %f184;
	fma.rn.f32 	%f23, %f187, %f163, %f185;
	@%p23 bra 	$L__BB14_25;
	// begin inline asm
	{ cvt.rn.f16x2.f32 %r116, %f23, %f22; }

	// end inline asm
	shl.b64 	%rd60, %rd8, 1;
	add.s64 	%rd61, %rd1, %rd60;
	st.global.u32 	[%rd61], %r116;
$L__BB14_25:
	setp.ge.s32 	%p25, %r7, %r52;
	cvt.s64.s32 	%rd62, %r130;
	add.s64 	%rd9, %rd5, %rd62;
	mov.u16 	%rs48, %rs40;
	mov.u16 	%rs49, %rs40;
	@%p25 bra 	$L__BB14_27;
	shl.b64 	%rd63, %rd9, 1;
	add.s64 	%rd64, %rd2, %rd63;
	ld.global.u32 	%r117, [%rd64];
	mov.b32 	{%rs49, %rs48}, %r117;
$L__BB14_27:
	mov.b32 	%r118, {%rs49, %rs48};
	// begin inline asm
	{.reg .f16 low,high;
  mov.b32 {low,high},%r118;
  cvt.f32.f16 %f166, low;}

	// end inline asm
	// begin inline asm
	{.reg .f16 low,high;
  mov.b32 {low,high},%r118;
  cvt.f32.f16 %f167, high;}

	// end inline asm
	sub.f32 	%f168, %f166, %f14;
	mul.f32 	%f169, %f188, %f168;
	sub.f32 	%f170, %f167, %f14;
	mul.f32 	%f171, %f188, %f170;
	fma.rn.f32 	%f24, %f186, %f169, %f184;
	fma.rn.f32 	%f25, %f187, %f171, %f185;
	@%p25 bra 	$L__BB14_29;
	// begin inline asm
	{ cvt.rn.f16x2.f32 %r120, %f25, %f24; }

	// end inline asm
	shl.b64 	%rd65, %rd9, 1;
	add.s64 	%rd66, %rd1, %rd65;
	st.global.u32 	[%rd66], %r120;
$L__BB14_29:
	setp.ge.s32 	%p27, %r7, %r52;
	cvt.s64.s32 	%rd67, %r129;
	add.s64 	%rd10, %rd5, %rd67;
	mov.u16 	%rs50, %rs40;
	mov.u16 	%rs51, %rs40;
	@%p27 bra 	$L__BB14_31;
	shl.b64 	%rd68, %rd10, 1;
	add.s64 	%rd69, %rd2, %rd68;
	ld.global.u32 	%r121, [%rd69];
	mov.b32 	{%rs51, %rs50}, %r121;
$L__BB14_31:
	mov.b32 	%r122, {%rs51, %rs50};
	// begin inline asm
	{.reg .f16 low,high;
  mov.b32 {low,high},%r122;
  cvt.f32.f16 %f174, low;}

	// end inline asm
	// begin inline asm
	{.reg .f16 low,high;
  mov.b32 {low,high},%r122;
  cvt.f32.f16 %f175, high;}

	// end inline asm
	sub.f32 	%f176, %f174, %f14;
	mul.f32 	%f177, %f188, %f176;
	sub.f32 	%f178, %f175, %f14;
	mul.f32 	%f179, %f188, %f178;
	fma.rn.f32 	%f26, %f186, %f177, %f184;
	fma.rn.f32 	%f27, %f187, %f179, %f185;
	@%p27 bra 	$L__BB14_33;
	// begin inline asm
	{ cvt.rn.f16x2.f32 %r124, %f27, %f26; }

	// end inline asm
	shl.b64 	%rd70, %rd10, 1;
	add.s64 	%rd71, %rd1, %rd70;
	st.global.u32 	[%rd71], %r124;
$L__BB14_33:
	add.s32 	%r132, %r132, 4;
	add.s32 	%r131, %r131, %r23;
	add.s32 	%r130, %r130, %r23;
	add.s32 	%r129, %r129, %r23;
	add.s32 	%r128, %r128, %r23;
	setp.eq.s32 	%p29, %r132, 0;
	@%p29 bra 	$L__BB14_50;
	bra.uni 	$L__BB14_17;
$L__BB14_34:
	sub.s32 	%r73, %r11, %r133;
	add.s32 	%r37, %r133, 1;
	and.b32  	%r74, %r73, 1;
	setp.eq.b32 	%p6, %r74, 1;
	not.pred 	%p7, %p6;
	@%p7 bra 	$L__BB14_39;
	setp.ge.s32 	%p8, %r7, %r52;
	mul.lo.s32 	%r75, %r133, %r52;
	cvt.s64.s32 	%rd32, %r75;
	add.s64 	%rd11, %rd5, %rd32;
	mov.u16 	%rs52, %rs40;
	mov.u16 	%rs53, %rs40;
	@%p8 bra 	$L__BB14_37;
	shl.b64 	%rd33, %rd11, 1;
	add.s64 	%rd34, %rd2, %rd33;
	ld.global.u32 	%r76, [%rd34];
	mov.b32 	{%rs53, %rs52}, %r76;
$L__BB14_37:
	setp.ge.s32 	%p9, %r7, %r52;
	mov.b32 	%r77, {%rs53, %rs52};
	// begin inline asm
	{.reg .f16 low,high;
  mov.b32 {low,high},%r77;
  cvt.f32.f16 %f40, low;}

	// end inline asm
	// begin inline asm
	{.reg .f16 low,high;
  mov.b32 {low,high},%r77;
  cvt.f32.f16 %f41, high;}

	// end inline asm
	sub.f32 	%f42, %f40, %f14;
	mul.f32 	%f43, %f188, %f42;
	sub.f32 	%f44, %f41, %f14;
	mul.f32 	%f45, %f188, %f44;
	fma.rn.f32 	%f46, %f186, %f43, %f184;
	fma.rn.f32 	%f47, %f187, %f45, %f185;
	fma.rn.f32 	%f48, %f46, 0fBBBB989D, 0f3F000000;
	cvt.sat.f32.f32 	%f49, %f48;
	mov.f32 	%f50, 0f4B400001;
	mov.f32 	%f51, 0f437C0000;
	fma.rm.f32 	%f52, %f49, %f51, %f50;
	add.f32 	%f53, %f52, 0fCB40007F;
	neg.f32 	%f54, %f53;
	fma.rn.f32 	%f55, %f46, 0fBFB8AA3B, %f54;
	fma.rn.f32 	%f56, %f46, 0fB2A57060, %f55;
	mov.b32 	%r79, %f52;
	shl.b32 	%r80, %r79, 23;
	mov.b32 	%f57, %r80;
	ex2.approx.ftz.f32 	%f58, %f56;
	fma.rn.f32 	%f59, %f58, %f57, 0f3F800000;
	rcp.rn.f32 	%f60, %f59;
	mul.f32 	%f28, %f46, %f60;
	fma.rn.f32 	%f61, %f47, 0fBBBB989D, 0f3F000000;
	cvt.sat.f32.f32 	%f62, %f61;
	fma.rm.f32 	%f63, %f62, %f51, %f50;
	add.f32 	%f64, %f63, 0fCB40007F;
	neg.f32 	%f65, %f64;
	fma.rn.f32 	%f66, %f47, 0fBFB8AA3B, %f65;
	fma.rn.f32 	%f67, %f47, 0fB2A57060, %f66;
	mov.b32 	%r81, %f63;
	shl.b32 	%r82, %r81, 23;
	mov.b32 	%f68, %r82;
	ex2.approx.ftz.f32 	%f69, %f67;
	fma.rn.f32 	%f70, %f69, %f68, 0f3F800000;
	rcp.rn.f32 	%f71, %f70;
	mul.f32 	%f29, %f47, %f71;
	mov.u32 	%r133, %r37;
	@%p9 bra 	$L__BB14_39;
	// begin inline asm
	{ cvt.rn.f16x2.f32 %r83, %f29, %f28; }

	// end inline asm
	shl.b64 	%rd35, %rd11, 1;
	add.s64 	%rd36, %rd1, %rd35;
	st.global.u32 	[%rd36], %r83;
$L__BB14_39:
	setp.eq.s32 	%p10, %r11, %r37;
	@%p10 bra 	$L__BB14_50;
	sub.s32 	%r136, %r133, %r11;
	mul.lo.s32 	%r134, %r52, %r133;
	add.s32 	%r135, %r134, %r52;
	shl.b32 	%r41, %r52, 1;
$L__BB14_41:
	setp.ge.s32 	%p11, %r7, %r52;
	cvt.s64.s32 	%rd37, %r134;
	add.s64 	%rd12, %rd5, %rd37;
	mov.u16 	%rs54, %rs40;
	mov.u16 	%rs55, %rs40;
	@%p11 bra 	$L__BB14_43;
	shl.b64 	%rd38, %rd12, 1;
	add.s64 	%rd39, %rd2, %rd38;
	ld.global.u32 	%r84, [%rd39];
	mov.b32 	{%rs55, %rs54}, %r84;
$L__BB14_43:
	setp.ge.s32 	%p12, %r7, %r52;
	mov.b32 	%r85, {%rs55, %rs54};
	// begin inline asm
	{.reg .f16 low,high;
  mov.b32 {low,high},%r85;
  cvt.f32.f16 %f74, low;}

	// end inline asm
	// begin inline asm
	{.reg .f16 low,high;
  mov.b32 {low,high},%r85;
  cvt.f32.f16 %f75, high;}

	// end inline asm
	sub.f32 	%f76, %f74, %f14;
	mul.f32 	%f77, %f188, %f76;
	sub.f32 	%f78, %f75, %f14;
	mul.f32 	%f79, %f188, %f78;
	fma.rn.f32 	%f80, %f186, %f77, %f184;
	fma.rn.f32 	%f81, %f187, %f79, %f185;
	fma.rn.f32 	%f82, %f80, 0fBBBB989D, 0f3F000000;
	cvt.sat.f32.f32 	%f83, %f82;
	mov.f32 	%f84, 0f4B400001;
	mov.f32 	%f85, 0f437C0000;
	fma.rm.f32 	%f86, %f83, %f85, %f84;
	add.f32 	%f87, %f86, 0fCB40007F;
	neg.f32 	%f88, %f87;
	fma.rn.f32 	%f89, %f80, 0fBFB8AA3B, %f88;
	fma.rn.f32 	%f90, %f80, 0fB2A57060, %f89;
	mov.b32 	%r87, %f86;
	shl.b32 	%r88, %r87, 23;
	mov.b32 	%f91, %r88;
	ex2.approx.ftz.f32 	%f92, %f90;
	fma.rn.f32 	%f93, %f92, %f91, 0f3F800000;
	rcp.rn.f32 	%f94, %f93;
	mul.f32 	%f30, %f80, %f94;
	fma.rn.f32 	%f95, %f81, 0fBBBB989D, 0f3F000000;
	cvt.sat.f32.f32 	%f96, %f95;
	fma.rm.f32 	%f97, %f96, %f85, %f84;
	add.f32 	%f98, %f97, 0fCB40007F;
	neg.f32 	%f99, %f98;
	fma.rn.f32 	%f100, %f81, 0fBFB8AA3B, %f99;
	fma.rn.f32 	%f101, %f81, 0fB2A57060, %f100;
	mov.b32 	%r89, %f97;
	shl.b32 	%r90, %r89, 23;
	mov.b32 	%f102, %r90;
	ex2.approx.ftz.f32 	%f103, %f101;
	fma.rn.f32 	%f104, %f103, %f102, 0f3F800000;
	rcp.rn.f32 	%f105, %f104;
	mul.f32 	%f31, %f81, %f105;
	@%p12 bra 	$L__BB14_45;
	// begin inline asm
	{ cvt.rn.f16x2.f32 %r91, %f31, %f30; }

	// end inline asm
	shl.b64 	%rd40, %rd12, 1;
	add.s64 	%rd41, %rd1, %rd40;
	st.global.u32 	[%rd41], %r91;
$L__BB14_45:
	setp.ge.s32 	%p13, %r7, %r52;
	cvt.s64.s32 	%rd42, %r135;
	add.s64 	%rd13, %rd5, %rd42;
	mov.u16 	%rs56, %rs40;
	mov.u16 	%rs57, %rs40;
	@%p13 bra 	$L__BB14_47;
	shl.b64 	%rd43, %rd13, 1;
	add.s64 	%rd44, %rd2, %rd43;
	ld.global.u32 	%r92, [%rd44];
	mov.b32 	{%rs57, %rs56}, %r92;
$L__BB14_47:
	setp.ge.s32 	%p14, %r7, %r52;
	mov.b32 	%r93, {%rs57, %rs56};
	// begin inline asm
	{.reg .f16 low,high;
  mov.b32 {low,high},%r93;
  cvt.f32.f16 %f108, low;}

	// end inline asm
	// begin inline asm
	{.reg .f16 low,high;
  mov.b32 {low,high},%r93;
  cvt.f32.f16 %f109, high;}

	// end inline asm
	sub.f32 	%f110, %f108, %f14;
	mul.f32 	%f111, %f188, %f110;
	sub.f32 	%f112, %f109, %f14;
	mul.f32 	%f113, %f188, %f112;
	fma.rn.f32 	%f114, %f186, %f111, %f184;
	fma.rn.f32 	%f115, %f187, %f113, %f185;
	fma.rn.f32 	%f116, %f114, 0fBBBB989D, 0f3F000000;
	cvt.sat.f32.f32 	%f117, %f116;
	mov.f32 	%f118, 0f4B400001;
	mov.f32 	%f119, 0f437C0000;
	fma.rm.f32 	%f120, %f117, %f119, %f118;
	add.f32 	%f121, %f120, 0fCB40007F;
	neg.f32 	%f122, %f121;
	fma.rn.f32 	%f123, %f114, 0fBFB8AA3B, %f122;
	fma.rn.f32 	%f124, %f114, 0fB2A57060, %f123;
	mov.b32 	%r95, %f120;
	shl.b32 	%r96, %r95, 23;
	mov.b32 	%f125, %r96;
	ex2.approx.ftz.f32 	%f126, %f124;
	fma.rn.f32 	%f127, %f126, %f125, 0f3F800000;
	rcp.rn.f32 	%f128, %f127;
	mul.f32 	%f32, %f114, %f128;
	fma.rn.f32 	%f129, %f115, 0fBBBB989D, 0f3F000000;
	cvt.sat.f32.f32 	%f130, %f129;
	fma.rm.f32 	%f131, %f130, %f119, %f118;
	add.f32 	%f132, %f131, 0fCB40007F;
	neg.f32 	%f133, %f132;
	fma.rn.f32 	%f134, %f115, 0fBFB8AA3B, %f133;
	fma.rn.f32 	%f135, %f115, 0fB2A57060, %f134;
	mov.b32 	%r97, %f131;
	shl.b32 	%r98, %r97, 23;
	mov.b32 	%f136, %r98;
	ex2.approx.ftz.f32 	%f137, %f135;
	fma.rn.f32 	%f138, %f137, %f136, 0f3F800000;
	rcp.rn.f32 	%f139, %f138;
	mul.f32 	%f33, %f115, %f139;
	@%p14 bra 	$L__BB14_49;
	// begin inline asm
	{ cvt.rn.f16x2.f32 %r99, %f33, %f32; }

	// end inline asm
	shl.b64 	%rd45, %rd13, 1;
	add.s64 	%rd46, %rd1, %rd45;
	st.global.u32 	[%rd46], %r99;
$L__BB14_49:
	add.s32 	%r136, %r136, 2;
	add.s32 	%r135, %r135, %r41;
	add.s32 	%r134, %r134, %r41;
	setp.ne.s32 	%p15, %r136, 0;
	@%p15 bra 	$L__BB14_41;
$L__BB14_50:
	ret;

}
	// .globl	_Z24groupNormNHWCScaleKernelILi64EEv19GroupNormNHWCParams
.visible .entry _Z24groupNormNHWCScaleKernelILi64EEv19GroupNormNHWCParams(
	.param .align 8 .b8 _Z24groupNormNHWCScaleKernelILi64EEv19GroupNormNHWCParams_param_0[96]
)
{
	.reg .pred 	%p<30>;
	.reg .b16 	%rs<58>;
	.reg .b32 	%r<137>;
	.reg .b32 	%f<189>;
	.reg .b64 	%rd<72>;

	ld.param.f32 	%f34, [_Z24groupNormNHWCScaleKernelILi64EEv19GroupNormNHWCParams_param_0+84];
	ld.param.u32 	%r58, [_Z24groupNormNHWCScaleKernelILi64EEv19GroupNormNHWCParams_param_0+80];
	ld.param.v2.u32 	{%r54, %r55}, [_Z24groupNormNHWCScaleKernelILi64EEv19GroupNormNHWCParams_param_0+64];
	ld.param.u8 	%rs1, [_Z24groupNormNHWCScaleKernelILi64EEv19GroupNormNHWCParams_param_0+60];
	ld.param.v2.u32 	{%r51, %r52}, [_Z24groupNormNHWCScaleKernelILi64EEv19GroupNormNHWCParams_param_0+48];
	ld.param.u64 	%rd18, [_Z24groupNormNHWCScaleKernelILi64EEv19GroupNormNHWCParams_param_0+32];
	ld.param.u64 	%rd17, [_Z24groupNormNHWCScaleKernelILi64EEv19GroupNormNHWCParams_param_0+24];
	ld.param.u64 	%rd16, [_Z24groupNormNHWCScaleKernelILi64EEv19GroupNormNHWCParams_param_0+16];
	ld.param.u32 	%r53, [_Z24groupNormNHWCScaleKernelILi64EEv19GroupNormNHWCParams_param_0+56];
	ld.param.v2.u32 	{%r56, %r57}, [_Z24groupNormNHWCScaleKernelILi64EEv19GroupNormNHWCParams_param_0+72];
	ld.param.u64 	%rd15, [_Z24groupNormNHWCScaleKernelILi64EEv19GroupNormNHWCParams_param_0+8];
	ld.param.u64 	%rd14, [_Z24groupNormNHWCScaleKernelILi64EEv19GroupNormNHWCParams_param_0];
	cvta.to.global.u64 	%rd1, %rd14;
	cvta.to.global.u64 	%rd2, %rd15;
	mov.u32 	%r6, %ctaid.z;
	mov.u32 	%r65, %ctaid.x;
	mov.u32 	%r66, %tid.x;
	shl.b32 	%r67, %r66, 1;
	mad.lo.s32 	%r7, %r56, %r65, %r67;
	div.s32 	%r8, %r7, %r57;
	setp.ge.s32 	%p1, %r8, %r53;
	mov.f32 	%f182, 0f00000000;
	mov.f32 	%f183, %f182;
	@%p1 bra 	$L__BB15_2;
	cvta.to.global.u64 	%rd19, %rd18;
	mul.lo.s32 	%r68, %r6, %r53;
	shl.b32 	%r69, %r68, 1;
	add.s32 	%r70, %r8, %r69;
	mul.wide.s32 	%rd20, %r70, 4;
	add.s64 	%rd21, %rd19, %rd20;
	ld.global.f32 	%f182, [%rd21];
	mul.wide.s32 	%rd22, %r53, 4;
	add.s64 	%rd23, %rd21, %rd22;
	ld.global.f32 	%f183, [%rd23];
$L__BB15_2:
	setp.ge.s32 	%p2, %r7, %r52;
	@%p2 bra 	$L__BB15_4;
	cvta.to.global.u64 	%rd24, %rd16;
	mul.wide.s32 	%rd25, %r7, 4;
	add.s64 	%rd26, %rd24, %rd25;
	ld.global.v2.f32 	{%f186, %f187}, [%rd26];
	cvta.to.global.u64 	%rd27, %rd17;
	add.s64 	%rd28, %rd27, %rd25;
	ld.global.v2.f32 	{%f184, %f185}, [%rd28];
$L__BB15_4:
	mul.f32 	%f14, %f34, %f182;
	mul.f32 	%f38, %f34, %f183;
	mul.f32 	%f39, %f14, %f14;
	sub.f32 	%f15, %f38, %f39;
	setp.le.f32 	%p3, %f15, 0f00000000;
	mov.f32 	%f188, 0f3F800000;
	@%p3 bra 	$L__BB15_6;
	rsqrt.approx.f32 	%f188, %f15;
$L__BB15_6:
	mov.u32 	%r9, %ctaid.y;
	mul.lo.s32 	%r133, %r55, %r9;
	add.s32 	%r71, %r133, %r55;
	min.s32 	%r11, %r71, %r54;
	setp.le.s32 	%p4, %r11, %r133;
	@%p4 bra 	$L__BB15_50;
	cvt.u64.u32 	%rd29, %r6;
	cvt.s64.s32 	%rd30, %r58;
	cvt.s64.s32 	%rd31, %r7;
	mad.lo.s64 	%rd5, %rd30, %rd29, %rd31;
	mov.b32 	%r72, 0;
	// begin inline asm
	cvt.rn.f16.s32 %rs40, %r72;
	// end inline asm
	setp.ne.s16 	%p5, %rs1, 0;
	@%p5 bra 	$L__BB15_34;
	sub.s32 	%r100, %r11, %r133;
	and.b32  	%r12, %r100, 3;
	setp.eq.s32 	%p16, %r12, 0;
	mov.u32 	%r127, %r133;
	@%p16 bra 	$L__BB15_15;
	mul.lo.s32 	%r101, %r55, %r52;
	mul.lo.s32 	%r126, %r101, %r9;
	neg.s32 	%r125, %r12;
	add.s32 	%r127, %r133, %r12;
$L__BB15_10:
	.pragma "nounroll";
	setp.ge.s32 	%p17, %r7, %r52;
	cvt.s64.s32 	%rd47, %r126;
	add.s64 	%rd6, %rd5, %rd47;
	mov.u16 	%rs42, %rs40;
	mov.u16 	%rs43, %rs40;
	@%p17 bra 	$L__BB15_12;
	shl.b64 	%rd48, %rd6, 1;
	add.s64 	%rd49, %rd2, %rd48;
	ld.global.u32 	%r102, [%rd49];
	mov.b32 	{%rs43, %rs42}, %r102;
$L__BB15_12:
	setp.ge.s32 	%p18, %r7, %r52;
	mov.b32 	%r103, {%rs43, %rs42};
	// begin inline asm
	{.reg .f16 low,high;
  mov.b32 {low,high},%r103;
  cvt.f32.f16 %f142, low;}

	// end inline asm
	// begin inline asm
	{.reg .f16 low,high;
  mov.b32 {low,high},%r103;
  cvt.f32.f16 %f143, high;}

	// end inline asm
	sub.f32 	%f144, %f142, %f14;
	mul.f32 	%f145, %f188, %f144;
	sub.f32 	%f146, %f143, %f14;
	mul.f32 	%f147, %f188, %f146;
	fma.rn.f32 	%f18, %f186, %f145, %f184;
	fma.rn.f32 	%f19, %f187, %f147, %f185;
	@%p18 bra 	$L__BB15_14;
	// begin inline asm
	{ cvt.rn.f16x2.f32 %r105, %f19, %f18; }

	// end inline asm
	shl.b64 	%rd50, %rd6, 1;
	add.s64 	%rd51, %rd1, %rd50;
	st.global.u32 	[%rd51], %r105;
$L__BB15_14:
	add.s32 	%r126, %r126, %r52;
	add.s32 	%r125, %r125, 1;
	setp.ne.s32 	%p19, %r125, 0;
	@%p19 bra 	$L__BB15_10;
$L__BB15_15:
	sub.s32 	%r106, %r133, %r11;
	setp.gt.u32 	%p20, %r106, -4;
	@%p20 bra 	$L__BB15_50;
	sub.s32 	%r132, %r127, %r11;
	mul.lo.s32 	%r128, %r52, %r127;
	add.s32 	%r131, %r128, %r52;
	shl.b32 	%r23, %r52, 2;
	add.s32 	%r107, %r127, 2;
	mul.lo.s32 	%r130, %r52, %r107;
	add.s32 	%r108, %r127, 3;
	mul.lo.s32 	%r129, %r52, %r108;
$L__BB15_17:
	setp.ge.s32 	%p21, %r7, %r52;
	cvt.s64.s32 	%rd52, %r128;
	add.s64 	%rd7, %rd5, %rd52;
	mov.u16 	%rs44, %rs40;
	mov.u16 	%rs45, %rs40;
	@%p21 bra 	$L__BB15_19;
	shl.b64 	%rd53, %rd7, 1;
	add.s64 	%rd54, %rd2, %rd53;
	ld.global.u32 	%r109, [%rd54];
	mov.b32 	{%rs45, %rs44}, %r109;
$L__BB15_19:
	mov.b32 	%r110, {%rs45, %rs44};
	// begin inline asm
	{.reg .f16 low,high;
  mov.b32 {low,high},%r110;
  cvt.f32.f16 %f150, low;}

	// end inline asm
	// begin inline asm
	{.reg .f16 low,high;
  mov.b32 {low,high},%r110;
  cvt.f32.f16 %f151, high;}

	// end inline asm
	sub.f32 	%f152, %f150, %f14;
	mul.f32 	%f153, %f188, %f152;
	sub.f32 	%f154, %f151, %f14;
	mul.f32 	%f155, %f188, %f154;
	fma.rn.f32 	%f20, %f186, %f153, %f184;
	fma.rn.f32 	%f21, %f187, %f155, %f185;
	@%p21 bra 	$L__BB15_21;
	// begin inline asm
	{ cvt.rn.f16x2.f32 %r112, %f21, %f20; }

	// end inline asm
	shl.b64 	%rd55, %rd7, 1;
	add.s64 	%rd56, %rd1, %rd55;
	st.global.u32 	[%rd56], %r112;
$L__BB15_21:
	setp.ge.s32 	%p23, %r7, %r52;
	cvt.s64.s32 	%rd57, %r131;
	add.s64 	%rd8, %rd5, %rd57;
	mov.u16 	%rs46, %rs40;
	mov.u16 	%rs47, %rs40;
	@%p23 bra 	$L__BB15_23;
	shl.b64 	%rd58, %rd8, 1;
	add.s64 	%rd59, %rd2, %rd58;
	ld.global.u32 	%r113, [%rd59];
	mov.b32 	{%rs47, %rs46}, %r113;
$L__BB15_23:
	mov.b32 	%r114, {%rs47, %rs46};
	// begin inline asm
	{.reg .f16 low,high;
  mov.b32 {low,high},%r114;
  cvt.f32.f16 %f158, low;}

	// end inline asm
	// begin inline asm
	{.reg .f16 low,high;
  mov.b32 {low,high},%r114;
  cvt.f32.f16 %f159, high;}

	// end inline asm
	sub.f32 	%f160, %f158, %f14;
	mul.f32 	%f161, %f188, %f160;
	sub.f32 	%f162, %f159, %f14;
	mul.f32 	%f163, %f188, %f162;
	fma.rn.f32 	%f22, %f186, %f161, %f184;
	fma.rn.f32 	%f23, %f187, %f163, %f185;
	@%p23 bra 	$L__BB15_25;
	// begin inline asm
	{ cvt.rn.f16x2.f32 %r116, %f23, %f22; }

	// end inline asm
	shl.b64 	%rd60, %rd8, 1;
	add.s64 	%rd61, %rd1, %rd60;
	st.global.u32 	[%rd61], %r116;
$L__BB15_25:
	setp.ge.s32 	%p25, %r7, %r52;
	cvt.s64.s32 	%rd62, %r130;
	add.s64 	%rd9, %rd5, %rd62;
	mov.u16 	%rs48, %rs40;
	mov.u16 	%rs49, %rs40;
	@%p25 bra 	$L__BB15_27;
	shl.b64 	%rd63, %rd9, 1;
	add.s64 	%rd64, %rd2, %rd63;
	ld.global.u32 	%r117, [%rd64];
	mov.b32 	{%rs49, %rs48}, %r117;
$L__BB15_27:
	mov.b32 	%r118, {%rs49, %rs48};
	// begin inline asm
	{.reg .f16 low,high;
  mov.b32 {low,high},%r118;
  cvt.f32.f16 %f166, low;}

	// end inline asm
	// begin inline asm
	{.reg .f16 low,high;
  mov.b32 {low,high},%r118;
  cvt.f32.f16 %f167, high;}

	// end inline asm
	sub.f32 	%f168, %f166, %f14;
	mul.f32 	%f169, %f188, %f168;
	sub.f32 	%f170, %f167, %f14;
	mul.f32 	%f171, %f188, %f170;
	fma.rn.f32 	%f24, %f186, %f169, %f184;
	fma.rn.f32 	%f25, %f187, %f171, %f185;
	@%p25 bra 	$L__BB15_29;
	// begin inline asm
	{ cvt.rn.f16x2.f32 %r120, %f25, %f24; }

	// end inline asm
	shl.b64 	%rd65, %rd9, 1;
	add.s64 	%rd66, %rd1, %rd65;
	st.global.u32 	[%rd66], %r120;
$L__BB15_29:
	setp.ge.s32 	%p27, %r7, %r52;
	cvt.s64.s32 	%rd67, %r129;
	add.s64 	%rd10, %rd5, %rd67;
	mov.u16 	%rs50, %rs40;
	mov.u16 	%rs51, %rs40;
	@%p27 bra 	$L__BB15_31;
	shl.b64 	%rd68, %rd10, 1;
	add.s64 	%rd69, %rd2, %rd68;
	ld.global.u32 	%r121, [%rd69];
	mov.b32 	{%rs51, %rs50}, %r121;
$L__BB15_31:
	mov.b32 	%r122, {%rs51, %rs50};
	// begin inline asm
	{.reg .f16 low,high;
  mov.b32 {low,high},%r122;
  cvt.f32.f16 %f174, low;}

	// end inline asm
	// begin inline asm
	{.reg .f16 low,high;
  mov.b32 {low,high},%r122;
  cvt.f32.f16 %f175, high;}

	// end inline asm
	sub.f32 	%f176, %f174, %f14;
	mul.f32 	%f177, %f188, %f176;
	sub.f32 	%f178, %f175, %f14;
	mul.f32 	%f179, %f188, %f178;
	fma.rn.f32 	%f26, %f186, %f177, %f184;
	fma.rn.f32 	%f27, %f187, %f179, %f185;
	@%p27 bra 	$L__BB15_33;
	// begin inline asm
	{ cvt.rn.f16x2.f32 %r124, %f27, %f26; }

	// end inline asm
	shl.b64 	%rd70, %rd10, 1;
	add.s64 	%rd71, %rd1, %rd70;
	st.global.u32 	[%rd71], %r124;
$L__BB15_33:
	add.s32 	%r132, %r132, 4;
	add.s32 	%r131, %r131, %r23;
	add.s32 	%r130, %r130, %r23;
	add.s32 	%r129, %r129, %r23;
	add.s32 	%r128, %r128, %r23;
	setp.eq.s32 	%p29, %r132, 0;
	@%p29 bra 	$L__BB15_50;
	bra.uni 	$L__BB15_17;
$L__BB15_34:
	sub.s32 	%r73, %r11, %r133;
	add.s32 	%r37, %r133, 1;
	and.b32  	%r74, %r73, 1;
	setp.eq.b32 	%p6, %r74, 1;
	not.pred 	%p7, %p6;
	@%p7 bra 	$L__BB15_39;
	setp.ge.s32 	%p8, %r7, %r52;
	mul.lo.s32 	%r75, %r133, %r52;
	cvt.s64.s32 	%rd32, %r75;
	add.s64 	%rd11, %rd5, %rd32;
	mov.u16 	%rs52, %rs40;
	mov.u16 	%rs53, %rs40;
	@%p8 bra 	$L__BB15_37;
	shl.b64 	%rd33, %rd11, 1;
	add.s64 	%rd34, %rd2, %rd33;
	ld.global.u32 	%r76, [%rd34];
	mov.b32 	{%rs53, %rs52}, %r76;
$L__BB15_37:
	setp.ge.s32 	%p9, %r7, %r52;
	mov.b32 	%r77, {%rs53, %rs52};
	// begin inline asm
	{.reg .f16 low,high;
  mov.b32 {low,high},%r77;
  cvt.f32.f16 %f40, low;}

	// end inline asm
	// begin inline asm
	{.reg .f16 low,high;
  mov.b32 {low,high},%r77;
  cvt.f32.f16 %f41, high;}

	// end inline asm
	sub.f32 	%f42, %f40, %f14;
	mul.f32 	%f43, %f188, %f42;
	sub.f32 	%f44, %f41, %f14;
	mul.f32 	%f45, %f188, %f44;
	fma.rn.f32 	%f46, %f186, %f43, %f184;
	fma.rn.f32 	%f47, %f187, %f45, %f185;
	fma.rn.f32 	%f48, %f46, 0fBBBB989D, 0f3F000000;
	cvt.sat.f32.f32 	%f49, %f48;
	mov.f32 	%f50, 0f4B400001;
	mov.f32 	%f51, 0f437C0000;
	fma.rm.f32 	%f52, %f49, %f51, %f50;
	add.f32 	%f53, %f52, 0fCB40007F;
	neg.f32 	%f54, %f53;
	fma.rn.f32 	%f55, %f46, 0fBFB8AA3B, %f54;
	fma.rn.f32 	%f56, %f46, 0fB2A57060, %f55;
	mov.b32 	%r79, %f52;
	shl.b32 	%r80, %r79, 23;
	mov.b32 	%f57, %r80;
	ex2.approx.ftz.f32 	%f58, %f56;
	fma.rn.f32 	%f59, %f58, %f57, 0f3F800000;
	rcp.rn.f32 	%f60, %f59;
	mul.f32 	%f28, %f46, %f60;
	fma.rn.f32 	%f61, %f47, 0fBBBB989D, 0f3F000000;
	cvt.sat.f32.f32 	%f62, %f61;
	fma.rm.f32 	%f63, %f62, %f51, %f50;
	add.f32 	%f64, %f63, 0fCB40007F;
	neg.f32 	%f65, %f64;
	fma.rn.f32 	%f66, %f47, 0fBFB8AA3B, %f65;
	fma.rn.f32 	%f67, %f47, 0fB2A57060, %f66;
	mov.b32 	%r81, %f63;
	shl.b32 	%r82, %r81, 23;
	mov.b32 	%f68, %r82;
	ex2.approx.ftz.f32 	%f69, %f67;
	fma.rn.f32 	%f70, %f69, %f68, 0f3F800000;
	rcp.rn.f32 	%f71, %f70;
	mul.f32 	%f29, %f47, %f71;
	mov.u32 	%r133, %r37;
	@%p9 bra 	$L__BB15_39;
	// begin inline asm
	{ cvt.rn.f16x2.f32 %r83, %f29, %f28; }

	// end inline asm
	shl.b64 	%rd35, %rd11, 1;
	add.s64 	%rd36, %rd1, %rd35;
	st.global.u32 	[%rd36], %r83;
$L__BB15_39:
	setp.eq.s32 	%p10, %r11, %r37;
	@%p10 bra 	$L__BB15_50;
	sub.s32 	%r136, %r133, %r11;
	mul.lo.s32 	%r134, %r52, %r133;
	add.s32 	%r135, %r134, %r52;
	shl.b32 	%r41, %r52, 1;
$L__BB15_41:
	setp.ge.s32 	%p11, %r7, %r52;
	cvt.s64.s32 	%rd37, %r134;
	add.s64 	%rd12, %rd5, %rd37;
	mov.u16 	%rs54, %rs40;
	mov.u16 	%rs55, %rs40;
	@%p11 bra 	$L__BB15_43;
	shl.b64 	%rd38, %rd12, 1;
	add.s64 	%rd39, %rd2, %rd38;
	ld.global.u32 	%r84, [%rd39];
	mov.b32 	{%rs55, %rs54}, %r84;
$L__BB15_43:
	setp.ge.s32 	%p12, %r7, %r52;
	mov.b32 	%r85, {%rs55, %rs54};
	// begin inline asm
	{.reg .f16 low,high;
  mov.b32 {low,high},%r85;
  cvt.f32.f16 %f74, low;}

	// end inline asm
	// begin inline asm
	{.reg .f16 low,high;
  mov.b32 {low,high},%r85;
  cvt.f32.f16 %f75, high;}

	// end inline asm
	sub.f32 	%f76, %f74, %f14;
	mul.f32 	%f77, %f188, %f76;
	sub.f32 	%f78, %f75, %f14;
	mul.f32 	%f79, %f188, %f78;
	fma.rn.f32 	%f80, %f186, %f77, %f184;
	fma.rn.f32 	%f81, %f187, %f79, %f185;
	fma.rn.f32 	%f82, %f80, 0fBBBB989D, 0f3F000000;
	cvt.sat.f32.f32 	%f83, %f82;
	mov.f32 	%f84, 0f4B400001;
	mov.f32 	%f85, 0f437C0000;
	fma.rm.f32 	%f86, %f83, %f85, %f84;
	add.f32 	%f87, %f86, 0fCB40007F;
	neg.f32 	%f88, %f87;
	fma.rn.f32 	%f89, %f80, 0fBFB8AA3B, %f88;
	fma.rn.f32 	%f90, %f80, 0fB2A57060, %f89;
	mov.b32 	%r87, %f86;
	shl.b32 	%r88, %r87, 23;
	mov.b32 	%f91, %r88;
	ex2.approx.ftz.f32 	%f92, %f90;
	fma.rn.f32 	%f93, %f92, %f91, 0f3F800000;
	rcp.rn.f32 	%f94, %f93;
	mul.f32 	%f30, %f80, %f94;
	fma.rn.f32 	%f95, %f81, 0fBBBB989D, 0f3F000000;
	cvt.sat.f32.f32 	%f96, %f95;
	fma.rm.f32 	%f97, %f96, %f85, %f84;
	add.f32 	%f98, %f97, 0fCB40007F;
	neg.f32 	%f99, %f98;
	fma.rn.f32 	%f100, %f81, 0fBFB8AA3B, %f99;
	fma.rn.f32 	%f101, %f81, 0fB2A57060, %f100;
	mov.b32 	%r89, %f97;
	shl.b32 	%r90, %r89, 23;
	mov.b32 	%f102, %r90;
	ex2.approx.ftz.f32 	%f103, %f101;
	fma.rn.f32 	%f104, %f103, %f102, 0f3F800000;
	rcp.rn.f32 	%f105, %f104;
	mul.f32 	%f31, %f81, %f105;
	@%p12 bra 	$L__BB15_45;
	// begin inline asm
	{ cvt.rn.f16x2.f32 %r91, %f31, %f30; }

	// end inline asm
	shl.b64 	%rd40, %rd12, 1;
	add.s64 	%rd41, %rd1, %rd40;
	st.global.u32 	[%rd41], %r91;
$L__BB15_45:
	setp.ge.s32 	%p13, %r7, %r52;
	cvt.s64.s32 	%rd42, %r135;
	add.s64 	%rd13, %rd5, %rd42;
	mov.u16 	%rs56, %rs40;
	mov.u16 	%rs57, %rs40;
	@%p13 bra 	$L__BB15_47;
	shl.b64 	%rd43, %rd13, 1;
	add.s64 	%rd44, %rd2, %rd43;
	ld.global.u32 	%r92, [%rd44];
	mov.b32 	{%rs57, %rs56}, %r92;
$L__BB15_47:
	setp.ge.s32 	%p14, %r7, %r52;
	mov.b32 	%r93, {%rs57, %rs56};
	// begin inline asm
	{.reg .f16 low,high;
  mov.b32 {low,high},%r93;
  cvt.f32.f16 %f108, low;}

	// end inline asm
	// begin inline asm
	{.reg .f16 low,high;
  mov.b32 {low,high},%r93;
  cvt.f32.f16 %f109, high;}

	// end inline asm
	sub.f32 	%f110, %f108, %f14;
	mul.f32 	%f111, %f188, %f110;
	sub.f32 	%f112, %f109, %f14;
	mul.f32 	%f113, %f188, %f112;
	fma.rn.f32 	%f114, %f186, %f111, %f184;
	fma.rn.f32 	%f115, %f187, %f113, %f185;
	fma.rn.f32 	%f116, %f114, 0fBBBB989D, 0f3F000000;
	cvt.sat.f32.f32 	%f117, %f116;
	mov.f32 	%f118, 0f4B400001;
	mov.f32 	%f119, 0f437C0000;
	fma.rm.f32 	%f120, %f117, %f119, %f118;
	add.f32 	%f121, %f120, 0fCB40007F;
	neg.f32 	%f122, %f121;
	fma.rn.f32 	%f123, %f114, 0fBFB8AA3B, %f122;
	fma.rn.f32 	%f124, %f114, 0fB2A57060, %f123;
	mov.b32 	%r95, %f120;
	shl.b32 	%r96, %r95, 23;
	mov.b32 	%f125, %r96;
	ex2.approx.ftz.f32 	%f126, %f124;
	fma.rn.f32 	%f127, %f126, %f125, 0f3F800000;
	rcp.rn.f32 	%f128, %f127;
	mul.f32 	%f32, %f114, %f128;
	fma.rn.f32 	%f129, %f115, 0fBBBB989D, 0f3F000000;
	cvt.sat.f32.f32 	%f130, %f129;
	fma.rm.f32 	%f131, %f130, %f119, %f118;
	add.f32 	%f132, %f131, 0fCB40007F;
	neg.f32 	%f133, %f132;
	fma.rn.f32 	%f134, %f115, 0fBFB8AA3B, %f133;
	fma.rn.f32 	%f135, %f115, 0fB2A57060, %f134;
	mov.b32 	%r97, %f131;
	shl.b32 	%r98, %r97, 23;
	mov.b32 	%f136, %r98;
	ex2.approx.ftz.f32 	%f137, %f135;
	fma.rn.f32 	%f138, %f137, %f136, 0f3F800000;
	rcp.rn.f32 	%f139, %f138;
	mul.f32 	%f33, %f115, %f139;
	@%p14 bra 	$L__BB15_49;
	// begin inline asm
	{ cvt.rn.f16x2.f32 %r99, %f33, %f32; }

	// end inline asm
	shl.b64 	%rd45, %rd13, 1;
	add.s64 	%rd46, %rd1, %rd45;
	st.global.u32 	[%rd46], %r99;
$L__BB15_49:
	add.s32 	%r136, %r136, 2;
	add.s32 	%r135, %r135, %r41;
	add.s32 	%r134, %r134, %r41;
	setp.ne.s32 	%p15, %r136, 0;
	@%p15 bra 	$L__BB15_41;
$L__BB15_50:
	ret;

}
	// .globl	_Z9CheckDiffI6__halfEvPT_S2_l
.visible .entry _Z9CheckDiffI6__halfEvPT_S2_l(
	.param .u64 .ptr .align 1 _Z9CheckDiffI6__halfEvPT_S2_l_param_0,
	.param .u64 .ptr .align 1 _Z9CheckDiffI6__halfEvPT_S2_l_param_1,
	.param .u64 _Z9CheckDiffI6__halfEvPT_S2_l_param_2
)
{
	.local .align 16 .b8 	__local_depot16[16];
	.reg .b64 	%SP;
	.reg .b64 	%SPL;
	.reg .pred 	%p<4>;
	.reg .b16 	%rs<3>;
	.reg .b32 	%r<7>;
	.reg .b32 	%f<7>;
	.reg .b64 	%rd<21>;
	.reg .b64 	%fd<4>;

	mov.u64 	%SPL, __local_depot16;
	cvta.local.u64 	%SP, %SPL;
	ld.param.u64 	%rd5, [_Z9CheckDiffI6__halfEvPT_S2_l_param_0];
	ld.param.u64 	%rd6, [_Z9CheckDiffI6__halfEvPT_S2_l_param_1];
	ld.param.u64 	%rd7, [_Z9CheckDiffI6__halfEvPT_S2_l_param_2];
	setp.lt.s64 	%p1, %rd7, 1;
	@%p1 bra 	$L__BB16_5;
	cvta.to.global.u64 	%rd1, %rd5;
	cvta.to.global.u64 	%rd2, %rd6;
	mov.b64 	%rd20, 0;
	bra.uni 	$L__BB16_3;
$L__BB16_2:
	add.s64 	%rd20, %rd20, 1;
	setp.le.s64 	%p3, %rd7, %rd20;
	@%p3 bra 	$L__BB16_5;
$L__BB16_3:
	shl.b64 	%rd9, %rd20, 1;
	add.s64 	%rd10, %rd1, %rd9;
	ld.global.u16 	%rs1, [%rd10];
	// begin inline asm
	{  cvt.f32.f16 %f3, %rs1;}

	// end inline asm
	add.s64 	%rd11, %rd2, %rd9;
	ld.global.u16 	%rs2, [%rd11];
	// begin inline asm
	{  cvt.f32.f16 %f4, %rs2;}

	// end inline asm
	sub.f32 	%f5, %f3, %f4;
	abs.f32 	%f6, %f5;
	cvt.f64.f32 	%fd1, %f6;
	setp.leu.f64 	%p2, %fd1, 0d3F50624DD2F1A9FC;
	@%p2 bra 	$L__BB16_2;
	mov.u64 	%rd14, $str;
	cvta.global.u64 	%rd15, %rd14;
	{ // callseq 1, 0
	.param .b64 param0;
	st.param.b64 	[param0], %rd15;
	.param .b64 param1;
	st.param.b64 	[param1], 0;
	.param .b32 retval0;
	call.uni (retval0), 
	vprintf, 
	(
	param0, 
	param1
	);
	ld.param.b32 	%r3, [retval0];
	} // callseq 1
	cvt.f64.f32 	%fd2, %f3;
	cvt.f64.f32 	%fd3, %f4;
	add.u64 	%rd16, %SP, 0;
	add.u64 	%rd17, %SPL, 0;
	st.local.v2.f64 	[%rd17], {%fd2, %fd3};
	mov.u64 	%rd18, $str$1;
	cvta.global.u64 	%rd19, %rd18;
	{ // callseq 2, 0
	.param .b64 param0;
	st.param.b64 	[param0], %rd19;
	.param .b64 param1;
	st.param.b64 	[param1], %rd16;
	.param .b32 retval0;
	call.uni (retval0), 
	vprintf, 
	(
	param0, 
	param1
	);
	ld.param.b32 	%r5, [retval0];
	} // callseq 2
	bra.uni 	$L__BB16_6;
$L__BB16_5:
	mov.u64 	%rd12, $str$2;
	cvta.global.u64 	%rd13, %rd12;
	{ // callseq 0, 0
	.param .b64 param0;
	st.param.b64 	[param0], %rd13;
	.param .b64 param1;
	st.param.b64 	[param1], 0;
	.param .b32 retval0;
	call.uni (retval0), 
	vprintf, 
	(
	param0, 
	param1
	);
	ld.param.b32 	%r1, [retval0];
	} // callseq 0
$L__BB16_6:
	ret;

}
	// .globl	_ZN3cub18CUB_300001_SM_10006detail11EmptyKernelIvEEvv
.visible .entry _ZN3cub18CUB_300001_SM_10006detail11EmptyKernelIvEEvv()
{


	ret;

}


// ===== COMPILED SASS (sm_100) =====

	.target	sm_100

	.elftype	@"ET_EXEC"


//--------------------- .note.nv.tkinfo           --------------------------
	.section	.note.nv.tkinfo,"",@"SHT_NOTE"
	.sectionflags	@"SHF_NOTE_NV_TKINFO"
	.tkinfo
        /*0018*/ 	.word	0x00000002
        /*0030*/ 	.string	""
        /*0030*/ 	.string	"ptxas"
        /*0030*/ 	.string	"Cuda compilation tools, release 13.0, V13.0.88"
        /*0030*/ 	.string	"Build cuda_13.0.r13.0/compiler.36424714_0"
        /*0030*/ 	.string	"-arch sm_100 -m 64 "



//--------------------- .note.nv.cuinfo           --------------------------
	.section	.note.nv.cuinfo,"",@"SHT_NOTE"
	.sectionflags	@"SHF_NOTE_NV_CUINFO"
        /*0018*/ 	.short	0x0002
        /*001a*/ 	.short	0x0064
        /*001c*/ 	.short	0x0082
	.zero		2


//--------------------- .nv.info                  --------------------------
	.section	.nv.info,"",@"SHT_CUDA_INFO"
	.align	4


	//----- nvinfo : EIATTR_REGCOUNT
	.align		4
        /*0000*/ 	.byte	0x04, 0x2f
        /*0002*/ 	.short	(.L_44 - .L_43)
	.align		4
.L_43:
        /*0004*/ 	.word	index@(_Z24MyGroupNormNHWCSumKernelILi160EEv19GroupNormNHWCParams)
        /*0008*/ 	.word	0x00000020


	//----- nvinfo : EIATTR_FRAME_SIZE
	.align		4
.L_44:
        /*000c*/ 	.byte	0x04, 0x11
        /*000e*/ 	.short	(.L_46 - .L_45)
	.align		4
.L_45:
        /*0010*/ 	.word	index@(_Z24MyGroupNormNHWCSumKernelILi160EEv19GroupNormNHWCParams)
        /*0014*/ 	.word	0x00000000


	//----- nvinfo : EIATTR_REGCOUNT
	.align		4
.L_46:
        /*0018*/ 	.byte	0x04, 0x2f
        /*001a*/ 	.short	(.L_48 - .L_47)
	.align		4
.L_47:
        /*001c*/ 	.word	index@(_Z24MyGroupNormNHWCSumKernelILi256EEv19GroupNormNHWCParams)
        /*0020*/ 	.word	0x00000028


	//----- nvinfo : EIATTR_FRAME_SIZE
	.align		4
.L_48:
        /*0024*/ 	.byte	0x04, 0x11
        /*0026*/ 	.short	(.L_50 - .L_49)
	.align		4
.L_49:
        /*0028*/ 	.word	index@(_Z24MyGroupNormNHWCSumKernelILi256EEv19GroupNormNHWCParams)
        /*002c*/ 	.word	0x00000000


	//----- nvinfo : EIATTR_REGCOUNT
	.align		4
.L_50:
        /*0030*/ 	.byte	0x04, 0x2f
        /*0032*/ 	.short	(.L_52 - .L_51)
	.align		4
.L_51:
        /*0034*/ 	.word	index@(_Z24MyGroupNormNHWCSumKernelILi128EEv19GroupNormNHWCParams)
        /*0038*/ 	.word	0x00000020


	//----- nvinfo : EIATTR_FRAME_SIZE
	.align		4
.L_52:
        /*003c*/ 	.byte	0x04, 0x11
        /*003e*/ 	.short	(.L_54 - .L_53)
	.align		4
.L_53:
        /*0040*/ 	.word	index@(_Z24MyGroupNormNHWCSumKernelILi128EEv19GroupNormNHWCParams)
        /*0044*/ 	.word	0x00000000


	//----- nvinfo : EIATTR_REGCOUNT
	.align		4
.L_54:
        /*0048*/ 	.byte	0x04, 0x2f
        /*004a*/ 	.short	(.L_56 - .L_55)
	.align		4
.L_55:
        /*004c*/ 	.word	index@(_Z24MyGroupNormNHWCSumKernelILi64EEv19GroupNormNHWCParams)
        /*0050*/ 	.word	0x00000020


	//----- nvinfo : EIATTR_FRAME_SIZE
	.align		4
.L_56:
        /*0054*/ 	.byte	0x04, 0x11
        /*0056*/ 	.short	(.L_58 - .L_57)
	.align		4
.L_57:
        /*0058*/ 	.word	index@(_Z24MyGroupNormNHWCSumKernelILi64EEv19GroupNormNHWCParams)
        /*005c*/ 	.word	0x00000000


	//----- nvinfo : EIATTR_REGCOUNT
	.align		4
.L_58:
        /*0060*/ 	.byte	0x04, 0x2f
        /*0062*/ 	.short	(.L_60 - .L_59)
	.align		4
.L_59:
        /*0064*/ 	.word	index@(_Z26MyGroupNormNHWCScaleKernelILi160EEv19GroupNormNHWCParams)
        /*0068*/ 	.word	0x00000020


	//----- nvinfo : EIATTR_FRAME_SIZE
	.align		4
.L_60:
        /*006c*/ 	.byte	0x04, 0x11
        /*006e*/ 	.short	(.L_62 - .L_61)
	.align		4
.L_61:
        /*0070*/ 	.word	index@($__internal_7_$__cuda_sm20_rcp_rn_f32_slowpath)
        /*0074*/ 	.word	0x00000000


	//----- nvinfo : EIATTR_FRAME_SIZE
	.align		4
.L_62:
        /*0078*/ 	.byte	0x04, 0x11
        /*007a*/ 	.short	(.L_64 - .L_63)
	.align		4
.L_63:
        /*007c*/ 	.word	index@(_Z26MyGroupNormNHWCScaleKernelILi160EEv19GroupNormNHWCParams)
        /*0080*/ 	.word	0x00000000


	//----- nvinfo : EIATTR_REGCOUNT
	.align		4
.L_64:
        /*0084*/ 	.byte	0x04, 0x2f
        /*0086*/ 	.short	(.L_66 - .L_65)
	.align		4
.L_65:
        /*0088*/ 	.word	index@(_Z26MyGroupNormNHWCScaleKernelILi256EEv19GroupNormNHWCParams)
        /*008c*/ 	.word	0x00000020


	//----- nvinfo : EIATTR_FRAME_SIZE
	.align		4
.L_66:
        /*0090*/ 	.byte	0x04, 0x11
        /*0092*/ 	.short	(.L_68 - .L_67)
	.align		4
.L_67:
        /*0094*/ 	.word	index@($__internal_6_$__cuda_sm20_rcp_rn_f32_slowpath)
        /*0098*/ 	.word	0x00000000


	//----- nvinfo : EIATTR_FRAME_SIZE
	.align		4
.L_68:
        /*009c*/ 	.byte	0x04, 0x11
        /*009e*/ 	.short	(.L_70 - .L_69)
	.align		4
.L_69:
        /*00a0*/ 	.word	index@(_Z26MyGroupNormNHWCScaleKernelILi256EEv19GroupNormNHWCParams)
        /*00a4*/ 	.word	0x00000000


	//----- nvinfo : EIATTR_REGCOUNT
	.align		4
.L_70:
        /*00a8*/ 	.byte	0x04, 0x2f
        /*00aa*/ 	.short	(.L_72 - .L_71)
	.align		4
.L_71:
        /*00ac*/ 	.word	index@(_Z26MyGroupNormNHWCScaleKernelILi128EEv19GroupNormNHWCParams)
        /*00b0*/ 	.word	0x00000020


	//----- nvinfo : EIATTR_FRAME_SIZE
	.align		4
.L_72:
        /*00b4*/ 	.byte	0x04, 0x11
        /*00b6*/ 	.short	(.L_74 - .L_73)
	.align		4
.L_73:
        /*00b8*/ 	.word	index@($__internal_5_$__cuda_sm20_rcp_rn_f32_slowpath)
        /*00bc*/ 	.word	0x00000000


	//----- nvinfo : EIATTR_FRAME_SIZE
	.align		4
.L_74:
        /*00c0*/ 	.byte	0x04, 0x11
        /*00c2*/ 	.short	(.L_76 - .L_75)
	.align		4
.L_75:
        /*00c4*/ 	.word	index@(_Z26MyGroupNormNHWCScaleKernelILi128EEv19GroupNormNHWCParams)
        /*00c8*/ 	.word	0x00000000


	//----- nvinfo : EIATTR_REGCOUNT
	.align		4
.L_76:
        /*00cc*/ 	.byte	0x04, 0x2f
        /*00ce*/ 	.short	(.L_78 - .L_77)
	.align		4
.L_77:
        /*00d0*/ 	.word	index@(_Z26MyGroupNormNHWCScaleKernelILi64EEv19GroupNormNHWCParams)
        /*00d4*/ 	.word	0x00000020


	//----- nvinfo : EIATTR_FRAME_SIZE
	.align		4
.L_78:
        /*00d8*/ 	.byte	0x04, 0x11
        /*00da*/ 	.short	(.L_80 - .L_79)
	.align		4
.L_79:
        /*00dc*/ 	.word	index@($__internal_4_$__cuda_sm20_rcp_rn_f32_slowpath)
        /*00e0*/ 	.word	0x00000000


	//----- nvinfo : EIATTR_FRAME_SIZE
	.align		4
.L_80:
        /*00e4*/ 	.byte	0x04, 0x11
        /*00e6*/ 	.short	(.L_82 - .L_81)
	.align		4
.L_81:
        /*00e8*/ 	.word	index@(_Z26MyGroupNormNHWCScaleKernelILi64EEv19GroupNormNHWCParams)
        /*00ec*/ 	.word	0x00000000


	//----- nvinfo : EIATTR_REGCOUNT
	.align		4
.L_82:
        /*00f0*/ 	.byte	0x04, 0x2f
        /*00f2*/ 	.short	(.L_84 - .L_83)
	.align		4
.L_83:
        /*00f4*/ 	.word	index@(_Z22groupNormNHWCSumKernelILi160EEv19GroupNormNHWCParams)
        /*00f8*/ 	.word	0x00000020


	//----- nvinfo : EIATTR_FRAME_SIZE
	.align		4
.L_84:
        /*00fc*/ 	.byte	0x04, 0x11
        /*00fe*/ 	.short	(.L_86 - .L_85)
	.align		4
.L_85:
        /*0100*/ 	.word	index@(_Z22groupNormNHWCSumKernelILi160EEv19GroupNormNHWCParams)
        /*0104*/ 	.word	0x00000000


	//----- nvinfo : EIATTR_REGCOUNT
	.align		4
.L_86:
        /*0108*/ 	.byte	0x04, 0x2f
        /*010a*/ 	.short	(.L_88 - .L_87)
	.align		4
.L_87:
        /*010c*/ 	.word	index@(_Z22groupNormNHWCSumKernelILi256EEv19GroupNormNHWCParams)
        /*0110*/ 	.word	0x00000028


	//----- nvinfo : EIATTR_FRAME_SIZE
	.align		4
.L_88:
        /*0114*/ 	.byte	0x04, 0x11
        /*0116*/ 	.short	(.L_90 - .L_89)
	.align		4
.L_89:
        /*0118*/ 	.word	index@(_Z22groupNormNHWCSumKernelILi256EEv19GroupNormNHWCParams)
        /*011c*/ 	.word	0x00000000


	//----- nvinfo : EIATTR_REGCOUNT
	.align		4
.L_90:
        /*0120*/ 	.byte	0x04, 0x2f
        /*0122*/ 	.short	(.L_92 - .L_91)
	.align		4
.L_91:
        /*0124*/ 	.word	index@(_Z22groupNormNHWCSumKernelILi128EEv19GroupNormNHWCParams)
        /*0128*/ 	.word	0x00000020


	//----- nvinfo : EIATTR_FRAME_SIZE
	.align		4
.L_92:
        /*012c*/ 	.byte	0x04, 0x11
        /*012e*/ 	.short	(.L_94 - .L_93)
	.align		4
.L_93:
        /*0130*/ 	.word	index@(_Z22groupNormNHWCSumKernelILi128EEv19GroupNormNHWCParams)
        /*0134*/ 	.word	0x00000000


	//----- nvinfo : EIATTR_REGCOUNT
	.align		4
.L_94:
        /*0138*/ 	.byte	0x04, 0x2f
        /*013a*/ 	.short	(.L_96 - .L_95)
	.align		4
.L_95:
        /*013c*/ 	.word	index@(_Z22groupNormNHWCSumKernelILi64EEv19GroupNormNHWCParams)
        /*0140*/ 	.word	0x00000020


	//----- nvinfo : EIATTR_FRAME_SIZE
	.align		4
.L_96:
        /*0144*/ 	.byte	0x04, 0x11
        /*0146*/ 	.short	(.L_98 - .L_97)
	.align		4
.L_97:
        /*0148*/ 	.word	index@(_Z22groupNormNHWCSumKernelILi64EEv19GroupNormNHWCParams)
        /*014c*/ 	.word	0x00000000


	//----- nvinfo : EIATTR_REGCOUNT
	.align		4
.L_98:
        /*0150*/ 	.byte	0x04, 0x2f
        /*0152*/ 	.short	(.L_100 - .L_99)
	.align		4
.L_99:
        /*0154*/ 	.word	index@(_Z24groupNormNHWCScaleKernelILi160EEv19GroupNormNHWCParams)
        /*0158*/ 	.word	0x00000020


	//----- nvinfo : EIATTR_FRAME_SIZE
	.align		4
.L_100:
        /*015c*/ 	.byte	0x04, 0x11
        /*015e*/ 	.short	(.L_102 - .L_101)
	.align		4
.L_101:
        /*0160*/ 	.word	index@($__internal_3_$__cuda_sm20_rcp_rn_f32_slowpath)
        /*0164*/ 	.word	0x00000000


	//----- nvinfo : EIATTR_FRAME_SIZE
	.align		4
.L_102:
        /*0168*/ 	.byte	0x04, 0x11
        /*016a*/ 	.short	(.L_104 - .L_103)
	.align		4
.L_103:
        /*016c*/ 	.word	index@(_Z24groupNormNHWCScaleKernelILi160EEv19GroupNormNHWCParams)
        /*0170*/ 	.word	0x00000000


	//----- nvinfo : EIATTR_REGCOUNT
	.align		4
.L_104:
        /*0174*/ 	.byte	0x04, 0x2f
        /*0176*/ 	.short	(.L_106 - .L_105)
	.align		4
.L_105:
        /*0178*/ 	.word	index@(_Z24groupNormNHWCScaleKernelILi256EEv19GroupNormNHWCParams)
        /*017c*/ 	.word	0x00000020


	//----- nvinfo : EIATTR_FRAME_SIZE
	.align		4
.L_106:
        /*0180*/ 	.byte	0x04, 0x11
        /*0182*/ 	.short	(.L_108 - .L_107)
	.align		4
.L_107:
        /*0184*/ 	.word	index@($__internal_2_$__cuda_sm20_rcp_rn_f32_slowpath)
        /*0188*/ 	.word	0x00000000


	//----- nvinfo : EIATTR_FRAME_SIZE
	.align		4
.L_108:
        /*018c*/ 	.byte	0x04, 0x11
        /*018e*/ 	.short	(.L_110 - .L_109)
	.align		4
.L_109:
        /*0190*/ 	.word	index@(_Z24groupNormNHWCScaleKernelILi256EEv19GroupNormNHWCParams)
        /*0194*/ 	.word	0x00000000


	//----- nvinfo : EIATTR_REGCOUNT
	.align		4
.L_110:
        /*0198*/ 	.byte	0x04, 0x2f
        /*019a*/ 	.short	(.L_112 - .L_111)
	.align		4
.L_111:
        /*019c*/ 	.word	index@(_Z24groupNormNHWCScaleKernelILi128EEv19GroupNormNHWCParams)
        /*01a0*/ 	.word	0x00000020


	//----- nvinfo : EIATTR_FRAME_SIZE
	.align		4
.L_112:
        /*01a4*/ 	.byte	0x04, 0x11
        /*01a6*/ 	.short	(.L_114 - .L_113)
	.align		4
.L_113:
        /*01a8*/ 	.word	index@($__internal_1_$__cuda_sm20_rcp_rn_f32_slowpath)
        /*01ac*/ 	.word	0x00000000


	//----- nvinfo : EIATTR_FRAME_SIZE
	.align		4
.L_114:
        /*01b0*/ 	.byte	0x04, 0x11
        /*01b2*/ 	.short	(.L_116 - .L_115)
	.align		4
.L_115:
        /*01b4*/ 	.word	index@(_Z24groupNormNHWCScaleKernelILi128EEv19GroupNormNHWCParams)
        /*01b8*/ 	.word	0x00000000


	//----- nvinfo : EIATTR_REGCOUNT
	.align		4
.L_116:
        /*01bc*/ 	.byte	0x04, 0x2f
        /*01be*/ 	.short	(.L_118 - .L_117)
	.align		4
.L_117:
        /*01c0*/ 	.word	index@(_Z24groupNormNHWCScaleKernelILi64EEv19GroupNormNHWCParams)
        /*01c4*/ 	.word	0x00000020


	//----- nvinfo : EIATTR_FRAME_SIZE
	.align		4
.L_118:
        /*01c8*/ 	.byte	0x04, 0x11
        /*01ca*/ 	.short	(.L_120 - .L_119)
	.align		4
.L_119:
        /*01cc*/ 	.word	index@($__internal_0_$__cuda_sm20_rcp_rn_f32_slowpath)
        /*01d0*/ 	.word	0x00000000


	//----- nvinfo : EIATTR_FRAME_SIZE
	.align		4
.L_120:
        /*01d4*/ 	.byte	0x04, 0x11
        /*01d6*/ 	.short	(.L_122 - .L_121)
	.align		4
.L_121:
        /*01d8*/ 	.word	index@(_Z24groupNormNHWCScaleKernelILi64EEv19GroupNormNHWCParams)
        /*01dc*/ 	.word	0x00000000


	//----- nvinfo : EIATTR_REGCOUNT
	.align		4
.L_122:
        /*01e0*/ 	.byte	0x04, 0x2f
        /*01e2*/ 	.short	(.L_124 - .L_123)
	.align		4
.L_123:
        /*01e4*/ 	.word	index@(_Z9CheckDiffI6__halfEvPT_S2_l)
        /*01e8*/ 	.word	0x00000018


	//----- nvinfo : EIATTR_FRAME_SIZE
	.align		4
.L_124:
        /*01ec*/ 	.byte	0x04, 0x11
        /*01ee*/ 	.short	(.L_126 - .L_125)
	.align		4
.L_125:
        /*01f0*/ 	.word	index@(_Z9CheckDiffI6__halfEvPT_S2_l)
        /*01f4*/ 	.word	0x00000010


	//----- nvinfo : EIATTR_REGCOUNT
	.align		4
.L_126:
        /*01f8*/ 	.byte	0x04, 0x2f
        /*01fa*/ 	.short	(.L_128 - .L_127)
	.align		4
.L_127:
        /*01fc*/ 	.word	index@(_ZN3cub18CUB_300001_SM_10006detail11EmptyKernelIvEEvv)
        /*0200*/ 	.word	0x00000004


	//----- nvinfo : EIATTR_FRAME_SIZE
	.align		4
.L_128:
        /*0204*/ 	.byte	0x04, 0x11
        /*0206*/ 	.short	(.L_130 - .L_129)
	.align		4
.L_129:
        /*0208*/ 	.word	index@(_ZN3cub18CUB_300001_SM_10006detail11EmptyKernelIvEEvv)
        /*020c*/ 	.word	0x00000000


	//----- nvinfo : EIATTR_MIN_STACK_SIZE
	.align		4
.L_130:
        /*0210*/ 	.byte	0x04, 0x12
        /*0212*/ 	.short	(.L_132 - .L_131)
	.align		4
.L_131:
        /*0214*/ 	.word	index@(_ZN3cub18CUB_300001_SM_10006detail11EmptyKernelIvEEvv)
        /*0218*/ 	.word	0x00000000


	//----- nvinfo : EIATTR_MIN_STACK_SIZE
	.align		4
.L_132:
        /*021c*/ 	.byte	0x04, 0x12
        /*021e*/ 	.short	(.L_134 - .L_133)
	.align		4
.L_133:
        /*0220*/ 	.word	index@(_Z9CheckDiffI6__halfEvPT_S2_l)
        /*0224*/ 	.word	0x00000010


	//----- nvinfo : EIATTR_MIN_STACK_SIZE
	.align		4
.L_134:
        /*0228*/ 	.byte	0x04, 0x12
        /*022a*/ 	.short	(.L_136 - .L_135)
	.align		4
.L_135:
        /*022c*/ 	.word	index@(_Z24groupNormNHWCScaleKernelILi64EEv19GroupNormNHWCParams)
        /*0230*/ 	.word	0x00000000


	//----- nvinfo : EIATTR_MIN_STACK_SIZE
	.align		4
.L_136:
        /*0234*/ 	.byte	0x04, 0x12
        /*0236*/ 	.short	(.L_138 - .L_137)
	.align		4
.L_137:
        /*0238*/ 	.word	index@(_Z24groupNormNHWCScaleKernelILi128EEv19GroupNormNHWCParams)
        /*023c*/ 	.word	0x00000000


	//----- nvinfo : EIATTR_MIN_STACK_SIZE
	.align		4
.L_138:
        /*0240*/ 	.byte	0x04, 0x12
        /*0242*/ 	.short	(.L_140 - .L_139)
	.align		4
.L_139:
        /*0244*/ 	.word	index@(_Z24groupNormNHWCScaleKernelILi256EEv19GroupNormNHWCParams)
        /*0248*/ 	.word	0x00000000


	//----- nvinfo : EIATTR_MIN_STACK_SIZE
	.align		4
.L_140:
        /*024c*/ 	.byte	0x04, 0x12
        /*024e*/ 	.short	(.L_142 - .L_141)
	.align		4
.L_141:
        /*0250*/ 	.word	index@(_Z24groupNormNHWCScaleKernelILi160EEv19GroupNormNHWCParams)
        /*0254*/ 	.word	0x00000000


	//----- nvinfo : EIATTR_MIN_STACK_SIZE
	.align		4
.L_142:
        /*0258*/ 	.byte	0x04, 0x12
        /*025a*/ 	.short	(.L_144 - .L_143)
	.align		4
.L_143:
        /*025c*/ 	.word	index@(_Z22groupNormNHWCSumKernelILi64EEv19GroupNormNHWCParams)
        /*0260*/ 	.word	0x00000000


	//----- nvinfo : EIATTR_MIN_STACK_SIZE
	.align		4
.L_144:
        /*0264*/ 	.byte	0x04, 0x12
        /*0266*/ 	.short	(.L_146 - .L_145)
	.align		4
.L_145:
        /*0268*/ 	.word	index@(_Z22groupNormNHWCSumKernelILi128EEv19GroupNormNHWCParams)
        /*026c*/ 	.word	0x00000000


	//----- nvinfo : EIATTR_MIN_STACK_SIZE
	.align		4
.L_146:
        /*0270*/ 	.byte	0x04, 0x12
        /*0272*/ 	.short	(.L_148 - .L_147)
	.align		4
.L_147:
        /*0274*/ 	.word	index@(_Z22groupNormNHWCSumKernelILi256EEv19GroupNormNHWCParams)
        /*0278*/ 	.word	0x00000000


	//----- nvinfo : EIATTR_MIN_STACK_SIZE
	.align		4
.L_148:
        /*027c*/ 	.byte	0x04, 0x12
        /*027e*/ 	.short	(.L_150 - .L_149)
	.align		4
.L_149:
        /*0280*/ 	.word	index@(_Z22groupNormNHWCSumKernelILi160EEv19GroupNormNHWCParams)
        /*0284*/ 	.word	0x00000000


	//----- nvinfo : EIATTR_MIN_STACK_SIZE
	.align		4
.L_150:
        /*0288*/ 	.byte	0x04, 0x12
        /*028a*/ 	.short	(.L_152 - .L_151)
	.align		4
.L_151:
        /*028c*/ 	.word	index@(_Z26MyGroupNormNHWCScaleKernelILi64EEv19GroupNormNHWCParams)
        /*0290*/ 	.word	0x00000000


	//----- nvinfo : EIATTR_MIN_STACK_SIZE
	.align		4
.L_152:
        /*0294*/ 	.byte	0x04, 0x12
        /*0296*/ 	.short	(.L_154 - .L_153)
	.align		4
.L_153:
        /*0298*/ 	.word	index@(_Z26MyGroupNormNHWCScaleKernelILi128EEv19GroupNormNHWCParams)
        /*029c*/ 	.word	0x00000000


	//----- nvinfo : EIATTR_MIN_STACK_SIZE
	.align		4
.L_154:
        /*02a0*/ 	.byte	0x04, 0x12
        /*02a2*/ 	.short	(.L_156 - .L_155)
	.align		4
.L_155:
        /*02a4*/ 	.word	index@(_Z26MyGroupNormNHWCScaleKernelILi256EEv19GroupNormNHWCParams)
        /*02a8*/ 	.word	0x00000000


	//----- nvinfo : EIATTR_MIN_STACK_SIZE
	.align		4
.L_156:
        /*02ac*/ 	.byte	0x04, 0x12
        /*02ae*/ 	.short	(.L_158 - .L_157)
	.align		4
.L_157:
        /*02b0*/ 	.word	index@(_Z26MyGroupNormNHWCScaleKernelILi160EEv19GroupNormNHWCParams)
        /*02b4*/ 	.word	0x00000000


	//----- nvinfo : EIATTR_MIN_STACK_SIZE
	.align		4
.L_158:
        /*02b8*/ 	.byte	0x04, 0x12
        /*02ba*/ 	.short	(.L_160 - .L_159)
	.align		4
.L_159:
        /*02bc*/ 	.word	index@(_Z24MyGroupNormNHWCSumKernelILi64EEv19GroupNormNHWCParams)
        /*02c0*/ 	.word	0x00000000


	//----- nvinfo : EIATTR_MIN_STACK_SIZE
	.align		4
.L_160:
        /*02c4*/ 	.byte	0x04, 0x12
        /*02c6*/ 	.short	(.L_162 - .L_161)
	.align		4
.L_161:
        /*02c8*/ 	.word	index@(_Z24MyGroupNormNHWCSumKernelILi128EEv19GroupNormNHWCParams)
        /*02cc*/ 	.word	0x00000000


	//----- nvinfo : EIATTR_MIN_STACK_SIZE
	.align		4
.L_162:
        /*02d0*/ 	.byte	0x04, 0x12
        /*02d2*/ 	.short	(.L_164 - .L_163)
	.align		4
.L_163:
        /*02d4*/ 	.word	index@(_Z24MyGroupNormNHWCSumKernelILi256EEv19GroupNormNHWCParams)
        /*02d8*/ 	.word	0x00000000


	//----- nvinfo : EIATTR_MIN_STACK_SIZE
	.align		4
.L_164:
        /*02dc*/ 	.byte	0x04, 0x12
        /*02de*/ 	.short	(.L_166 - .L_165)
	.align		4
.L_165:
        /*02e0*/ 	.word	index@(_Z24MyGroupNormNHWCSumKernelILi160EEv19GroupNormNHWCParams)
        /*02e4*/ 	.word	0x00000000
.L_166:


//--------------------- .nv.compat                --------------------------
	.section	.nv.compat,"",@"SHT_CUDA_COMPAT_INFO"
	.align	4
        /*0000*/ 	.byte	0x02, 0x09, 0x00, 0x00, 0x02, 0x02, 0x01, 0x00, 0x02, 0x05, 0x05, 0x00, 0x03, 0x07, 0x01, 0x01
        /*0010*/ 	.byte	0x02, 0x03, 0x00, 0x00, 0x02, 0x06, 0x01, 0x00, 0x04, 0x0b, 0x08, 0x00, 0x01, 0x00, 0x00, 0x00
        /*0020*/ 	.byte	0x00, 0x00, 0x00, 0x00


//--------------------- .nv.info._ZN3cub18CUB_300001_SM_10006detail11EmptyKernelIvEEvv --------------------------
	.section	.nv.info._ZN3cub18CUB_300001_SM_10006detail11EmptyKernelIvEEvv,"",@"SHT_CUDA_INFO"
	.sectionflags	@""
	.align	4


	//----- nvinfo : EIATTR_CUDA_API_VERSION
	.align		4
        /*0000*/ 	.byte	0x04, 0x37
        /*0002*/ 	.short	(.L_168 - .L_167)
.L_167:
        /*0004*/ 	.word	0x00000082


	//----- nvinfo : EIATTR_SPARSE_MMA_MASK
	.align		4
.L_168:
        /*0008*/ 	.byte	0x03, 0x50
        /*000a*/ 	.short	0x0000


	//----- nvinfo : EIATTR_MAXREG_COUNT
	.align		4
        /*000c*/ 	.byte	0x03, 0x1b
        /*000e*/ 	.short	0x00ff


	//----- nvinfo : EIATTR_MERCURY_ISA_VERSION
	.align		4
        /*0010*/ 	.byte	0x03, 0x5f
        /*0012*/ 	.short	0x0101


	//----- nvinfo : EIATTR_VRC_CTA_INIT_COUNT
	.align		4
        /*0014*/ 	.byte	0x02, 0x4a
	.zero		1
	.zero		1


	//----- nvinfo : EIATTR_EXIT_INSTR_OFFSETS
	.align		4
        /*0018*/ 	.byte	0x04, 0x1c
        /*001a*/ 	.short	(.L_170 - .L_169)


	//   ....[0]....
.L_169:
        /*001c*/ 	.word	0x00000010


	//----- nvinfo : EIATTR_SW_WAR
	.align		4
.L_170:
        /*0020*/ 	.byte	0x04, 0x36
        /*0022*/ 	.short	(.L_172 - .L_171)
.L_171:
        /*0024*/ 	.word	0x00000008
.L_172:


//--------------------- .nv.info._Z9CheckDiffI6__halfEvPT_S2_l --------------------------
	.section	.nv.info._Z9CheckDiffI6__halfEvPT_S2_l,"",@"SHT_CUDA_INFO"
	.sectionflags	@""
	.align	4


	//----- nvinfo : EIATTR_CUDA_API_VERSION
	.align		4
        /*0000*/ 	.byte	0x04, 0x37
        /*0002*/ 	.short	(.L_174 - .L_173)
.L_173:
        /*0004*/ 	.word	0x00000082


	//----- nvinfo : EIATTR_KPARAM_INFO
	.align		4
.L_174:
        /*0008*/ 	.byte	0x04, 0x17
        /*000a*/ 	.short	(.L_176 - .L_175)
.L_175:
        /*000c*/ 	.word	0x00000000
        /*0010*/ 	.short	0x0002
        /*0012*/ 	.short	0x0010
        /*0014*/ 	.byte	0x00, 0xf0, 0x21, 0x00


	//----- nvinfo : EIATTR_KPARAM_INFO
	.align		4
.L_176:
        /*0018*/ 	.byte	0x04, 0x17
        /*001a*/ 	.short	(.L_178 - .L_177)
.L_177:
        /*001c*/ 	.word	0x00000000
        /*0020*/ 	.short	0x0001
        /*0022*/ 	.short	0x0008
        /*0024*/ 	.byte	0x00, 0xf5, 0x21, 0x00


	//----- nvinfo : EIATTR_KPARAM_INFO
	.align		4
.L_178:
        /*0028*/ 	.byte	0x04, 0x17
        /*002a*/ 	.short	(.L_180 - .L_179)
.L_179:
        /*002c*/ 	.word	0x00000000
        /*0030*/ 	.short	0x0000
        /*0032*/ 	.short	0x0000
        /*0034*/ 	.byte	0x00, 0xf5, 0x21, 0x00


	//----- nvinfo : EIATTR_SPARSE_MMA_MASK
	.align		4
.L_180:
        /*0038*/ 	.byte	0x03, 0x50
        /*003a*/ 	.short	0x0000


	//----- nvinfo : EIATTR_MAXREG_COUNT
	.align		4
        /*003c*/ 	.byte	0x03, 0x1b
        /*003e*/ 	.short	0x00ff


	//----- nvinfo : EIATTR_EXTERNS
	.align		4
        /*0040*/ 	.byte	0x04, 0x0f
        /*0042*/ 	.short	(.L_182 - .L_181)


	//   ....[0]....
	.align		4
.L_181:
        /*0044*/ 	.word	index@(vprintf)


	//----- nvinfo : EIATTR_MERCURY_ISA_VERSION
	.align		4
.L_182:
        /*0048*/ 	.byte	0x03, 0x5f
        /*004a*/ 	.short	0x0101


	//----- nvinfo : EIATTR_VRC_CTA_INIT_COUNT
	.align		4
        /*004c*/ 	.byte	0x02, 0x4a
	.zero		1
	.zero		1


	//----- nvinfo : EIATTR_SYSCALL_OFFSETS
	.align		4
        /*0050*/ 	.byte	0x04, 0x46
        /*0052*/ 	.short	(.L_184 - .L_183)


	//   ....[0]....
.L_183:
        /*0054*/ 	.word	0x000002f0


	//   ....[1]....
        /*0058*/ 	.word	0x00000380


	//   ....[2]....
        /*005c*/ 	.word	0x00000430


	//----- nvinfo : EIATTR_EXIT_INSTR_OFFSETS
	.align		4
.L_184:
        /*0060*/ 	.byte	0x04, 0x1c
        /*0062*/ 	.short	(.L_186 - .L_185)


	//   ....[0]....
.L_185:
        /*0064*/ 	.word	0x00000300


	//   ....[1]....
        /*0068*/ 	.word	0x00000440


	//----- nvinfo : EIATTR_CBANK_PARAM_SIZE
	.align		4
.L_186:
        /*006c*/ 	.byte	0x03, 0x19
        /*006e*/ 	.short	0x0018


	//----- nvinfo : EIATTR_PARAM_CBANK
	.align		4
        /*0070*/ 	.byte	0x04, 0x0a
        /*0072*/ 	.short	(.L_188 - .L_187)
	.align		4
.L_187:
        /*0074*/ 	.word	index@(.nv.constant0._Z9CheckDiffI6__halfEvPT_S2_l)
        /*0078*/ 	.short	0x0380
        /*007a*/ 	.short	0x0018


	//----- nvinfo : EIATTR_SW_WAR
	.align		4
.L_188:
        /*007c*/ 	.byte	0x04, 0x36
        /*007e*/ 	.short	(.L_190 - .L_189)
.L_189:
        /*0080*/ 	.word	0x00000008
.L_190:


//--------------------- .nv.info._Z24groupNormNHWCScaleKernelILi64EEv19GroupNormNHWCParams --------------------------
	.section	.nv.info._Z24groupNormNHWCScaleKernelILi64EEv19GroupNormNHWCParams,"",@"SHT_CUDA_INFO"
	.sectionflags	@""
	.align	4


	//----- nvinfo : EIATTR_CUDA_API_VERSION
	.align		4
        /*0000*/ 	.byte	0x04, 0x37
        /*0002*/ 	.short	(.L_192 - .L_191)
.L_191:
        /*0004*/ 	.word	0x00000082


	//----- nvinfo : EIATTR_KPARAM_INFO
	.align		4
.L_192:
        /*0008*/ 	.byte	0x04, 0x17
        /*000a*/ 	.short	(.L_194 - .L_193)
.L_193:
        /*000c*/ 	.word	0x00000000
        /*0010*/ 	.short	0x0000
        /*0012*/ 	.short	0x0000
        /*0014*/ 	.byte	0x00, 0xf0, 0x81, 0x01


	//----- nvinfo : EIATTR_SPARSE_MMA_MASK
	.align		4
.L_194:
        /*0018*/ 	.byte	0x03, 0x50
        /*001a*/ 	.short	0x0000


	//----- nvinfo : EIATTR_MAXREG_COUNT
	.align		4
        /*001c*/ 	.byte	0x03, 0x1b
        /*001e*/ 	.short	0x00ff


	//----- nvinfo : EIATTR_MERCURY_ISA_VERSION
	.align		4
        /*0020*/ 	.byte	0x03, 0x5f
        /*0022*/ 	.short	0x0101


	//----- nvinfo : EIATTR_VRC_CTA_INIT_COUNT
	.align		4
        /*0024*/ 	.byte	0x02, 0x4a
	.zero		1
	.zero		1


	//----- nvinfo : EIATTR_EXIT_INSTR_OFFSETS
	.align		4
        /*0028*/ 	.byte	0x04, 0x1c
        /*002a*/ 	.short	(.L_196 - .L_195)


	//   ....[0]....
.L_195:
        /*002c*/ 	.word	0x00000400


	//   ....[1]....
        /*0030*/ 	.word	0x00000760


	//   ....[2]....
        /*0034*/ 	.word	0x00000e30


	//   ....[3]....
        /*0038*/ 	.word	0x00001380


	//   ....[4]....
        /*003c*/ 	.word	0x00001d90


	//----- nvinfo : EIATTR_CRS_STACK_SIZE
	.align		4
.L_196:
        /*0040*/ 	.byte	0x04, 0x1e
        /*0042*/ 	.short	(.L_198 - .L_197)
.L_197:
        /*0044*/ 	.word	0x00000000


	//----- nvinfo : EIATTR_CBANK_PARAM_SIZE
	.align		4
.L_198:
        /*0048*/ 	.byte	0x03, 0x19
        /*004a*/ 	.short	0x0060


	//----- nvinfo : EIATTR_PARAM_CBANK
	.align		4
        /*004c*/ 	.byte	0x04, 0x0a
        /*004e*/ 	.short	(.L_200 - .L_199)
	.align		4
.L_199:
        /*0050*/ 	.word	index@(.nv.constant0._Z24groupNormNHWCScaleKernelILi64EEv19GroupNormNHWCParams)
        /*0054*/ 	.short	0x0380
        /*0056*/ 	.short	0x0060


	//----- nvinfo : EIATTR_SW_WAR
	.align		4
.L_200:
        /*0058*/ 	.byte	0x04, 0x36
        /*005a*/ 	.short	(.L_202 - .L_201)
.L_201:
        /*005c*/ 	.word	0x00000008
.L_202:


//--------------------- .nv.info._Z24groupNormNHWCScaleKernelILi128EEv19GroupNormNHWCParams --------------------------
	.section	.nv.info._Z24groupNormNHWCScaleKernelILi128EEv19GroupNormNHWCParams,"",@"SHT_CUDA_INFO"
	.sectionflags	@""
	.align	4


	//----- nvinfo : EIATTR_CUDA_API_VERSION
	.align		4
        /*0000*/ 	.byte	0x04, 0x37
        /*0002*/ 	.short	(.L_204 - .L_203)
.L_203:
        /*0004*/ 	.word	0x00000082


	//----- nvinfo : EIATTR_KPARAM_INFO
	.align		4
.L_204:
        /*0008*/ 	.byte	0x04, 0x17
        /*000a*/ 	.short	(.L_206 - .L_205)
.L_205:
        /*000c*/ 	.word	0x00000000
        /*0010*/ 	.short	0x0000
        /*0012*/ 	.short	0x0000
        /*0014*/ 	.byte	0x00, 0xf0, 0x81, 0x01


	//----- nvinfo : EIATTR_SPARSE_MMA_MASK
	.align		4
.L_206:
        /*0018*/ 	.byte	0x03, 0x50
        /*001a*/ 	.short	0x0000


	//----- nvinfo : EIATTR_MAXREG_COUNT
	.align		4
        /*001c*/ 	.byte	0x03, 0x1b
        /*001e*/ 	.short	0x00ff


	//----- nvinfo : EIATTR_MERCURY_ISA_VERSION
	.align		4
        /*0020*/ 	.byte	0x03, 0x5f
        /*0022*/ 	.short	0x0101


	//----- nvinfo : EIATTR_VRC_CTA_INIT_COUNT
	.align		4
        /*0024*/ 	.byte	0x02, 0x4a
	.zero		1
	.zero		1


	//----- nvinfo : EIATTR_EXIT_INSTR_OFFSETS
	.align		4
        /*0028*/ 	.byte	0x04, 0x1c
        /*002a*/ 	.short	(.L_208 - .L_207)


	//   ....[0]....
.L_207:
        /*002c*/ 	.word	0x00000400


	//   ....[1]....
        /*0030*/ 	.word	0x00000760


	//   ....[2]....
        /*0034*/ 	.word	0x00000e30


	//   ....[3]....
        /*0038*/ 	.word	0x00001380


	//   ....[4]....
        /*003c*/ 	.word	0x00001d90


	//----- nvinfo : EIATTR_CRS_STACK_SIZE
	.align		4
.L_208:
        /*0040*/ 	.byte	0x04, 0x1e
        /*0042*/ 	.short	(.L_210 - .L_209)
.L_209:
        /*0044*/ 	.word	0x00000000


	//----- nvinfo : EIATTR_CBANK_PARAM_SIZE
	.align		4
.L_210:
        /*0048*/ 	.byte	0x03, 0x19
        /*004a*/ 	.short	0x0060


	//----- nvinfo : EIATTR_PARAM_CBANK
	.align		4
        /*004c*/ 	.byte	0x04, 0x0a
        /*004e*/ 	.short	(.L_212 - .L_211)
	.align		4
.L_211:
        /*0050*/ 	.word	index@(.nv.constant0._Z24groupNormNHWCScaleKernelILi128EEv19GroupNormNHWCParams)
        /*0054*/ 	.short	0x0380
        /*0056*/ 	.short	0x0060


	//----- nvinfo : EIATTR_SW_WAR
	.align		4
.L_212:
        /*0058*/ 	.byte	0x04, 0x36
        /*005a*/ 	.short	(.L_214 - .L_213)
.L_213:
        /*005c*/ 	.word	0x00000008
.L_214:


//--------------------- .nv.info._Z24groupNormNHWCScaleKernelILi256EEv19GroupNormNHWCParams --------------------------
	.section	.nv.info._Z24groupNormNHWCScaleKernelILi256EEv19GroupNormNHWCParams,"",@"SHT_CUDA_INFO"
	.sectionflags	@""
	.align	4


	//----- nvinfo : EIATTR_CUDA_API_VERSION
	.align		4
        /*0000*/ 	.byte	0x04, 0x37
        /*0002*/ 	.short	(.L_216 - .L_215)
.L_215:
        /*0004*/ 	.word	0x00000082


	//----- nvinfo : EIATTR_KPARAM_INFO
	.align		4
.L_216:
        /*0008*/ 	.byte	0x04, 0x17
        /*000a*/ 	.short	(.L_218 - .L_217)
.L_217:
        /*000c*/ 	.word	0x00000000
        /*0010*/ 	.short	0x0000
        /*0012*/ 	.short	0x0000
        /*0014*/ 	.byte	0x00, 0xf0, 0x81, 0x01


	//----- nvinfo : EIATTR_SPARSE_MMA_MASK
	.align		4
.L_218:
        /*0018*/ 	.byte	0x03, 0x50
        /*001a*/ 	.short	0x0000


	//----- nvinfo : EIATTR_MAXREG_COUNT
	.align		4
        /*001c*/ 	.byte	0x03, 0x1b
        /*001e*/ 	.short	0x00ff


	//----- nvinfo : EIATTR_MERCURY_ISA_VERSION
	.align		4
        /*0020*/ 	.byte	0x03, 0x5f
        /*0022*/ 	.short	0x0101


	//----- nvinfo : EIATTR_VRC_CTA_INIT_COUNT
	.align		4
        /*0024*/ 	.byte	0x02, 0x4a
	.zero		1
	.zero		1


	//----- nvinfo : EIATTR_EXIT_INSTR_OFFSETS
	.align		4
        /*0028*/ 	.byte	0x04, 0x1c
        /*002a*/ 	.short	(.L_220 - .L_219)


	//   ....[0]....
.L_219:
        /*002c*/ 	.word	0x00000400


	//   ....[1]....
        /*0030*/ 	.word	0x00000760


	//   ....[2]....
        /*0034*/ 	.word	0x00000e30


	//   ....[3]....
        /*0038*/ 	.word	0x00001380


	//   ....[4]....
        /*003c*/ 	.word	0x00001d90


	//----- nvinfo : EIATTR_CRS_STACK_SIZE
	.align		4
.L_220:
        /*0040*/ 	.byte	0x04, 0x1e
        /*0042*/ 	.short	(.L_222 - .L_221)
.L_221:
        /*0044*/ 	.word	0x00000000


	//----- nvinfo : EIATTR_CBANK_PARAM_SIZE
	.align		4
.L_222:
        /*0048*/ 	.byte	0x03, 0x19
        /*004a*/ 	.short	0x0060


	//----- nvinfo : EIATTR_PARAM_CBANK
	.align		4
        /*004c*/ 	.byte	0x04, 0x0a
        /*004e*/ 	.short	(.L_224 - .L_223)
	.align		4
.L_223:
        /*0050*/ 	.word	index@(.nv.constant0._Z24groupNormNHWCScaleKernelILi256EEv19GroupNormNHWCParams)
        /*0054*/ 	.short	0x0380
        /*0056*/ 	.short	0x0060


	//----- nvinfo : EIATTR_SW_WAR
	.align		4
.L_224:
        /*0058*/ 	.byte	0x04, 0x36
        /*005a*/ 	.short	(.L_226 - .L_225)
.L_225:
        /*005c*/ 	.word	0x00000008
.L_226:


//--------------------- .nv.info._Z24groupNormNHWCScaleKernelILi160EEv19GroupNormNHWCParams --------------------------
	.section	.nv.info._Z24groupNormNHWCScaleKernelILi160EEv19GroupNormNHWCParams,"",@"SHT_CUDA_INFO"
	.sectionflags	@""
	.align	4


	//----- nvinfo : EIATTR_CUDA_API_VERSION
	.align		4
        /*0000*/ 	.byte	0x04, 0x37
        /*0002*/ 	.short	(.L_228 - .L_227)
.L_227:
        /*0004*/ 	.word	0x00000082


	//----- nvinfo : EIATTR_KPARAM_INFO
	.align		4
.L_228:
        /*0008*/ 	.byte	0x04, 0x17
        /*000a*/ 	.short	(.L_230 - .L_229)
.L_229:
        /*000c*/ 	.word	0x00000000
        /*0010*/ 	.short	0x0000
        /*0012*/ 	.short	0x0000
        /*0014*/ 	.byte	0x00, 0xf0, 0x81, 0x01


	//----- nvinfo : EIATTR_SPARSE_MMA_MASK
	.align		4
.L_230:
        /*0018*/ 	.byte	0x03, 0x50
        /*001a*/ 	.short	0x0000


	//----- nvinfo : EIATTR_MAXREG_COUNT
	.align		4
        /*001c*/ 	.byte	0x03, 0x1b
        /*001e*/ 	.short	0x00ff


	//----- nvinfo : EIATTR_MERCURY_ISA_VERSION
	.align		4
        /*0020*/ 	.byte	0x03, 0x5f
        /*0022*/ 	.short	0x0101


	//----- nvinfo : EIATTR_VRC_CTA_INIT_COUNT
	.align		4
        /*0024*/ 	.byte	0x02, 0x4a
	.zero		1
	.zero		1


	//----- nvinfo : EIATTR_EXIT_INSTR_OFFSETS
	.align		4
        /*0028*/ 	.byte	0x04, 0x1c
        /*002a*/ 	.short	(.L_232 - .L_231)


	//   ....[0]....
.L_231:
        /*002c*/ 	.word	0x00000400


	//   ....[1]....
        /*0030*/ 	.word	0x00000760


	//   ....[2]....
        /*0034*/ 	.word	0x00000e30


	//   ....[3]....
        /*0038*/ 	.word	0x00001380


	//   ....[4]....
        /*003c*/ 	.word	0x00001d90


	//----- nvinfo : EIATTR_CRS_STACK_SIZE
	.align		4
.L_232:
        /*0040*/ 	.byte	0x04, 0x1e
        /*0042*/ 	.short	(.L_234 - .L_233)
.L_233:
        /*0044*/ 	.word	0x00000000


	//----- nvinfo : EIATTR_CBANK_PARAM_SIZE
	.align		4
.L_234:
        /*0048*/ 	.byte	0x03, 0x19
        /*004a*/ 	.short	0x0060


	//----- nvinfo : EIATTR_PARAM_CBANK
	.align		4
        /*004c*/ 	.byte	0x04, 0x0a
        /*004e*/ 	.short	(.L_236 - .L_235)
	.align		4
.L_235:
        /*0050*/ 	.word	index@(.nv.constant0._Z24groupNormNHWCScaleKernelILi160EEv19GroupNormNHWCParams)
        /*0054*/ 	.short	0x0380
        /*0056*/ 	.short	0x0060


	//----- nvinfo : EIATTR_SW_WAR
	.align		4
.L_236:
        /*0058*/ 	.byte	0x04, 0x36
        /*005a*/ 	.short	(.L_238 - .L_237)
.L_237:
        /*005c*/ 	.word	0x00000008
.L_238:


//--------------------- .nv.info._Z22groupNormNHWCSumKernelILi64EEv19GroupNormNHWCParams --------------------------
	.section	.nv.info._Z22groupNormNHWCSumKernelILi64EEv19GroupNormNHWCParams,"",@"SHT_CUDA_INFO"
	.sectionflags	@""
	.align	4


	//----- nvinfo : EIATTR_CUDA_API_VERSION
	.align		4
        /*0000*/ 	.byte	0x04, 0x37
        /*0002*/ 	.short	(.L_240 - .L_239)
.L_239:
        /*0004*/ 	.word	0x00000082


	//----- nvinfo : EIATTR_KPARAM_INFO
	.align		4
.L_240:
        /*0008*/ 	.byte	0x04, 0x17
        /*000a*/ 	.short	(.L_242 - .L_241)
.L_241:
        /*000c*/ 	.word	0x00000000
        /*0010*/ 	.short	0x0000
        /*0012*/ 	.short	0x0000
        /*0014*/ 	.byte	0x00, 0xf0, 0x81, 0x01


	//----- nvinfo : EIATTR_SPARSE_MMA_MASK
	.align		4
.L_242:
        /*0018*/ 	.byte	0x03, 0x50
        /*001a*/ 	.short	0x0000


	//----- nvinfo : EIATTR_MAXREG_COUNT
	.align		4
        /*001c*/ 	.byte	0x03, 0x1b
        /*001e*/ 	.short	0x00ff


	//----- nvinfo : EIATTR_NUM_BARRIERS
	.align		4
        /*0020*/ 	.byte	0x02, 0x4c
        /*0022*/ 	.byte	0x01
	.zero		1


	//----- nvinfo : EIATTR_MERCURY_ISA_VERSION
	.align		4
        /*0024*/ 	.byte	0x03, 0x5f
        /*0026*/ 	.short	0x0101


	//----- nvinfo : EIATTR_COOP_GROUP_MASK_REGIDS
	.align		4
        /*0028*/ 	.byte	0x04, 0x29
        /*002a*/ 	.short	(.L_244 - .L_243)


	//   ....[0]....
.L_243:
        /*002c*/ 	.word	0xffffffff


	//   ....[1]....
        /*0030*/ 	.word	0xffffffff


	//   ....[2]....
        /*0034*/ 	.word	0xffffffff


	//   ....[3]....
        /*0038*/ 	.word	0xffffffff


	//   ....[4]....
        /*003c*/ 	.word	0xffffffff


	//   ....[5]....
        /*0040*/ 	.word	0xffffffff


	//   ....[6]....
        /*0044*/ 	.word	0xffffffff


	//   ....[7]....
        /*0048*/ 	.word	0xffffffff


	//   ....[8]....
        /*004c*/ 	.word	0xffffffff


	//   ....[9]....
        /*0050*/ 	.word	0xffffffff


	//   ....[10]....
        /*0054*/ 	.word	0xffffffff


	//   ....[11]....
        /*0058*/ 	.word	0xffffffff


	//   ....[12]....
        /*005c*/ 	.word	0xffffffff


	//   ....[13]....
        /*0060*/ 	.word	0xffffffff


	//   ....[14]....
        /*0064*/ 	.word	0xffffffff


	//   ....[15]....
        /*0068*/ 	.word	0xffffffff


	//   ....[16]....
        /*006c*/ 	.word	0xffffffff


	//   ....[17]....
        /*0070*/ 	.word	0xffffffff


	//   ....[18]....
        /*0074*/ 	.word	0x05000013


	//   ....[19]....
        /*0078*/ 	.word	0x05000013


	//   ....[20]....
        /*007c*/ 	.word	0x05000013


	//   ....[21]....
        /*0080*/ 	.word	0x05000013


	//   ....[22]....
        /*0084*/ 	.word	0x05000013


	//   ....[23]....
        /*0088*/ 	.word	0x05000013


	//   ....[24]....
        /*008c*/ 	.word	0x05000013


	//   ....[25]....
        /*0090*/ 	.word	0x05000013


	//   ....[26]....
        /*0094*/ 	.word	0x05000013


	//   ....[27]....
        /*0098*/ 	.word	0x05000013


	//   ....[28]....
        /*009c*/ 	.word	0x05000013


	//   ....[29]....
        /*00a0*/ 	.word	0x05000013


	//   ....[30]....
        /*00a4*/ 	.word	0x05000013


	//   ....[31]....
        /*00a8*/ 	.word	0x05000013


	//   ....[32]....
        /*00ac*/ 	.word	0x05000013


	//   ....[33]....
        /*00b0*/ 	.word	0x05000013


	//   ....[34]....
        /*00b4*/ 	.word	0x05000013


	//   ....[35]....
        /*00b8*/ 	.word	0x05000013


	//----- nvinfo : EIATTR_COOP_GROUP_INSTR_OFFSETS
	.align		4
.L_244:
        /*00bc*/ 	.byte	0x04, 0x28
        /*00be*/ 	.short	(.L_246 - .L_245)


	//   ....[0]....
.L_245:
        /*00c0*/ 	.word	0x000016b0


	//   ....[1]....
        /*00c4*/ 	.word	0x000016e0


	//   ....[2]....
        /*00c8*/ 	.word	0x000016f0


	//   ....[3]....
        /*00cc*/ 	.word	0x00001750


	//   ....[4]....
        /*00d0*/ 	.word	0x00001780


	//   ....[5]....
        /*00d4*/ 	.word	0x000017a0


	//   ....[6]....
        /*00d8*/ 	.word	0x00001800


	//   ....[7]....
        /*00dc*/ 	.word	0x00001830


	//   ....[8]....
        /*00e0*/ 	.word	0x00001850


	//   ....[9]....
        /*00e4*/ 	.word	0x000018b0


	//   ....[10]....
        /*00e8*/ 	.word	0x000018e0


	//   ....[11]....
        /*00ec*/ 	.word	0x00001900


	//   ....[12]....
        /*00f0*/ 	.word	0x00001960


	//   ....[13]....
        /*00f4*/ 	.word	0x00001990


	//   ....[14]....
        /*00f8*/ 	.word	0x000019b0


	//   ....[15]....
        /*00fc*/ 	.word	0x00001a10


	//   ....[16]....
        /*0100*/ 	.word	0x00001a30


	//   ....[17]....
        /*0104*/ 	.word	0x00001a40


	//   ....[18]....
        /*0108*/ 	.word	0x00001d70


	//   ....[19]....
        /*010c*/ 	.word	0x00001dc0


	//   ....[20]....
        /*0110*/ 	.word	0x00001e30


	//   ....[21]....
        /*0114*/ 	.word	0x00001ea0


	//   ....[22]....
        /*0118*/ 	.word	0x00001f30


	//   ....[23]....
        /*011c*/ 	.word	0x00001f90


	//   ....[24]....
        /*0120*/ 	.word	0x00002010


	//   ....[25]....
        /*0124*/ 	.word	0x000020a0


	//   ....[26]....
        /*0128*/ 	.word	0x00002110


	//   ....[27]....
        /*012c*/ 	.word	0x00002180


	//   ....[28]....
        /*0130*/ 	.word	0x00002200


	//   ....[29]....
        /*0134*/ 	.word	0x00002260


	//   ....[30]....
        /*0138*/ 	.word	0x000022e0


	//   ....[31]....
        /*013c*/ 	.word	0x00002360


	//   ....[32]....
        /*0140*/ 	.word	0x000023d0


	//   ....[33]....
        /*0144*/ 	.word	0x00002470


	//   ....[34]....
        /*0148*/ 	.word	0x000024c0


	//   ....[35]....
        /*014c*/ 	.word	0x00002510


	//----- nvinfo : EIATTR_VRC_CTA_INIT_COUNT
	.align		4
.L_246:
        /*0150*/ 	.byte	0x02, 0x4a
	.zero		1
	.zero		1


	//----- nvinfo : EIATTR_EXIT_INSTR_OFFSETS
	.align		4
        /*0154*/ 	.byte	0x04, 0x1c
        /*0156*/ 	.short	(.L_248 - .L_247)


	//   ....[0]....
.L_247:
        /*0158*/ 	.word	0x00001c20


	//   ....[1]....
        /*015c*/ 	.word	0x00001ce0


	//----- nvinfo : EIATTR_CRS_STACK_SIZE
	.align		4
.L_248:
        /*0160*/ 	.byte	0x04, 0x1e
        /*0162*/ 	.short	(.L_250 - .L_249)
.L_249:
        /*0164*/ 	.word	0x00000000


	//----- nvinfo : EIATTR_CBANK_PARAM_SIZE
	.align		4
.L_250:
        /*0168*/ 	.byte	0x03, 0x19
        /*016a*/ 	.short	0x0060


	//----- nvinfo : EIATTR_PARAM_CBANK
	.align		4
        /*016c*/ 	.byte	0x04, 0x0a
        /*016e*/ 	.short	(.L_252 - .L_251)
	.align		4
.L_251:
        /*0170*/ 	.word	index@(.nv.constant0._Z22groupNormNHWCSumKernelILi64EEv19GroupNormNHWCParams)
        /*0174*/ 	.short	0x0380
        /*0176*/ 	.short	0x0060


	//----- nvinfo : EIATTR_SW_WAR
	.align		4
.L_252:
        /*0178*/ 	.byte	0x04, 0x36
        /*017a*/ 	.short	(.L_254 - .L_253)
.L_253:
        /*017c*/ 	.word	0x00000008
.L_254:


//--------------------- .nv.info._Z22groupNormNHWCSumKernelILi128EEv19GroupNormNHWCParams --------------------------
	.section	.nv.info._Z22groupNormNHWCSumKernelILi128EEv19GroupNormNHWCParams,"",@"SHT_CUDA_INFO"
	.sectionflags	@""
	.align	4


	//----- nvinfo : EIATTR_CUDA_API_VERSION
	.align		4
        /*0000*/ 	.byte	0x04, 0x37
        /*0002*/ 	.short	(.L_256 - .L_255)
.L_255:
        /*0004*/ 	.word	0x00000082


	//----- nvinfo : EIATTR_KPARAM_INFO
	.align		4
.L_256:
        /*0008*/ 	.byte	0x04, 0x17
        /*000a*/ 	.short	(.L_258 - .L_257)
.L_257:
        /*000c*/ 	.word	0x00000000
        /*0010*/ 	.short	0x0000
        /*0012*/ 	.short	0x0000
        /*0014*/ 	.byte	0x00, 0xf0, 0x81, 0x01


	//----- nvinfo : EIATTR_SPARSE_MMA_MASK
	.align		4
.L_258:
        /*0018*/ 	.byte	0x03, 0x50
        /*001a*/ 	.short	0x0000


	//----- nvinfo : EIATTR_MAXREG_COUNT
	.align		4
        /*001c*/ 	.byte	0x03, 0x1b
        /*001e*/ 	.short	0x00ff


	//----- nvinfo : EIATTR_NUM_BARRIERS
	.align		4
        /*0020*/ 	.byte	0x02, 0x4c
        /*0022*/ 	.byte	0x01
	.zero		1


	//----- nvinfo : EIATTR_MERCURY_ISA_VERSION
	.align		4
        /*0024*/ 	.byte	0x03, 0x5f
        /*0026*/ 	.short	0x0101


	//----- nvinfo : EIATTR_COOP_GROUP_MASK_REGIDS
	.align		4
        /*0028*/ 	.byte	0x04, 0x29
        /*002a*/ 	.short	(.L_260 - .L_259)


	//   ....[0]....
.L_259:
        /*002c*/ 	.word	0xffffffff


	//   ....[1]....
        /*0030*/ 	.word	0xffffffff


	//   ....[2]....
        /*0034*/ 	.word	0xffffffff


	//   ....[3]....
        /*0038*/ 	.word	0xffffffff


	//   ....[4]....
        /*003c*/ 	.word	0xffffffff


	//   ....[5]....
        /*0040*/ 	.word	0xffffffff


	//   ....[6]....
        /*0044*/ 	.word	0xffffffff


	//   ....[7]....
        /*0048*/ 	.word	0xffffffff


	//   ....[8]....
        /*004c*/ 	.word	0xffffffff


	//   ....[9]....
        /*0050*/ 	.word	0xffffffff


	//   ....[10]....
        /*0054*/ 	.word	0xffffffff


	//   ....[11]....
        /*0058*/ 	.word	0xffffffff


	//   ....[12]....
        /*005c*/ 	.word	0xffffffff


	//   ....[13]....
        /*0060*/ 	.word	0xffffffff


	//   ....[14]....
        /*0064*/ 	.word	0xffffffff


	//   ....[15]....
        /*0068*/ 	.word	0xffffffff


	//   ....[16]....
        /*006c*/ 	.word	0xffffffff


	//   ....[17]....
        /*0070*/ 	.word	0xffffffff


	//   ....[18]....
        /*0074*/ 	.word	0x05000011


	//   ....[19]....
        /*0078*/ 	.word	0x05000011


	//   ....[20]....
        /*007c*/ 	.word	0x05000011


	//   ....[21]....
        /*0080*/ 	.word	0x05000011


	//   ....[22]....
        /*0084*/ 	.word	0x05000011


	//   ....[23]....
        /*0088*/ 	.word	0x05000011


	//   ....[24]....
        /*008c*/ 	.word	0x05000011


	//   ....[25]....
        /*0090*/ 	.word	0x05000011


	//   ....[26]....
        /*0094*/ 	.word	0x05000011


	//   ....[27]....
        /*0098*/ 	.word	0x05000011


	//   ....[28]....
        /*009c*/ 	.word	0x05000011


	//   ....[29]....
        /*00a0*/ 	.word	0x05000011


	//   ....[30]....
        /*00a4*/ 	.word	0x05000011


	//   ....[31]....
        /*00a8*/ 	.word	0x05000011


	//   ....[32]....
        /*00ac*/ 	.word	0x05000011


	//   ....[33]....
        /*00b0*/ 	.word	0x05000011


	//   ....[34]....
        /*00b4*/ 	.word	0x05000011


	//   ....[35]....
        /*00b8*/ 	.word	0x05000011


	//----- nvinfo : EIATTR_COOP_GROUP_INSTR_OFFSETS
	.align		4
.L_260:
        /*00bc*/ 	.byte	0x04, 0x28
        /*00be*/ 	.short	(.L_262 - .L_261)


	//   ....[0]....
.L_261:
        /*00c0*/ 	.word	0x000017e0


	//   ....[1]....
        /*00c4*/ 	.word	0x00001810


	//   ....[2]....
        /*00c8*/ 	.word	0x00001820


	//   ....[3]....
        /*00cc*/ 	.word	0x00001880


	//   ....[4]....
        /*00d0*/ 	.word	0x000018b0


	//   ....[5]....
        /*00d4*/ 	.word	0x000018d0


	//   ....[6]....
        /*00d8*/ 	.word	0x00001930


	//   ....[7]....
        /*00dc*/ 	.word	0x00001960


	//   ....[8]....
        /*00e0*/ 	.word	0x00001980


	//   ....[9]....
        /*00e4*/ 	.word	0x000019e0


	//   ....[10]....
        /*00e8*/ 	.word	0x00001a10


	//   ....[11]....
        /*00ec*/ 	.word	0x00001a30


	//   ....[12]....
        /*00f0*/ 	.word	0x00001a90


	//   ....[13]....
        /*00f4*/ 	.word	0x00001ac0


	//   ....[14]....
        /*00f8*/ 	.word	0x00001ae0


	//   ....[15]....
        /*00fc*/ 	.word	0x00001b50


	//   ....[16]....
        /*0100*/ 	.word	0x00001b70


	//   ....[17]....
        /*0104*/ 	.word	0x00001b80


	//   ....[18]....
        /*0108*/ 	.word	0x00002040


	//   ....[19]....
        /*010c*/ 	.word	0x00002090


	//   ....[20]....
        /*0110*/ 	.word	0x000020f0


	//   ....[21]....
        /*0114*/ 	.word	0x00002170


	//   ....[22]....
        /*0118*/ 	.word	0x00002200


	//   ....[23]....
        /*011c*/ 	.word	0x00002260


	//   ....[24]....
        /*0120*/ 	.word	0x000022e0


	//   ....[25]....
        /*0124*/ 	.word	0x00002370


	//   ....[26]....
        /*0128*/ 	.word	0x000023d0


	//   ....[27]....
        /*012c*/ 	.word	0x00002450


	//   ....[28]....
        /*0130*/ 	.word	0x000024e0


	//   ....[29]....
        /*0134*/ 	.word	0x00002550


	//   ....[30]....
        /*0138*/ 	.word	0x000025d0


	//   ....[31]....
        /*013c*/ 	.word	0x00002650


	//   ....[32]....
        /*0140*/ 	.word	0x000026b0


	//   ....[33]....
        /*0144*/ 	.word	0x00002730


	//   ....[34]....
        /*0148*/ 	.word	0x000027a0


	//   ....[35]....
        /*014c*/ 	.word	0x000027f0


	//----- nvinfo : EIATTR_VRC_CTA_INIT_COUNT
	.align		4
.L_262:
        /*0150*/ 	.byte	0x02, 0x4a
	.zero		1
	.zero		1


	//----- nvinfo : EIATTR_EXIT_INSTR_OFFSETS
	.align		4
        /*0154*/ 	.byte	0x04, 0x1c
        /*0156*/ 	.short	(.L_264 - .L_263)


	//   ....[0]....
.L_263:
        /*0158*/ 	.word	0x00001ef0


	//   ....[1]....
        /*015c*/ 	.word	0x00001fb0


	//----- nvinfo : EIATTR_CRS_STACK_SIZE
	.align		4
.L_264:
        /*0160*/ 	.byte	0x04, 0x1e
        /*0162*/ 	.short	(.L_266 - .L_265)
.L_265:
        /*0164*/ 	.word	0x00000000


	//----- nvinfo : EIATTR_CBANK_PARAM_SIZE
	.align		4
.L_266:
        /*0168*/ 	.byte	0x03, 0x19
        /*016a*/ 	.short	0x0060


	//----- nvinfo : EIATTR_PARAM_CBANK
	.align		4
        /*016c*/ 	.byte	0x04, 0x0a
        /*016e*/ 	.short	(.L_268 - .L_267)
	.align		4
.L_267:
        /*0170*/ 	.word	index@(.nv.constant0._Z22groupNormNHWCSumKernelILi128EEv19GroupNormNHWCParams)
        /*0174*/ 	.short	0x0380
        /*0176*/ 	.short	0x0060


	//----- nvinfo : EIATTR_SW_WAR
	.align		4
.L_268:
        /*0178*/ 	.byte	0x04, 0x36
        /*017a*/ 	.short	(.L_270 - .L_269)
.L_269:
        /*017c*/ 	.word	0x00000008
.L_270:


//--------------------- .nv.info._Z22groupNormNHWCSumKernelILi256EEv19GroupNormNHWCParams --------------------------
	.section	.nv.info._Z22groupNormNHWCSumKernelILi256EEv19GroupNormNHWCParams,"",@"SHT_CUDA_INFO"
	.sectionflags	@""
	.align	4


	//----- nvinfo : EIATTR_CUDA_API_VERSION
	.align		4
        /*0000*/ 	.byte	0x04, 0x37
        /*0002*/ 	.short	(.L_272 - .L_271)
.L_271:
        /*0004*/ 	.word	0x00000082


	//----- nvinfo : EIATTR_KPARAM_INFO
	.align		4
.L_272:
        /*0008*/ 	.byte	0x04, 0x17
        /*000a*/ 	.short	(.L_274 - .L_273)
.L_273:
        /*000c*/ 	.word	0x00000000
        /*0010*/ 	.short	0x0000
        /*0012*/ 	.short	0x0000
        /*0014*/ 	.byte	0x00, 0xf0, 0x81, 0x01


	//----- nvinfo : EIATTR_SPARSE_MMA_MASK
	.align		4
.L_274:
        /*0018*/ 	.byte	0x03, 0x50
        /*001a*/ 	.short	0x0000


	//----- nvinfo : EIATTR_MAXREG_COUNT
	.align		4
        /*001c*/ 	.byte	0x03, 0x1b
        /*001e*/ 	.short	0x00ff


	//----- nvinfo : EIATTR_NUM_BARRIERS
	.align		4
        /*0020*/ 	.byte	0x02, 0x4c
        /*0022*/ 	.byte	0x01
	.zero		1


	//----- nvinfo : EIATTR_MERCURY_ISA_VERSION
	.align		4
        /*0024*/ 	.byte	0x03, 0x5f
        /*0026*/ 	.short	0x0101


	//----- nvinfo : EIATTR_COOP_GROUP_MASK_REGIDS
	.align		4
        /*0028*/ 	.byte	0x04, 0x29
        /*002a*/ 	.short	(.L_276 - .L_275)


	//   ....[0]....
.L_275:
        /*002c*/ 	.word	0xffffffff


	//   ....[1]....
        /*0030*/ 	.word	0xffffffff


	//   ....[2]....
        /*0034*/ 	.word	0xffffffff


	//   ....[3]....
        /*0038*/ 	.word	0xffffffff


	//   ....[4]....
        /*003c*/ 	.word	0xffffffff


	//   ....[5]....
        /*0040*/ 	.word	0xffffffff


	//   ....[6]....
        /*0044*/ 	.word	0xffffffff


	//   ....[7]....
        /*0048*/ 	.word	0xffffffff


	//   ....[8]....
        /*004c*/ 	.word	0xffffffff


	//   ....[9]....
        /*0050*/ 	.word	0xffffffff


	//   ....[10]....
        /*0054*/ 	.word	0xffffffff


	//   ....[11]....
        /*0058*/ 	.word	0xffffffff


	//   ....[12]....
        /*005c*/ 	.word	0xffffffff


	//   ....[13]....
        /*0060*/ 	.word	0xffffffff


	//   ....[14]....
        /*0064*/ 	.word	0xffffffff


	//   ....[15]....
        /*0068*/ 	.word	0xffffffff


	//   ....[16]....
        /*006c*/ 	.word	0xffffffff


	//   ....[17]....
        /*0070*/ 	.word	0xffffffff


	//   ....[18]....
        /*0074*/ 	.word	0x05000024


	//   ....[19]....
        /*0078*/ 	.word	0x05000024


	//   ....[20]....
        /*007c*/ 	.word	0x05000024


	//   ....[21]....
        /*0080*/ 	.word	0x05000024


	//   ....[22]....
        /*0084*/ 	.word	0x05000024


	//   ....[23]....
        /*0088*/ 	.word	0x05000024


	//   ....[24]....
        /*008c*/ 	.word	0x05000024


	//   ....[25]....
        /*0090*/ 	.word	0x05000024


	//   ....[26]....
        /*0094*/ 	.word	0x05000024


	//   ....[27]....
        /*0098*/ 	.word	0x05000024


	//   ....[28]....
        /*009c*/ 	.word	0x05000024


	//   ....[29]....
        /*00a0*/ 	.word	0x05000024


	//   ....[30]....
        /*00a4*/ 	.word	0x05000024


	//   ....[31]....
        /*00a8*/ 	.word	0x05000024


	//   ....[32]....
        /*00ac*/ 	.word	0x05000024


	//   ....[33]....
        /*00b0*/ 	.word	0x05000024


	//   ....[34]....
        /*00b4*/ 	.word	0x05000024


	//   ....[35]....
        /*00b8*/ 	.word	0x05000024


	//----- nvinfo : EIATTR_COOP_GROUP_INSTR_OFFSETS
	.align		4
.L_276:
        /*00bc*/ 	.byte	0x04, 0x28
        /*00be*/ 	.short	(.L_278 - .L_277)


	//   ....[0]....
.L_277:
        /*00c0*/ 	.word	0x000019e0


	//   ....[1]....
        /*00c4*/ 	.word	0x00001a10


	//   ....[2]....
        /*00c8*/ 	.word	0x00001a30


	//   ....[3]....
        /*00cc*/ 	.word	0x00001a80


	//   ....[4]....
        /*00d0*/ 	.word	0x00001ac0


	//   ....[5]....
        /*00d4*/ 	.word	0x00001b10


	//   ....[6]....
        /*00d8*/ 	.word	0x00001b30


	//   ....[7]....
        /*00dc*/ 	.word	0x00001b50


	//   ....[8]....
        /*00e0*/ 	.word	0x00001bb0


	//   ....[9]....
        /*00e4*/ 	.word	0x00001be0


	//   ....[10]....
        /*00e8*/ 	.word	0x00001c10


	//   ....[11]....
        /*00ec*/ 	.word	0x00001c80


	//   ....[12]....
        /*00f0*/ 	.word	0x00001c90


	//   ....[13]....
        /*00f4*/ 	.word	0x00001cb0


	//   ....[14]....
        /*00f8*/ 	.word	0x00001cf0


	//   ....[15]....
        /*00fc*/ 	.word	0x00001d20


	//   ....[16]....
        /*0100*/ 	.word	0x00001d80


	//   ....[17]....
        /*0104*/ 	.word	0x00001da0


	//   ....[18]....
        /*0108*/ 	.word	0x00002480


	//   ....[19]....
        /*010c*/ 	.word	0x00002520


	//   ....[20]....
        /*0110*/ 	.word	0x000025b0


	//   ....[21]....
        /*0114*/ 	.word	0x00002650


	//   ....[22]....
        /*0118*/ 	.word	0x000026d0


	//   ....[23]....
        /*011c*/ 	.word	0x00002760


	//   ....[24]....
        /*0120*/ 	.word	0x00002800


	//   ....[25]....
        /*0124*/ 	.word	0x00002880


	//   ....[26]....
        /*0128*/ 	.word	0x000028f0


	//   ....[27]....
        /*012c*/ 	.word	0x000029a0


	//   ....[28]....
        /*0130*/ 	.word	0x00002a30


	//   ....[29]....
        /*0134*/ 	.word	0x00002ab0


	//   ....[30]....
        /*0138*/ 	.word	0x00002b60


	//   ....[31]....
        /*013c*/ 	.word	0x00002be0


	//   ....[32]....
        /*0140*/ 	.word	0x00002c80


	//   ....[33]....
        /*0144*/ 	.word	0x00002d10


	//   ....[34]....
        /*0148*/ 	.word	0x00002d80


	//   ....[35]....
        /*014c*/ 	.word	0x00002de0


	//----- nvinfo : EIATTR_VRC_CTA_INIT_COUNT
	.align		4
.L_278:
        /*0150*/ 	.byte	0x02, 0x4a
	.zero		1
	.zero		1


	//----- nvinfo : EIATTR_EXIT_INSTR_OFFSETS
	.align		4
        /*0154*/ 	.byte	0x04, 0x1c
        /*0156*/ 	.short	(.L_280 - .L_279)


	//   ....[0]....
.L_279:
        /*0158*/ 	.word	0x00002340


	//   ....[1]....
        /*015c*/ 	.word	0x00002410


	//----- nvinfo : EIATTR_CRS_STACK_SIZE
	.align		4
.L_280:
        /*0160*/ 	.byte	0x04, 0x1e
        /*0162*/ 	.short	(.L_282 - .L_281)
.L_281:
        /*0164*/ 	.word	0x00000000


	//----- nvinfo : EIATTR_CBANK_PARAM_SIZE
	.align		4
.L_282:
        /*0168*/ 	.byte	0x03, 0x19
        /*016a*/ 	.short	0x0060


	//----- nvinfo : EIATTR_PARAM_CBANK
	.align		4
        /*016c*/ 	.byte	0x04, 0x0a
        /*016e*/ 	.short	(.L_284 - .L_283)
	.align		4
.L_283:
        /*0170*/ 	.word	index@(.nv.constant0._Z22groupNormNHWCSumKernelILi256EEv19GroupNormNHWCParams)
        /*0174*/ 	.short	0x0380
        /*0176*/ 	.short	0x0060


	//----- nvinfo : EIATTR_SW_WAR
	.align		4
.L_284:
        /*0178*/ 	.byte	0x04, 0x36
        /*017a*/ 	.short	(.L_286 - .L_285)
.L_285:
        /*017c*/ 	.word	0x00000008
.L_286:


//--------------------- .nv.info._Z22groupNormNHWCSumKernelILi160EEv19GroupNormNHWCParams --------------------------
	.section	.nv.info._Z22groupNormNHWCSumKernelILi160EEv19GroupNormNHWCParams,"",@"SHT_CUDA_INFO"
	.sectionflags	@""
	.align	4


	//----- nvinfo : EIATTR_CUDA_API_VERSION
	.align		4
        /*0000*/ 	.byte	0x04, 0x37
        /*0002*/ 	.short	(.L_288 - .L_287)
.L_287:
        /*0004*/ 	.word	0x00000082


	//----- nvinfo : EIATTR_KPARAM_INFO
	.align		4
.L_288:
        /*0008*/ 	.byte	0x04, 0x17
        /*000a*/ 	.short	(.L_290 - .L_289)
.L_289:
        /*000c*/ 	.word	0x00000000
        /*0010*/ 	.short	0x0000
        /*0012*/ 	.short	0x0000
        /*0014*/ 	.byte	0x00, 0xf0, 0x81, 0x01


	//----- nvinfo : EIATTR_SPARSE_MMA_MASK
	.align		4
.L_290:
        /*0018*/ 	.byte	0x03, 0x50
        /*001a*/ 	.short	0x0000


	//----- nvinfo : EIATTR_MAXREG_COUNT
	.align		4
        /*001c*/ 	.byte	0x03, 0x1b
        /*001e*/ 	.short	0x00ff


	//----- nvinfo : EIATTR_NUM_BARRIERS
	.align		4
        /*0020*/ 	.byte	0x02, 0x4c
        /*0022*/ 	.byte	0x01
	.zero		1


	//----- nvinfo : EIATTR_MERCURY_ISA_VERSION
	.align		4
        /*0024*/ 	.byte	0x03, 0x5f
        /*0026*/ 	.short	0x0101


	//----- nvinfo : EIATTR_COOP_GROUP_MASK_REGIDS
	.align		4
        /*0028*/ 	.byte	0x04, 0x29
        /*002a*/ 	.short	(.L_292 - .L_291)


	//   ....[0]....
.L_291:
        /*002c*/ 	.word	0xffffffff


	//   ....[1]....
        /*0030*/ 	.word	0xffffffff


	//   ....[2]....
        /*0034*/ 	.word	0xffffffff


	//   ....[3]....
        /*0038*/ 	.word	0xffffffff


	//   ....[4]....
        /*003c*/ 	.word	0xffffffff


	//   ....[5]....
        /*0040*/ 	.word	0xffffffff


	//   ....[6]....
        /*0044*/ 	.word	0xffffffff


	//   ....[7]....
        /*0048*/ 	.word	0xffffffff


	//   ....[8]....
        /*004c*/ 	.word	0xffffffff


	//   ....[9]....
        /*0050*/ 	.word	0xffffffff


	//   ....[10]....
        /*0054*/ 	.word	0xffffffff


	//   ....[11]....
        /*0058*/ 	.word	0xffffffff


	//   ....[12]....
        /*005c*/ 	.word	0xffffffff


	//   ....[13]....
        /*0060*/ 	.word	0xffffffff


	//   ....[14]....
        /*0064*/ 	.word	0xffffffff


	//   ....[15]....
        /*0068*/ 	.word	0xffffffff


	//   ....[16]....
        /*006c*/ 	.word	0xffffffff


	//   ....[17]....
        /*0070*/ 	.word	0xffffffff


	//   ....[18]....
        /*0074*/ 	.word	0x05000016


	//   ....[19]....
        /*0078*/ 	.word	0x05000016


	//   ....[20]....
        /*007c*/ 	.word	0x05000016


	//   ....[21]....
        /*0080*/ 	.word	0x05000016


	//   ....[22]....
        /*0084*/ 	.word	0x05000016


	//   ....[23]....
        /*0088*/ 	.word	0x05000016


	//   ....[24]....
        /*008c*/ 	.word	0x05000016


	//   ....[25]....
        /*0090*/ 	.word	0x05000016


	//   ....[26]....
        /*0094*/ 	.word	0x05000016


	//   ....[27]....
        /*0098*/ 	.word	0x05000016


	//   ....[28]....
        /*009c*/ 	.word	0x05000016


	//   ....[29]....
        /*00a0*/ 	.word	0x05000016


	//   ....[30]....
        /*00a4*/ 	.word	0x05000016


	//   ....[31]....
        /*00a8*/ 	.word	0x05000016


	//   ....[32]....
        /*00ac*/ 	.word	0x05000016


	//   ....[33]....
        /*00b0*/ 	.word	0x05000016


	//   ....[34]....
        /*00b4*/ 	.word	0x05000016


	//   ....[35]....
        /*00b8*/ 	.word	0x05000016


	//----- nvinfo : EIATTR_COOP_GROUP_INSTR_OFFSETS
	.align		4
.L_292:
        /*00bc*/ 	.byte	0x04, 0x28
        /*00be*/ 	.short	(.L_294 - .L_293)


	//   ....[0]....
.L_293:
        /*00c0*/ 	.word	0x00001860


	//   ....[1]....
        /*00c4*/ 	.word	0x00001890


	//   ....[2]....
        /*00c8*/ 	.word	0x000018a0


	//   ....[3]....
        /*00cc*/ 	.word	0x00001900


	//   ....[4]....
        /*00d0*/ 	.word	0x00001930


	//   ....[5]....
        /*00d4*/ 	.word	0x00001950


	//   ....[6]....
        /*00d8*/ 	.word	0x000019b0


	//   ....[7]....
        /*00dc*/ 	.word	0x000019e0


	//   ....[8]....
        /*00e0*/ 	.word	0x00001a00


	//   ....[9]....
        /*00e4*/ 	.word	0x00001a60


	//   ....[10]....
        /*00e8*/ 	.word	0x00001a90


	//   ....[11]....
        /*00ec*/ 	.word	0x00001ab0


	//   ....[12]....
        /*00f0*/ 	.word	0x00001b10


	//   ....[13]....
        /*00f4*/ 	.word	0x00001b40


	//   ....[14]....
        /*00f8*/ 	.word	0x00001b60


	//   ....[15]....
        /*00fc*/ 	.word	0x00001bc0


	//   ....[16]....
        /*0100*/ 	.word	0x00001be0


	//   ....[17]....
        /*0104*/ 	.word	0x00001bf0


	//   ....[18]....
        /*0108*/ 	.word	0x00002120


	//   ....[19]....
        /*010c*/ 	.word	0x00002180


	//   ....[20]....
        /*0110*/ 	.word	0x000021d0


	//   ....[21]....
        /*0114*/ 	.word	0x00002250


	//   ....[22]....
        /*0118*/ 	.word	0x000022f0


	//   ....[23]....
        /*011c*/ 	.word	0x00002360


	//   ....[24]....
        /*0120*/ 	.word	0x000023f0


	//   ....[25]....
        /*0124*/ 	.word	0x00002460


	//   ....[26]....
        /*0128*/ 	.word	0x000024e0


	//   ....[27]....
        /*012c*/ 	.word	0x00002570


	//   ....[28]....
        /*0130*/ 	.word	0x00002600


	//   ....[29]....
        /*0134*/ 	.word	0x00002680


	//   ....[30]....
        /*0138*/ 	.word	0x00002720


	//   ....[31]....
        /*013c*/ 	.word	0x00002780


	//   ....[32]....
        /*0140*/ 	.word	0x00002800


	//   ....[33]....
        /*0144*/ 	.word	0x00002860


	//   ....[34]....
        /*0148*/ 	.word	0x000028d0


	//   ....[35]....
        /*014c*/ 	.word	0x00002920


	//----- nvinfo : EIATTR_VRC_CTA_INIT_COUNT
	.align		4
.L_294:
        /*0150*/ 	.byte	0x02, 0x4a
	.zero		1
	.zero		1


	//----- nvinfo : EIATTR_EXIT_INSTR_OFFSETS
	.align		4
        /*0154*/ 	.byte	0x04, 0x1c
        /*0156*/ 	.short	(.L_296 - .L_295)


	//   ....[0]....
.L_295:
        /*0158*/ 	.word	0x00001ff0


	//   ....[1]....
        /*015c*/ 	.word	0x000020b0


	//----- nvinfo : EIATTR_CRS_STACK_SIZE
	.align		4
.L_296:
        /*0160*/ 	.byte	0x04, 0x1e
        /*0162*/ 	.short	(.L_298 - .L_297)
.L_297:
        /*0164*/ 	.word	0x00000000


	//----- nvinfo : EIATTR_CBANK_PARAM_SIZE
	.align		4
.L_298:
        /*0168*/ 	.byte	0x03, 0x19
        /*016a*/ 	.short	0x0060


	//----- nvinfo : EIATTR_PARAM_CBANK
	.align		4
        /*016c*/ 	.byte	0x04, 0x0a
        /*016e*/ 	.short	(.L_300 - .L_299)
	.align		4
.L_299:
        /*0170*/ 	.word	index@(.nv.constant0._Z22groupNormNHWCSumKernelILi160EEv19GroupNormNHWCParams)
        /*0174*/ 	.short	0x0380
        /*0176*/ 	.short	0x0060


	//----- nvinfo : EIATTR_SW_WAR
	.align		4
.L_300:
        /*0178*/ 	.byte	0x04, 0x36
        /*017a*/ 	.short	(.L_302 - .L_301)
.L_301:
        /*017c*/ 	.word	0x00000008
.L_302:


//--------------------- .nv.info._Z26MyGroupNormNHWCScaleKernelILi64EEv19GroupNormNHWCParams --------------------------
	.section	.nv.info._Z26MyGroupNormNHWCScaleKernelILi64EEv19GroupNormNHWCParams,"",@"SHT_CUDA_INFO"
	.sectionflags	@""
	.align	4


	//----- nvinfo : EIATTR_CUDA_API_VERSION
	.align		4
        /*0000*/ 	.byte	0x04, 0x37
        /*0002*/ 	.short	(.L_304 - .L_303)
.L_303:
        /*0004*/ 	.word	0x00000082


	//----- nvinfo : EIATTR_KPARAM_INFO
	.align		4
.L_304:
        /*0008*/ 	.byte	0x04, 0x17
        /*000a*/ 	.short	(.L_306 - .L_305)
.L_305:
        /*000c*/ 	.word	0x00000000
        /*0010*/ 	.short	0x0000
        /*0012*/ 	.short	0x0000
        /*0014*/ 	.byte	0x00, 0xf0, 0x81, 0x01


	//----- nvinfo : EIATTR_SPARSE_MMA_MASK
	.align		4
.L_306:
        /*0018*/ 	.byte	0x03, 0x50
        /*001a*/ 	.short	0x0000


	//----- nvinfo : EIATTR_MAXREG_COUNT
	.align		4
        /*001c*/ 	.byte	0x03, 0x1b
        /*001e*/ 	.short	0x00ff


	//----- nvinfo : EIATTR_MERCURY_ISA_VERSION
	.align		4
        /*0020*/ 	.byte	0x03, 0x5f
        /*0022*/ 	.short	0x0101


	//----- nvinfo : EIATTR_VRC_CTA_INIT_COUNT
	.align		4
        /*0024*/ 	.byte	0x02, 0x4a
	.zero		1
	.zero		1


	//----- nvinfo : EIATTR_EXIT_INSTR_OFFSETS
	.align		4
        /*0028*/ 	.byte	0x04, 0x1c
        /*002a*/ 	.short	(.L_308 - .L_307)


	//   ....[0]....
.L_307:
        /*002c*/ 	.word	0x00000400


	//   ....[1]....
        /*0030*/ 	.word	0x00000760


	//   ....[2]....
        /*0034*/ 	.word	0x00000e30


	//   ....[3]....
        /*0038*/ 	.word	0x00001380


	//   ....[4]....
        /*003c*/ 	.word	0x00001d90


	//----- nvinfo : EIATTR_CRS_STACK_SIZE
	.align		4
.L_308:
        /*0040*/ 	.byte	0x04, 0x1e
        /*0042*/ 	.short	(.L_310 - .L_309)
.L_309:
        /*0044*/ 	.word	0x00000000


	//----- nvinfo : EIATTR_CBANK_PARAM_SIZE
	.align		4
.L_310:
        /*0048*/ 	.byte	0x03, 0x19
        /*004a*/ 	.short	0x0060


	//----- nvinfo : EIATTR_PARAM_CBANK
	.align		4
        /*004c*/ 	.byte	0x04, 0x0a
        /*004e*/ 	.short	(.L_312 - .L_311)
	.align		4
.L_311:
        /*0050*/ 	.word	index@(.nv.constant0._Z26MyGroupNormNHWCScaleKernelILi64EEv19GroupNormNHWCParams)
        /*0054*/ 	.short	0x0380
        /*0056*/ 	.short	0x0060


	//----- nvinfo : EIATTR_SW_WAR
	.align		4
.L_312:
        /*0058*/ 	.byte	0x04, 0x36
        /*005a*/ 	.short	(.L_314 - .L_313)
.L_313:
        /*005c*/ 	.word	0x00000008
.L_314:


//--------------------- .nv.info._Z26MyGroupNormNHWCScaleKernelILi128EEv19GroupNormNHWCParams --------------------------
	.section	.nv.info._Z26MyGroupNormNHWCScaleKernelILi128EEv19GroupNormNHWCParams,"",@"SHT_CUDA_INFO"
	.sectionflags	@""
	.align	4


	//----- nvinfo : EIATTR_CUDA_API_VERSION
	.align		4
        /*0000*/ 	.byte	0x04, 0x37
        /*0002*/ 	.short	(.L_316 - .L_315)
.L_315:
        /*0004*/ 	.word	0x00000082


	//----- nvinfo : EIATTR_KPARAM_INFO
	.align		4
.L_316:
        /*0008*/ 	.byte	0x04, 0x17
        /*000a*/ 	.short	(.L_318 - .L_317)
.L_317:
        /*000c*/ 	.word	0x00000000
        /*0010*/ 	.short	0x0000
        /*0012*/ 	.short	0x0000
        /*0014*/ 	.byte	0x00, 0xf0, 0x81, 0x01


	//----- nvinfo : EIATTR_SPARSE_MMA_MASK
	.align		4
.L_318:
        /*0018*/ 	.byte	0x03, 0x50
        /*001a*/ 	.short	0x0000


	//----- nvinfo : EIATTR_MAXREG_COUNT
	.align		4
        /*001c*/ 	.byte	0x03, 0x1b
        /*001e*/ 	.short	0x00ff


	//----- nvinfo : EIATTR_MERCURY_ISA_VERSION
	.align		4
        /*0020*/ 	.byte	0x03, 0x5f
        /*0022*/ 	.short	0x0101


	//----- nvinfo : EIATTR_VRC_CTA_INIT_COUNT
	.align		4
        /*0024*/ 	.byte	0x02, 0x4a
	.zero		1
	.zero		1


	//----- nvinfo : EIATTR_EXIT_INSTR_OFFSETS
	.align		4
        /*0028*/ 	.byte	0x04, 0x1c
        /*002a*/ 	.short	(.L_320 - .L_319)


	//   ....[0]....
.L_319:
        /*002c*/ 	.word	0x00000400


	//   ....[1]....
        /*0030*/ 	.word	0x00000760


	//   ....[2]....
        /*0034*/ 	.word	0x00000e30


	//   ....[3]....
        /*0038*/ 	.word	0x00001380


	//   ....[4]....
        /*003c*/ 	.word	0x00001d90


	//----- nvinfo : EIATTR_CRS_STACK_SIZE
	.align		4
.L_320:
        /*0040*/ 	.byte	0x04, 0x1e
        /*0042*/ 	.short	(.L_322 - .L_321)
.L_321:
        /*0044*/ 	.word	0x00000000


	//----- nvinfo : EIATTR_CBANK_PARAM_SIZE
	.align		4
.L_322:
        /*0048*/ 	.byte	0x03, 0x19
        /*004a*/ 	.short	0x0060


	//----- nvinfo : EIATTR_PARAM_CBANK
	.align		4
        /*004c*/ 	.byte	0x04, 0x0a
        /*004e*/ 	.short	(.L_324 - .L_323)
	.align		4
.L_323:
        /*0050*/ 	.word	index@(.nv.constant0._Z26MyGroupNormNHWCScaleKernelILi128EEv19GroupNormNHWCParams)
        /*0054*/ 	.short	0x0380
        /*0056*/ 	.short	0x0060


	//----- nvinfo : EIATTR_SW_WAR
	.align		4
.L_324:
        /*0058*/ 	.byte	0x04, 0x36
        /*005a*/ 	.short	(.L_326 - .L_325)
.L_325:
        /*005c*/ 	.word	0x00000008
.L_326:


//--------------------- .nv.info._Z26MyGroupNormNHWCScaleKernelILi256EEv19GroupNormNHWCParams --------------------------
	.section	.nv.info._Z26MyGroupNormNHWCScaleKernelILi256EEv19GroupNormNHWCParams,"",@"SHT_CUDA_INFO"
	.sectionflags	@""
	.align	4


	//----- nvinfo : EIATTR_CUDA_API_VERSION
	.align		4
        /*0000*/ 	.byte	0x04, 0x37
        /*0002*/ 	.short	(.L_328 - .L_327)
.L_327:
        /*0004*/ 	.word	0x00000082


	//----- nvinfo : EIATTR_KPARAM_INFO
	.align		4
.L_328:
        /*0008*/ 	.byte	0x04, 0x17
        /*000a*/ 	.short	(.L_330 - .L_329)
.L_329:
        /*000c*/ 	.word	0x00000000
        /*0010*/ 	.short	0x0000
        /*0012*/ 	.short	0x0000
        /*0014*/ 	.byte	0x00, 0xf0, 0x81, 0x01


	//----- nvinfo : EIATTR_SPARSE_MMA_MASK
	.align		4
.L_330:
        /*0018*/ 	.byte	0x03, 0x50
        /*001a*/ 	.short	0x0000


	//----- nvinfo : EIATTR_MAXREG_COUNT
	.align		4
        /*001c*/ 	.byte	0x03, 0x1b
        /*001e*/ 	.short	0x00ff


	//----- nvinfo : EIATTR_MERCURY_ISA_VERSION
	.align		4
        /*0020*/ 	.byte	0x03, 0x5f
        /*0022*/ 	.short	0x0101


	//----- nvinfo : EIATTR_VRC_CTA_INIT_COUNT
	.align		4
        /*0024*/ 	.byte	0x02, 0x4a
	.zero		1
	.zero		1


	//----- nvinfo : EIATTR_EXIT_INSTR_OFFSETS
	.align		4
        /*0028*/ 	.byte	0x04, 0x1c
        /*002a*/ 	.short	(.L_332 - .L_331)


	//   ....[0]....
.L_331:
        /*002c*/ 	.word	0x00000400


	//   ....[1]....
        /*0030*/ 	.word	0x00000760


	//   ....[2]....
        /*0034*/ 	.word	0x00000e30


	//   ....[3]....
        /*0038*/ 	.word	0x00001380


	//   ....[4]....
        /*003c*/ 	.word	0x00001d90


	//----- nvinfo : EIATTR_CRS_STACK_SIZE
	.align		4
.L_332:
        /*0040*/ 	.byte	0x04, 0x1e
        /*0042*/ 	.short	(.L_334 - .L_333)
.L_333:
        /*0044*/ 	.word	0x00000000


	//----- nvinfo : EIATTR_CBANK_PARAM_SIZE
	.align		4
.L_334:
        /*0048*/ 	.byte	0x03, 0x19
        /*004a*/ 	.short	0x0060


	//----- nvinfo : EIATTR_PARAM_CBANK
	.align		4
        /*004c*/ 	.byte	0x04, 0x0a
        /*004e*/ 	.short	(.L_336 - .L_335)
	.align		4
.L_335:
        /*0050*/ 	.word	index@(.nv.constant0._Z26MyGroupNormNHWCScaleKernelILi256EEv19GroupNormNHWCParams)
        /*0054*/ 	.short	0x0380
        /*0056*/ 	.short	0x0060


	//----- nvinfo : EIATTR_SW_WAR
	.align		4
.L_336:
        /*0058*/ 	.byte	0x04, 0x36
        /*005a*/ 	.short	(.L_338 - .L_337)
.L_337:
        /*005c*/ 	.word	0x00000008
.L_338:


//--------------------- .nv.info._Z26MyGroupNormNHWCScaleKernelILi160EEv19GroupNormNHWCParams --------------------------
	.section	.nv.info._Z26MyGroupNormNHWCScaleKernelILi160EEv19GroupNormNHWCParams,"",@"SHT_CUDA_INFO"
	.sectionflags	@""
	.align	4


	//----- nvinfo : EIATTR_CUDA_API_VERSION
	.align		4
        /*0000*/ 	.byte	0x04, 0x37
        /*0002*/ 	.short	(.L_340 - .L_339)
.L_339:
        /*0004*/ 	.word	0x00000082


	//----- nvinfo : EIATTR_KPARAM_INFO
	.align		4
.L_340:
        /*0008*/ 	.byte	0x04, 0x17
        /*000a*/ 	.short	(.L_342 - .L_341)
.L_341:
        /*000c*/ 	.word	0x00000000
        /*0010*/ 	.short	0x0000
        /*0012*/ 	.short	0x0000
        /*0014*/ 	.byte	0x00, 0xf0, 0x81, 0x01


	//----- nvinfo : EIATTR_SPARSE_MMA_MASK
	.align		4
.L_342:
        /*0018*/ 	.byte	0x03, 0x50
        /*001a*/ 	.short	0x0000


	//----- nvinfo : EIATTR_MAXREG_COUNT
	.align		4
        /*001c*/ 	.byte	0x03, 0x1b
        /*001e*/ 	.short	0x00ff


	//----- nvinfo : EIATTR_MERCURY_ISA_VERSION
	.align		4
        /*0020*/ 	.byte	0x03, 0x5f
        /*0022*/ 	.short	0x0101


	//----- nvinfo : EIATTR_VRC_CTA_INIT_COUNT
	.align		4
        /*0024*/ 	.byte	0x02, 0x4a
	.zero		1
	.zero		1


	//----- nvinfo : EIATTR_EXIT_INSTR_OFFSETS
	.align		4
        /*0028*/ 	.byte	0x04, 0x1c
        /*002a*/ 	.short	(.L_344 - .L_343)


	//   ....[0]....
.L_343:
        /*002c*/ 	.word	0x00000400


	//   ....[1]....
        /*0030*/ 	.word	0x00000760


	//   ....[2]....
        /*0034*/ 	.word	0x00000e30


	//   ....[3]....
        /*0038*/ 	.word	0x00001380


	//   ....[4]....
        /*003c*/ 	.word	0x00001d90


	//----- nvinfo : EIATTR_CRS_STACK_SIZE
	.align		4
.L_344:
        /*0040*/ 	.byte	0x04, 0x1e
        /*0042*/ 	.short	(.L_346 - .L_345)
.L_345:
        /*0044*/ 	.word	0x00000000


	//----- nvinfo : EIATTR_CBANK_PARAM_SIZE
	.align		4
.L_346:
        /*0048*/ 	.byte	0x03, 0x19
        /*004a*/ 	.short	0x0060


	//----- nvinfo : EIATTR_PARAM_CBANK
	.align		4
        /*004c*/ 	.byte	0x04, 0x0a
        /*004e*/ 	.short	(.L_348 - .L_347)
	.align		4
.L_347:
        /*0050*/ 	.word	index@(.nv.constant0._Z26MyGroupNormNHWCScaleKernelILi160EEv19GroupNormNHWCParams)
        /*0054*/ 	.short	0x0380
        /*0056*/ 	.short	0x0060


	//----- nvinfo : EIATTR_SW_WAR
	.align		4
.L_348:
        /*0058*/ 	.byte	0x04, 0x36
        /*005a*/ 	.short	(.L_350 - .L_349)
.L_349:
        /*005c*/ 	.word	0x00000008
.L_350:


//--------------------- .nv.info._Z24MyGroupNormNHWCSumKernelILi64EEv19GroupNormNHWCParams --------------------------
	.section	.nv.info._Z24MyGroupNormNHWCSumKernelILi64EEv19GroupNormNHWCParams,"",@"SHT_CUDA_INFO"
	.sectionflags	@""
	.align	4


	//----- nvinfo : EIATTR_CUDA_API_VERSION
	.align		4
        /*0000*/ 	.byte	0x04, 0x37
        /*0002*/ 	.short	(.L_352 - .L_351)
.L_351:
        /*0004*/ 	.word	0x00000082


	//----- nvinfo : EIATTR_KPARAM_INFO
	.align		4
.L_352:
        /*0008*/ 	.byte	0x04, 0x17
        /*000a*/ 	.short	(.L_354 - .L_353)
.L_353:
        /*000c*/ 	.word	0x00000000
        /*0010*/ 	.short	0x0000
        /*0012*/ 	.short	0x0000
        /*0014*/ 	.byte	0x00, 0xf0, 0x81, 0x01


	//----- nvinfo : EIATTR_SPARSE_MMA_MASK
	.align		4
.L_354:
        /*0018*/ 	.byte	0x03, 0x50
        /*001a*/ 	.short	0x0000


	//----- nvinfo : EIATTR_MAXREG_COUNT
	.align		4
        /*001c*/ 	.byte	0x03, 0x1b
        /*001e*/ 	.short	0x00ff


	//----- nvinfo : EIATTR_NUM_BARRIERS
	.align		4
        /*0020*/ 	.byte	0x02, 0x4c
        /*0022*/ 	.byte	0x01
	.zero		1


	//----- nvinfo : EIATTR_MERCURY_ISA_VERSION
	.align		4
        /*0024*/ 	.byte	0x03, 0x5f
        /*0026*/ 	.short	0x0101


	//----- nvinfo : EIATTR_COOP_GROUP_MASK_REGIDS
	.align		4
        /*0028*/ 	.byte	0x04, 0x29
        /*002a*/ 	.short	(.L_356 - .L_355)


	//   ....[0]....
.L_355:
        /*002c*/ 	.word	0xffffffff


	//   ....[1]....
        /*0030*/ 	.word	0xffffffff


	//   ....[2]....
        /*0034*/ 	.word	0xffffffff


	//   ....[3]....
        /*0038*/ 	.word	0xffffffff


	//   ....[4]....
        /*003c*/ 	.word	0xffffffff


	//   ....[5]....
        /*0040*/ 	.word	0xffffffff


	//   ....[6]....
        /*0044*/ 	.word	0xffffffff


	//   ....[7]....
        /*0048*/ 	.word	0xffffffff


	//   ....[8]....
        /*004c*/ 	.word	0xffffffff


	//   ....[9]....
        /*0050*/ 	.word	0xffffffff


	//   ....[10]....
        /*0054*/ 	.word	0xffffffff


	//   ....[11]....
        /*0058*/ 	.word	0xffffffff


	//   ....[12]....
        /*005c*/ 	.word	0xffffffff


	//   ....[13]....
        /*0060*/ 	.word	0xffffffff


	//   ....[14]....
        /*0064*/ 	.word	0xffffffff


	//   ....[15]....
        /*0068*/ 	.word	0xffffffff


	//   ....[16]....
        /*006c*/ 	.word	0xffffffff


	//   ....[17]....
        /*0070*/ 	.word	0xffffffff


	//   ....[18]....
        /*0074*/ 	.word	0x05000013


	//   ....[19]....
        /*0078*/ 	.word	0x05000013


	//   ....[20]....
        /*007c*/ 	.word	0x05000013


	//   ....[21]....
        /*0080*/ 	.word	0x05000013


	//   ....[22]....
        /*0084*/ 	.word	0x05000013


	//   ....[23]....
        /*0088*/ 	.word	0x05000013


	//   ....[24]....
        /*008c*/ 	.word	0x05000013


	//   ....[25]....
        /*0090*/ 	.word	0x05000013


	//   ....[26]....
        /*0094*/ 	.word	0x05000013


	//   ....[27]....
        /*0098*/ 	.word	0x05000013


	//   ....[28]....
        /*009c*/ 	.word	0x05000013


	//   ....[29]....
        /*00a0*/ 	.word	0x05000013


	//   ....[30]....
        /*00a4*/ 	.word	0x05000013


	//   ....[31]....
        /*00a8*/ 	.word	0x05000013


	//   ....[32]....
        /*00ac*/ 	.word	0x05000013


	//   ....[33]....
        /*00b0*/ 	.word	0x05000013


	//   ....[34]....
        /*00b4*/ 	.word	0x05000013


	//   ....[35]....
        /*00b8*/ 	.word	0x05000013


	//----- nvinfo : EIATTR_COOP_GROUP_INSTR_OFFSETS
	.align		4
.L_356:
        /*00bc*/ 	.byte	0x04, 0x28
        /*00be*/ 	.short	(.L_358 - .L_357)


	//   ....[0]....
.L_357:
        /*00c0*/ 	.word	0x000016b0


	//   ....[1]....
        /*00c4*/ 	.word	0x000016e0


	//   ....[2]....
        /*00c8*/ 	.word	0x000016f0


	//   ....[3]....
        /*00cc*/ 	.word	0x00001750


	//   ....[4]....
        /*00d0*/ 	.word	0x00001780


	//   ....[5]....
        /*00d4*/ 	.word	0x000017a0


	//   ....[6]....
        /*00d8*/ 	.word	0x00001800


	//   ....[7]....
        /*00dc*/ 	.word	0x00001830


	//   ....[8]....
        /*00e0*/ 	.word	0x00001850


	//   ....[9]....
        /*00e4*/ 	.word	0x000018b0


	//   ....[10]....
        /*00e8*/ 	.word	0x000018e0


	//   ....[11]....
        /*00ec*/ 	.word	0x00001900


	//   ....[12]....
        /*00f0*/ 	.word	0x00001960


	//   ....[13]....
        /*00f4*/ 	.word	0x00001990


	//   ....[14]....
        /*00f8*/ 	.word	0x000019b0


	//   ....[15]....
        /*00fc*/ 	.word	0x00001a10


	//   ....[16]....
        /*0100*/ 	.word	0x00001a30


	//   ....[17]....
        /*0104*/ 	.word	0x00001a40


	//   ....[18]....
        /*0108*/ 	.word	0x00001d70


	//   ....[19]....
        /*010c*/ 	.word	0x00001dc0


	//   ....[20]....
        /*0110*/ 	.word	0x00001e30


	//   ....[21]....
        /*0114*/ 	.word	0x00001ea0


	//   ....[22]....
        /*0118*/ 	.word	0x00001f30


	//   ....[23]....
        /*011c*/ 	.word	0x00001f90


	//   ....[24]....
        /*0120*/ 	.word	0x00002010


	//   ....[25]....
        /*0124*/ 	.word	0x000020a0


	//   ....[26]....
        /*0128*/ 	.word	0x00002110


	//   ....[27]....
        /*012c*/ 	.word	0x00002180


	//   ....[28]....
        /*0130*/ 	.word	0x00002200


	//   ....[29]....
        /*0134*/ 	.word	0x00002260


	//   ....[30]....
        /*0138*/ 	.word	0x000022e0


	//   ....[31]....
        /*013c*/ 	.word	0x00002360


	//   ....[32]....
        /*0140*/ 	.word	0x000023d0


	//   ....[33]....
        /*0144*/ 	.word	0x00002470


	//   ....[34]....
        /*0148*/ 	.word	0x000024c0


	//   ....[35]....
        /*014c*/ 	.word	0x00002510


	//----- nvinfo : EIATTR_VRC_CTA_INIT_COUNT
	.align		4
.L_358:
        /*0150*/ 	.byte	0x02, 0x4a
	.zero		1
	.zero		1


	//----- nvinfo : EIATTR_EXIT_INSTR_OFFSETS
	.align		4
        /*0154*/ 	.byte	0x04, 0x1c
        /*0156*/ 	.short	(.L_360 - .L_359)


	//   ....[0]....
.L_359:
        /*0158*/ 	.word	0x00001c20


	//   ....[1]....
        /*015c*/ 	.word	0x00001ce0


	//----- nvinfo : EIATTR_CRS_STACK_SIZE
	.align		4
.L_360:
        /*0160*/ 	.byte	0x04, 0x1e
        /*0162*/ 	.short	(.L_362 - .L_361)
.L_361:
        /*0164*/ 	.word	0x00000000


	//----- nvinfo : EIATTR_CBANK_PARAM_SIZE
	.align		4
.L_362:
        /*0168*/ 	.byte	0x03, 0x19
        /*016a*/ 	.short	0x0060


	//----- nvinfo : EIATTR_PARAM_CBANK
	.align		4
        /*016c*/ 	.byte	0x04, 0x0a
        /*016e*/ 	.short	(.L_364 - .L_363)
	.align		4
.L_363:
        /*0170*/ 	.word	index@(.nv.constant0._Z24MyGroupNormNHWCSumKernelILi64EEv19GroupNormNHWCParams)
        /*0174*/ 	.short	0x0380
        /*0176*/ 	.short	0x0060


	//----- nvinfo : EIATTR_SW_WAR
	.align		4
.L_364:
        /*0178*/ 	.byte	0x04, 0x36
        /*017a*/ 	.short	(.L_366 - .L_365)
.L_365:
        /*017c*/ 	.word	0x00000008
.L_366:


//--------------------- .nv.info._Z24MyGroupNormNHWCSumKernelILi128EEv19GroupNormNHWCParams --------------------------
	.section	.nv.info._Z24MyGroupNormNHWCSumKernelILi128EEv19GroupNormNHWCParams,"",@"SHT_CUDA_INFO"
	.sectionflags	@""
	.align	4


	//----- nvinfo : EIATTR_CUDA_API_VERSION
	.align		4
        /*0000*/ 	.byte	0x04, 0x37
        /*0002*/ 	.short	(.L_368 - .L_367)
.L_367:
        /*0004*/ 	.word	0x00000082


	//----- nvinfo : EIATTR_KPARAM_INFO
	.align		4
.L_368:
        /*0008*/ 	.byte	0x04, 0x17
        /*000a*/ 	.short	(.L_370 - .L_369)
.L_369:
        /*000c*/ 	.word	0x00000000
        /*0010*/ 	.short	0x0000
        /*0012*/ 	.short	0x0000
        /*0014*/ 	.byte	0x00, 0xf0, 0x81, 0x01


	//----- nvinfo : EIATTR_SPARSE_MMA_MASK
	.align		4
.L_370:
        /*0018*/ 	.byte	0x03, 0x50
        /*001a*/ 	.short	0x0000


	//----- nvinfo : EIATTR_MAXREG_COUNT
	.align		4
        /*001c*/ 	.byte	0x03, 0x1b
        /*001e*/ 	.short	0x00ff


	//----- nvinfo : EIATTR_NUM_BARRIERS
	.align		4
        /*0020*/ 	.byte	0x02, 0x4c
        /*0022*/ 	.byte	0x01
	.zero		1


	//----- nvinfo : EIATTR_MERCURY_ISA_VERSION
	.align		4
        /*0024*/ 	.byte	0x03, 0x5f
        /*0026*/ 	.short	0x0101


	//----- nvinfo : EIATTR_COOP_GROUP_MASK_REGIDS
	.align		4
        /*0028*/ 	.byte	0x04, 0x29
        /*002a*/ 	.short	(.L_372 - .L_371)


	//   ....[0]....
.L_371:
        /*002c*/ 	.word	0xffffffff


	//   ....[1]....
        /*0030*/ 	.word	0xffffffff


	//   ....[2]....
        /*0034*/ 	.word	0xffffffff


	//   ....[3]....
        /*0038*/ 	.word	0xffffffff


	//   ....[4]....
        /*003c*/ 	.word	0xffffffff


	//   ....[5]....
        /*0040*/ 	.word	0xffffffff


	//   ....[6]....
        /*0044*/ 	.word	0xffffffff


	//   ....[7]....
        /*0048*/ 	.word	0xffffffff


	//   ....[8]....
        /*004c*/ 	.word	0xffffffff


	//   ....[9]....
        /*0050*/ 	.word	0xffffffff


	//   ....[10]....
        /*0054*/ 	.word	0xffffffff


	//   ....[11]....
        /*0058*/ 	.word	0xffffffff


	//   ....[12]....
        /*005c*/ 	.word	0xffffffff


	//   ....[13]....
        /*0060*/ 	.word	0xffffffff


	//   ....[14]....
        /*0064*/ 	.word	0xffffffff


	//   ....[15]....
        /*0068*/ 	.word	0xffffffff


	//   ....[16]....
        /*006c*/ 	.word	0xffffffff


	//   ....[17]....
        /*0070*/ 	.word	0xffffffff


	//   ....[18]....
        /*0074*/ 	.word	0x05000011


	//   ....[19]....
        /*0078*/ 	.word	0x05000011


	//   ....[20]....
        /*007c*/ 	.word	0x05000011


	//   ....[21]....
        /*0080*/ 	.word	0x05000011


	//   ....[22]....
        /*0084*/ 	.word	0x05000011


	//   ....[23]....
        /*0088*/ 	.word	0x05000011


	//   ....[24]....
        /*008c*/ 	.word	0x05000011


	//   ....[25]....
        /*0090*/ 	.word	0x05000011


	//   ....[26]....
        /*0094*/ 	.word	0x05000011


	//   ....[27]....
        /*0098*/ 	.word	0x05000011


	//   ....[28]....
        /*009c*/ 	.word	0x05000011


	//   ....[29]....
        /*00a0*/ 	.word	0x05000011


	//   ....[30]....
        /*00a4*/ 	.word	0x05000011


	//   ....[31]....
        /*00a8*/ 	.word	0x05000011


	//   ....[32]....
        /*00ac*/ 	.word	0x05000011


	//   ....[33]....
        /*00b0*/ 	.word	0x05000011


	//   ....[34]....
        /*00b4*/ 	.word	0x05000011


	//   ....[35]....
        /*00b8*/ 	.word	0x05000011


	//----- nvinfo : EIATTR_COOP_GROUP_INSTR_OFFSETS
	.align		4
.L_372:
        /*00bc*/ 	.byte	0x04, 0x28
        /*00be*/ 	.short	(.L_374 - .L_373)


	//   ....[0]....
.L_373:
        /*00c0*/ 	.word	0x000017e0


	//   ....[1]....
        /*00c4*/ 	.word	0x00001810


	//   ....[2]....
        /*00c8*/ 	.word	0x00001820


	//   ....[3]....
        /*00cc*/ 	.word	0x00001880


	//   ....[4]....
        /*00d0*/ 	.word	0x000018b0


	//   ....[5]....
        /*00d4*/ 	.word	0x000018d0


	//   ....[6]....
        /*00d8*/ 	.word	0x00001930


	//   ....[7]....
        /*00dc*/ 	.word	0x00001960


	//   ....[8]....
        /*00e0*/ 	.word	0x00001980


	//   ....[9]....
        /*00e4*/ 	.word	0x000019e0


	//   ....[10]....
        /*00e8*/ 	.word	0x00001a10


	//   ....[11]....
        /*00ec*/ 	.word	0x00001a30


	//   ....[12]....
        /*00f0*/ 	.word	0x00001a90


	//   ....[13]....
        /*00f4*/ 	.word	0x00001ac0


	//   ....[14]....
        /*00f8*/ 	.word	0x00001ae0


	//   ....[15]....
        /*00fc*/ 	.word	0x00001b50


	//   ....[16]....
        /*0100*/ 	.word	0x00001b70


	//   ....[17]....
        /*0104*/ 	.word	0x00001b80


	//   ....[18]....
        /*0108*/ 	.word	0x00002040


	//   ....[19]....
        /*010c*/ 	.word	0x00002090


	//   ....[20]....
        /*0110*/ 	.word	0x000020f0


	//   ....[21]....
        /*0114*/ 	.word	0x00002170


	//   ....[22]....
        /*0118*/ 	.word	0x00002200


	//   ....[23]....
        /*011c*/ 	.word	0x00002260


	//   ....[24]....
        /*0120*/ 	.word	0x000022e0


	//   ....[25]....
        /*0124*/ 	.word	0x00002370


	//   ....[26]....
        /*0128*/ 	.word	0x000023d0


	//   ....[27]....
        /*012c*/ 	.word	0x00002450


	//   ....[28]....
        /*0130*/ 	.word	0x000024e0


	//   ....[29]....
        /*0134*/ 	.word	0x00002550


	//   ....[30]....
        /*0138*/ 	.word	0x000025d0


	//   ....[31]....
        /*013c*/ 	.word	0x00002650


	//   ....[32]....
        /*0140*/ 	.word	0x000026b0


	//   ....[33]....
        /*0144*/ 	.word	0x00002730


	//   ....[34]....
        /*0148*/ 	.word	0x000027a0


	//   ....[35]....
        /*014c*/ 	.word	0x000027f0


	//----- nvinfo : EIATTR_VRC_CTA_INIT_COUNT
	.align		4
.L_374:
        /*0150*/ 	.byte	0x02, 0x4a
	.zero		1
	.zero		1


	//----- nvinfo : EIATTR_EXIT_INSTR_OFFSETS
	.align		4
        /*0154*/ 	.byte	0x04, 0x1c
        /*0156*/ 	.short	(.L_376 - .L_375)


	//   ....[0]....
.L_375:
        /*0158*/ 	.word	0x00001ef0


	//   ....[1]....
        /*015c*/ 	.word	0x00001fb0


	//----- nvinfo : EIATTR_CRS_STACK_SIZE
	.align		4
.L_376:
        /*0160*/ 	.byte	0x04, 0x1e
        /*0162*/ 	.short	(.L_378 - .L_377)
.L_377:
        /*0164*/ 	.word	0x00000000


	//----- nvinfo : EIATTR_CBANK_PARAM_SIZE
	.align		4
.L_378:
        /*0168*/ 	.byte	0x03, 0x19
        /*016a*/ 	.short	0x0060


	//----- nvinfo : EIATTR_PARAM_CBANK
	.align		4
        /*016c*/ 	.byte	0x04, 0x0a
        /*016e*/ 	.short	(.L_380 - .L_379)
	.align		4
.L_379:
        /*0170*/ 	.word	index@(.nv.constant0._Z24MyGroupNormNHWCSumKernelILi128EEv19GroupNormNHWCParams)
        /*0174*/ 	.short	0x0380
        /*0176*/ 	.short	0x0060


	//----- nvinfo : EIATTR_SW_WAR
	.align		4
.L_380:
        /*0178*/ 	.byte	0x04, 0x36
        /*017a*/ 	.short	(.L_382 - .L_381)
.L_381:
        /*017c*/ 	.word	0x00000008
.L_382:


//--------------------- .nv.info._Z24MyGroupNormNHWCSumKernelILi256EEv19GroupNormNHWCParams --------------------------
	.section	.nv.info._Z24MyGroupNormNHWCSumKernelILi256EEv19GroupNormNHWCParams,"",@"SHT_CUDA_INFO"
	.sectionflags	@""
	.align	4


	//----- nvinfo : EIATTR_CUDA_API_VERSION
	.align		4
        /*0000*/ 	.byte	0x04, 0x37
        /*0002*/ 	.short	(.L_384 - .L_383)
.L_383:
        /*0004*/ 	.word	0x00000082


	//----- nvinfo : EIATTR_KPARAM_INFO
	.align		4
.L_384:
        /*0008*/ 	.byte	0x04, 0x17
        /*000a*/ 	.short	(.L_386 - .L_385)
.L_385:
        /*000c*/ 	.word	0x00000000
        /*0010*/ 	.short	0x0000
        /*0012*/ 	.short	0x0000
        /*0014*/ 	.byte	0x00, 0xf0, 0x81, 0x01


	//----- nvinfo : EIATTR_SPARSE_MMA_MASK
	.align		4
.L_386:
        /*0018*/ 	.byte	0x03, 0x50
        /*001a*/ 	.short	0x0000


	//----- nvinfo : EIATTR_MAXREG_COUNT
	.align		4
        /*001c*/ 	.byte	0x03, 0x1b
        /*001e*/ 	.short	0x00ff


	//----- nvinfo : EIATTR_NUM_BARRIERS
	.align		4
        /*0020*/ 	.byte	0x02, 0x4c
        /*0022*/ 	.byte	0x01
	.zero		1


	//----- nvinfo : EIATTR_MERCURY_ISA_VERSION
	.align		4
        /*0024*/ 	.byte	0x03, 0x5f
        /*0026*/ 	.short	0x0101


	//----- nvinfo : EIATTR_COOP_GROUP_MASK_REGIDS
	.align		4
        /*0028*/ 	.byte	0x04, 0x29
        /*002a*/ 	.short	(.L_388 - .L_387)


	//   ....[0]....
.L_387:
        /*002c*/ 	.word	0xffffffff


	//   ....[1]....
        /*0030*/ 	.word	0xffffffff


	//   ....[2]....
        /*0034*/ 	.word	0xffffffff


	//   ....[3]....
        /*0038*/ 	.word	0xffffffff


	//   ....[4]....
        /*003c*/ 	.word	0xffffffff


	//   ....[5]....
        /*0040*/ 	.word	0xffffffff


	//   ....[6]....
        /*0044*/ 	.word	0xffffffff


	//   ....[7]....
        /*0048*/ 	.word	0xffffffff


	//   ....[8]....
        /*004c*/ 	.word	0xffffffff


	//   ....[9]....
        /*0050*/ 	.word	0xffffffff


	//   ....[10]....
        /*0054*/ 	.word	0xffffffff


	//   ....[11]....
        /*0058*/ 	.word	0xffffffff


	//   ....[12]....
        /*005c*/ 	.word	0xffffffff


	//   ....[13]....
        /*0060*/ 	.word	0xffffffff


	//   ....[14]....
        /*0064*/ 	.word	0xffffffff


	//   ....[15]....
        /*0068*/ 	.word	0xffffffff


	//   ....[16]....
        /*006c*/ 	.word	0xffffffff


	//   ....[17]....
        /*0070*/ 	.word	0xffffffff


	//   ....[18]....
        /*0074*/ 	.word	0x05000024


	//   ....[19]....
        /*0078*/ 	.word	0x05000024


	//   ....[20]....
        /*007c*/ 	.word	0x05000024


	//   ....[21]....
        /*0080*/ 	.word	0x05000024


	//   ....[22]....
        /*0084*/ 	.word	0x05000024


	//   ....[23]....
        /*0088*/ 	.word	0x05000024


	//   ....[24]....
        /*008c*/ 	.word	0x05000024


	//   ....[25]....
        /*0090*/ 	.word	0x05000024


	//   ....[26]....
        /*0094*/ 	.word	0x05000024


	//   ....[27]....
        /*0098*/ 	.word	0x05000024


	//   ....[28]....
        /*009c*/ 	.word	0x05000024


	//   ....[29]....
        /*00a0*/ 	.word	0x05000024


	//   ....[30]....
        /*00a4*/ 	.word	0x05000024


	//   ....[31]....
        /*00a8*/ 	.word	0x05000024


	//   ....[32]....
        /*00ac*/ 	.word	0x05000024


	//   ....[33]....
        /*00b0*/ 	.word	0x05000024


	//   ....[34]....
        /*00b4*/ 	.word	0x05000024


	//   ....[35]....
        /*00b8*/ 	.word	0x05000024


	//----- nvinfo : EIATTR_COOP_GROUP_INSTR_OFFSETS
	.align		4
.L_388:
        /*00bc*/ 	.byte	0x04, 0x28
        /*00be*/ 	.short	(.L_390 - .L_389)


	//   ....[0]....
.L_389:
        /*00c0*/ 	.word	0x000019e0


	//   ....[1]....
        /*00c4*/ 	.word	0x00001a10


	//   ....[2]....
        /*00c8*/ 	.word	0x00001a30


	//   ....[3]....
        /*00cc*/ 	.word	0x00001a80


	//   ....[4]....
        /*00d0*/ 	.word	0x00001ac0


	//   ....[5]....
        /*00d4*/ 	.word	0x00001b10


	//   ....[6]....
        /*00d8*/ 	.word	0x00001b30


	//   ....[7]....
        /*00dc*/ 	.word	0x00001b50


	//   ....[8]....
        /*00e0*/ 	.word	0x00001bb0


	//   ....[9]....
        /*00e4*/ 	.word	0x00001be0


	//   ....[10]....
        /*00e8*/ 	.word	0x00001c10


	//   ....[11]....
        /*00ec*/ 	.word	0x00001c80


	//   ....[12]....
        /*00f0*/ 	.word	0x00001c90


	//   ....[13]....
        /*00f4*/ 	.word	0x00001cb0


	//   ....[14]....
        /*00f8*/ 	.word	0x00001cf0


	//   ....[15]....
        /*00fc*/ 	.word	0x00001d20


	//   ....[16]....
        /*0100*/ 	.word	0x00001d80


	//   ....[17]....
        /*0104*/ 	.word	0x00001da0


	//   ....[18]....
        /*0108*/ 	.word	0x00002480


	//   ....[19]....
        /*010c*/ 	.word	0x00002520


	//   ....[20]....
        /*0110*/ 	.word	0x000025b0


	//   ....[21]....
        /*0114*/ 	.word	0x00002650


	//   ....[22]....
        /*0118*/ 	.word	0x000026d0


	//   ....[23]....
        /*011c*/ 	.word	0x00002760


	//   ....[24]....
        /*0120*/ 	.word	0x00002800


	//   ....[25]....
        /*0124*/ 	.word	0x00002880


	//   ....[26]....
        /*0128*/ 	.word	0x000028f0


	//   ....[27]....
        /*012c*/ 	.word	0x000029a0


	//   ....[28]....
        /*0130*/ 	.word	0x00002a30


	//   ....[29]....
        /*0134*/ 	.word	0x00002ab0


	//   ....[30]....
        /*0138*/ 	.word	0x00002b60


	//   ....[31]....
        /*013c*/ 	.word	0x00002be0


	//   ....[32]....
        /*0140*/ 	.word	0x00002c80


	//   ....[33]....
        /*0144*/ 	.word	0x00002d10


	//   ....[34]....
        /*0148*/ 	.word	0x00002d80


	//   ....[35]....
        /*014c*/ 	.word	0x00002de0


	//----- nvinfo : EIATTR_VRC_CTA_INIT_COUNT
	.align		4
.L_390:
        /*0150*/ 	.byte	0x02, 0x4a
	.zero		1
	.zero		1


	//----- nvinfo : EIATTR_EXIT_INSTR_OFFSETS
	.align		4
        /*0154*/ 	.byte	0x04, 0x1c
        /*0156*/ 	.short	(.L_392 - .L_391)


	//   ....[0]....
.L_391:
        /*0158*/ 	.word	0x00002340


	//   ....[1]....
        /*015c*/ 	.word	0x00002410


	//----- nvinfo : EIATTR_CRS_STACK_SIZE
	.align		4
.L_392:
        /*0160*/ 	.byte	0x04, 0x1e
        /*0162*/ 	.short	(.L_394 - .L_393)
.L_393:
        /*0164*/ 	.word	0x00000000


	//----- nvinfo : EIATTR_CBANK_PARAM_SIZE
	.align		4
.L_394:
        /*0168*/ 	.byte	0x03, 0x19
        /*016a*/ 	.short	0x0060


	//----- nvinfo : EIATTR_PARAM_CBANK
	.align		4
        /*016c*/ 	.byte	0x04, 0x0a
        /*016e*/ 	.short	(.L_396 - .L_395)
	.align		4
.L_395:
        /*0170*/ 	.word	index@(.nv.constant0._Z24MyGroupNormNHWCSumKernelILi256EEv19GroupNormNHWCParams)
        /*0174*/ 	.short	0x0380
        /*0176*/ 	.short	0x0060


	//----- nvinfo : EIATTR_SW_WAR
	.align		4
.L_396:
        /*0178*/ 	.byte	0x04, 0x36
        /*017a*/ 	.short	(.L_398 - .L_397)
.L_397:
        /*017c*/ 	.word	0x00000008
.L_398:


//--------------------- .nv.info._Z24MyGroupNormNHWCSumKernelILi160EEv19GroupNormNHWCParams --------------------------
	.section	.nv.info._Z24MyGroupNormNHWCSumKernelILi160EEv19GroupNormNHWCParams,"",@"SHT_CUDA_INFO"
	.sectionflags	@""
	.align	4


	//----- nvinfo : EIATTR_CUDA_API_VERSION
	.align		4
        /*0000*/ 	.byte	0x04, 0x37
        /*0002*/ 	.short	(.L_400 - .L_399)
.L_399:
        /*0004*/ 	.word	0x00000082


	//----- nvinfo : EIATTR_KPARAM_INFO
	.align		4
.L_400:
        /*0008*/ 	.byte	0x04, 0x17
        /*000a*/ 	.short	(.L_402 - .L_401)
.L_401:
        /*000c*/ 	.word	0x00000000
        /*0010*/ 	.short	0x0000
        /*0012*/ 	.short	0x0000
        /*0014*/ 	.byte	0x00, 0xf0, 0x81, 0x01


	//----- nvinfo : EIATTR_SPARSE_MMA_MASK
	.align		4
.L_402:
        /*0018*/ 	.byte	0x03, 0x50
        /*001a*/ 	.short	0x0000


	//----- nvinfo : EIATTR_MAXREG_COUNT
	.align		4
        /*001c*/ 	.byte	0x03, 0x1b
        /*001e*/ 	.short	0x00ff


	//----- nvinfo : EIATTR_NUM_BARRIERS
	.align		4
        /*0020*/ 	.byte	0x02, 0x4c
        /*0022*/ 	.byte	0x01
	.zero		1


	//----- nvinfo : EIATTR_MERCURY_ISA_VERSION
	.align		4
        /*0024*/ 	.byte	0x03, 0x5f
        /*0026*/ 	.short	0x0101


	//----- nvinfo : EIATTR_COOP_GROUP_MASK_REGIDS
	.align		4
        /*0028*/ 	.byte	0x04, 0x29
        /*002a*/ 	.short	(.L_404 - .L_403)


	//   ....[0]....
.L_403:
        /*002c*/ 	.word	0xffffffff


	//   ....[1]....
        /*0030*/ 	.word	0xffffffff


	//   ....[2]....
        /*0034*/ 	.word	0xffffffff


	//   ....[3]....
        /*0038*/ 	.word	0xffffffff


	//   ....[4]....
        /*003c*/ 	.word	0xffffffff


	//   ....[5]....
        /*0040*/ 	.word	0xffffffff


	//   ....[6]....
        /*0044*/ 	.word	0xffffffff


	//   ....[7]....
        /*0048*/ 	.word	0xffffffff


	//   ....[8]....
        /*004c*/ 	.word	0xffffffff


	//   ....[9]....
        /*0050*/ 	.word	0xffffffff


	//   ....[10]....
        /*0054*/ 	.word	0xffffffff


	//   ....[11]....
        /*0058*/ 	.word	0xffffffff


	//   ....[12]....
        /*005c*/ 	.word	0xffffffff


	//   ....[13]....
        /*0060*/ 	.word	0xffffffff


	//   ....[14]....
        /*0064*/ 	.word	0xffffffff


	//   ....[15]....
        /*0068*/ 	.word	0xffffffff


	//   ....[16]....
        /*006c*/ 	.word	0xffffffff


	//   ....[17]....
        /*0070*/ 	.word	0xffffffff


	//   ....[18]....
        /*0074*/ 	.word	0x05000016


	//   ....[19]....
        /*0078*/ 	.word	0x05000016


	//   ....[20]....
        /*007c*/ 	.word	0x05000016


	//   ....[21]....
        /*0080*/ 	.word	0x05000016


	//   ....[22]....
        /*0084*/ 	.word	0x05000016


	//   ....[23]....
        /*0088*/ 	.word	0x05000016


	//   ....[24]....
        /*008c*/ 	.word	0x05000016


	//   ....[25]....
        /*0090*/ 	.word	0x05000016


	//   ....[26]....
        /*0094*/ 	.word	0x05000016


	//   ....[27]....
        /*0098*/ 	.word	0x05000016


	//   ....[28]....
        /*009c*/ 	.word	0x05000016


	//   ....[29]....
        /*00a0*/ 	.word	0x05000016


	//   ....[30]....
        /*00a4*/ 	.word	0x05000016


	//   ....[31]....
        /*00a8*/ 	.word	0x05000016


	//   ....[32]....
        /*00ac*/ 	.word	0x05000016


	//   ....[33]....
        /*00b0*/ 	.word	0x05000016


	//   ....[34]....
        /*00b4*/ 	.word	0x05000016


	//   ....[35]....
        /*00b8*/ 	.word	0x05000016


	//----- nvinfo : EIATTR_COOP_GROUP_INSTR_OFFSETS
	.align		4
.L_404:
        /*00bc*/ 	.byte	0x04, 0x28
        /*00be*/ 	.short	(.L_406 - .L_405)


	//   ....[0]....
.L_405:
        /*00c0*/ 	.word	0x00001860


	//   ....[1]....
        /*00c4*/ 	.word	0x00001890


	//   ....[2]....
        /*00c8*/ 	.word	0x000018a0


	//   ....[3]....
        /*00cc*/ 	.word	0x00001900


	//   ....[4]....
        /*00d0*/ 	.word	0x00001930


	//   ....[5]....
        /*00d4*/ 	.word	0x00001950


	//   ....[6]....
        /*00d8*/ 	.word	0x000019b0


	//   ....[7]....
        /*00dc*/ 	.word	0x000019e0


	//   ....[8]....
        /*00e0*/ 	.word	0x00001a00


	//   ....[9]....
        /*00e4*/ 	.word	0x00001a60


	//   ....[10]....
        /*00e8*/ 	.word	0x00001a90


	//   ....[11]....
        /*00ec*/ 	.word	0x00001ab0


	//   ....[12]....
        /*00f0*/ 	.word	0x00001b10


	//   ....[13]....
        /*00f4*/ 	.word	0x00001b40


	//   ....[14]....
        /*00f8*/ 	.word	0x00001b60


	//   ....[15]....
        /*00fc*/ 	.word	0x00001bc0


	//   ....[16]....
        /*0100*/ 	.word	0x00001be0


	//   ....[17]....
        /*0104*/ 	.word	0x00001bf0


	//   ....[18]....
        /*0108*/ 	.word	0x00002120


	//   ....[19]....
        /*010c*/ 	.word	0x00002180


	//   ....[20]....
        /*0110*/ 	.word	0x000021d0


	//   ....[21]....
        /*0114*/ 	.word	0x00002250


	//   ....[22]....
        /*0118*/ 	.word	0x000022f0


	//   ....[23]....
        /*011c*/ 	.word	0x00002360


	//   ....[24]....
        /*0120*/ 	.word	0x000023f0


	//   ....[25]....
        /*0124*/ 	.word	0x00002460


	//   ....[26]....
        /*0128*/ 	.word	0x000024e0


	//   ....[27]....
        /*012c*/ 	.word	0x00002570


	//   ....[28]....
        /*0130*/ 	.word	0x00002600


	//   ....[29]....
        /*0134*/ 	.word	0x00002680


	//   ....[30]....
        /*0138*/ 	.word	0x00002720


	//   ....[31]....
        /*013c*/ 	.word	0x00002780


	//   ....[32]....
        /*0140*/ 	.word	0x00002800


	//   ....[33]....
        /*0144*/ 	.word	0x00002860


	//   ....[34]....
        /*0148*/ 	.word	0x000028d0


	//   ....[35]....
        /*014c*/ 	.word	0x00002920


	//----- nvinfo : EIATTR_VRC_CTA_INIT_COUNT
	.align		4
.L_406:
        /*0150*/ 	.byte	0x02, 0x4a
	.zero		1
	.zero		1


	//----- nvinfo : EIATTR_EXIT_INSTR_OFFSETS
	.align		4
        /*0154*/ 	.byte	0x04, 0x1c
        /*0156*/ 	.short	(.L_408 - .L_407)


	//   ....[0]....
.L_407:
        /*0158*/ 	.word	0x00001ff0


	//   ....[1]....
        /*015c*/ 	.word	0x000020b0


	//----- nvinfo : EIATTR_CRS_STACK_SIZE
	.align		4
.L_408:
        /*0160*/ 	.byte	0x04, 0x1e
        /*0162*/ 	.short	(.L_410 - .L_409)
.L_409:
        /*0164*/ 	.word	0x00000000


	//----- nvinfo : EIATTR_CBANK_PARAM_SIZE
	.align		4
.L_410:
        /*0168*/ 	.byte	0x03, 0x19
        /*016a*/ 	.short	0x0060


	//----- nvinfo : EIATTR_PARAM_CBANK
	.align		4
        /*016c*/ 	.byte	0x04, 0x0a
        /*016e*/ 	.short	(.L_412 - .L_411)
	.align		4
.L_411:
        /*0170*/ 	.word	index@(.nv.constant0._Z24MyGroupNormNHWCSumKernelILi160EEv19GroupNormNHWCParams)
        /*0174*/ 	.short	0x0380
        /*0176*/ 	.short	0x0060


	//----- nvinfo : EIATTR_SW_WAR
	.align		4
.L_412:
        /*0178*/ 	.byte	0x04, 0x36
        /*017a*/ 	.short	(.L_414 - .L_413)
.L_413:
        /*017c*/ 	.word	0x00000008
.L_414:


//--------------------- .nv.callgraph             --------------------------
	.section	.nv.callgraph,"",@"SHT_CUDA_CALLGRAPH"
	.align	4
	.sectionentsize	8
	.align		4
        /*0000*/ 	.word	0x00000000
	.align		4
        /*0004*/ 	.word	0xffffffff
	.align		4
        /*0008*/ 	.word	index@(_Z9CheckDiffI6__halfEvPT_S2_l)
	.align		4
        /*000c*/ 	.word	index@(vprintf)
	.align		4
        /*0010*/ 	.word	0x00000000
	.align		4
        /*0014*/ 	.word	0xfffffffe
	.align		4
        /*0018*/ 	.word	0x00000000
	.align		4
        /*001c*/ 	.word	0xfffffffd
	.align		4
        /*0020*/ 	.word	0x00000000
	.align		4
        /*0024*/ 	.word	0xfffffffc


//--------------------- .nv.constant4             --------------------------
	.section	.nv.constant4,"a",@progbits
	.align	8
	.align		8
.nv.constant4:
        /*0000*/ 	.dword	_ZN34_INTERNAL_b38950ef_4_k_cu_b8748e324cuda3std3__45__cpo5beginE
	.align		8
        /*0008*/ 	.dword	_ZN34_INTERNAL_b38950ef_4_k_cu_b8748e324cuda3std3__45__cpo3endE
	.align		8
        /*0010*/ 	.dword	_ZN34_INTERNAL_b38950ef_4_k_cu_b8748e324cuda3std3__45__cpo6cbeginE
	.align		8
        /*0018*/ 	.dword	_ZN34_INTERNAL_b38950ef_4_k_cu_b8748e324cuda3std3__45__cpo4cendE
	.align		8
        /*0020*/ 	.dword	_ZN34_INTERNAL_b38950ef_4_k_cu_b8748e324cuda3std3__45__cpo6rbeginE
	.align		8
        /*0028*/ 	.dword	_ZN34_INTERNAL_b38950ef_4_k_cu_b8748e324cuda3std3__45__cpo4rendE
	.align		8
        /*0030*/ 	.dword	_ZN34_INTERNAL_b38950ef_4_k_cu_b8748e324cuda3std3__45__cpo7crbeginE
	.align		8
        /*0038*/ 	.dword	_ZN34_INTERNAL_b38950ef_4_k_cu_b8748e324cuda3std3__45__cpo5crendE
	.align		8
        /*0040*/ 	.dword	_ZN34_INTERNAL_b38950ef_4_k_cu_b8748e324cuda3std3__436_GLOBAL__N__b38950ef_4_k_cu_b8748e326ignoreE
	.align		8
        /*0048*/ 	.dword	_ZN34_INTERNAL_b38950ef_4_k_cu_b8748e324cuda3std3__419piecewise_constructE
	.align		8
        /*0050*/ 	.dword	_ZN34_INTERNAL_b38950ef_4_k_cu_b8748e324cuda3std3__48in_placeE
	.align		8
        /*0058*/ 	.dword	_ZN34_INTERNAL_b38950ef_4_k_cu_b8748e324cuda3std3__420unreachable_sentinelE
	.align		8
        /*0060*/ 	.dword	_ZN34_INTERNAL_b38950ef_4_k_cu_b8748e324cuda3std3__47nulloptE
	.align		8
        /*0068*/ 	.dword	_ZN34_INTERNAL_b38950ef_4_k_cu_b8748e324cuda3std3__48unexpectE
	.align		8
        /*0070*/ 	.dword	_ZN34_INTERNAL_b38950ef_4_k_cu_b8748e324cuda3std6ranges3__45__cpo4swapE
	.align		8
        /*0078*/ 	.dword	_ZN34_INTERNAL_b38950ef_4_k_cu_b8748e324cuda3std6ranges3__45__cpo9iter_moveE
	.align		8
        /*0080*/ 	.dword	_ZN34_INTERNAL_b38950ef_4_k_cu_b8748e324cuda3std6ranges3__45__cpo5beginE
	.align		8
        /*0088*/ 	.dword	_ZN34_INTERNAL_b38950ef_4_k_cu_b8748e324cuda3std6ranges3__45__cpo3endE
	.align		8
        /*0090*/ 	.dword	_ZN34_INTERNAL_b38950ef_4_k_cu_b8748e324cuda3std6ranges3__45__cpo6cbeginE
	.align		8
        /*0098*/ 	.dword	_ZN34_INTERNAL_b38950ef_4_k_cu_b8748e324cuda3std6ranges3__45__cpo4cendE
	.align		8
        /*00a0*/ 	.dword	_ZN34_INTERNAL_b38950ef_4_k_cu_b8748e324cuda3std6ranges3__45__cpo7advanceE
	.align		8
        /*00a8*/ 	.dword	_ZN34_INTERNAL_b38950ef_4_k_cu_b8748e324cuda3std6ranges3__45__cpo9iter_swapE
	.align		8
        /*00b0*/ 	.dword	_ZN34_INTERNAL_b38950ef_4_k_cu_b8748e324cuda3std6ranges3__45__cpo4nextE
	.align		8
        /*00b8*/ 	.dword	_ZN34_INTERNAL_b38950ef_4_k_cu_b8748e324cuda3std6ranges3__45__cpo4prevE
	.align		8
        /*00c0*/ 	.dword	_ZN34_INTERNAL_b38950ef_4_k_cu_b8748e324cuda3std6ranges3__45__cpo4dataE
	.align		8
        /*00c8*/ 	.dword	_ZN34_INTERNAL_b38950ef_4_k_cu_b8748e324cuda3std6ranges3__45__cpo5cdataE
	.align		8
        /*00d0*/ 	.dword	_ZN34_INTERNAL_b38950ef_4_k_cu_b8748e324cuda3std6ranges3__45__cpo4sizeE
	.align		8
        /*00d8*/ 	.dword	_ZN34_INTERNAL_b38950ef_4_k_cu_b8748e324cuda3std6ranges3__45__cpo5ssizeE
	.align		8
        /*00e0*/ 	.dword	_ZN34_INTERNAL_b38950ef_4_k_cu_b8748e324cuda3std6ranges3__45__cpo8distanceE
	.align		8
        /*00e8*/ 	.dword	_ZN34_INTERNAL_b38950ef_4_k_cu_b8748e326thrust24THRUST_300001_SM_1000_NS6system6detail10sequential3seqE
	.align		8
        /*00f0*/ 	.dword	_ZN34_INTERNAL_b38950ef_4_k_cu_b8748e326thrust24THRUST_300001_SM_1000_NS12placeholders2_1E
	.align		8
        /*00f8*/ 	.dword	_ZN34_INTERNAL_b38950ef_4_k_cu_b8748e326thrust24THRUST_300001_SM_1000_NS12placeholders2_2E
	.align		8
        /*0100*/ 	.dword	_ZN34_INTERNAL_b38950ef_4_k_cu_b8748e326thrust24THRUST_300001_SM_1000_NS12placeholders2_3E
	.align		8
        /*0108*/ 	.dword	_ZN34_INTERNAL_b38950ef_4_k_cu_b8748e326thrust24THRUST_300001_SM_1000_NS12placeholders2_4E
	.align		8
        /*0110*/ 	.dword	_ZN34_INTERNAL_b38950ef_4_k_cu_b8748e326thrust24THRUST_300001_SM_1000_NS12placeholders2_5E
	.align		8
        /*0118*/ 	.dword	_ZN34_INTERNAL_b38950ef_4_k_cu_b8748e326thrust24THRUST_300001_SM_1000_NS12placeholders2_6E
	.align		8
        /*0120*/ 	.dword	_ZN34_INTERNAL_b38950ef_4_k_cu_b8748e326thrust24THRUST_300001_SM_1000_NS12placeholders2_7E
	.align		8
        /*0128*/ 	.dword	_ZN34_INTERNAL_b38950ef_4_k_cu_b8748e326thrust24THRUST_300001_SM_1000_NS12placeholders2_8E
	.align		8
        /*0130*/ 	.dword	_ZN34_INTERNAL_b38950ef_4_k_cu_b8748e326thrust24THRUST_300001_SM_1000_NS12placeholders2_9E
	.align		8
        /*0138*/ 	.dword	_ZN34_INTERNAL_b38950ef_4_k_cu_b8748e326thrust24THRUST_300001_SM_1000_NS12placeholders3_10E
	.align		8
        /*0140*/ 	.dword	$str
	.align		8
        /*0148*/ 	.dword	$str$1
	.align		8
        /*0150*/ 	.dword	$str$2
	.align		8
        /*0158*/ 	.dword	vprintf


//--------------------- .text._ZN3cub18CUB_300001_SM_10006detail11EmptyKernelIvEEvv --------------------------
	.section	.text._ZN3cub18CUB_300001_SM_10006detail11EmptyKernelIvEEvv,"ax",@progbits
	.align	128
        .global         _ZN3cub18CUB_300001_SM_10006detail11EmptyKernelIvEEvv
        .type           _ZN3cub18CUB_300001_SM_10006detail11EmptyKernelIvEEvv,@function
        .size           _ZN3cub18CUB_300001_SM_10006detail11EmptyKernelIvEEvv,(.L_x_512 - _ZN3cub18CUB_300001_SM_10006detail11EmptyKernelIvEEvv)
        .other          _ZN3cub18CUB_300001_SM_10006detail11EmptyKernelIvEEvv,@"STO_CUDA_ENTRY STV_DEFAULT"
_ZN3cub18CUB_300001_SM_10006detail11EmptyKernelIvEEvv:
.text._ZN3cub18CUB_300001_SM_10006detail11EmptyKernelIvEEvv:
[----:B------:R-:W-:Y:S01]  /*0000*/  LDC R1, c[0x0][0x37c] ;  /* 0x0000df00ff017b82 */ /* 0x000fe20000000800 */
[----:B------:R-:W-:Y:S05]  /*0010*/  EXIT ;  /* 0x000000000000794d */ /* 0x000fea0003800000 */
.L_x_0:
[----:B------:R-:W-:-:S00]  /*0020*/  BRA `(.L_x_0) ;  /* 0xfffffffc00fc7947 */ /* 0x000fc0000383ffff */
[----:B------:R-:W-:-:S00]  /*0030*/  NOP ;  /* 0x0000000000007918 */ /* 0x000fc00000000000 */
        /* <DEDUP_REMOVED lines=12> */
.L_x_512:


//--------------------- .text._Z9CheckDiffI6__halfEvPT_S2_l --------------------------
	.section	.text._Z9CheckDiffI6__halfEvPT_S2_l,"ax",@progbits
	.align	128
        .global         _Z9CheckDiffI6__halfEvPT_S2_l
        .type           _Z9CheckDiffI6__halfEvPT_S2_l,@function
        .size           _Z9CheckDiffI6__halfEvPT_S2_l,(.L_x_513 - _Z9CheckDiffI6__halfEvPT_S2_l)
        .other          _Z9CheckDiffI6__halfEvPT_S2_l,@"STO_CUDA_ENTRY STV_DEFAULT"
_Z9CheckDiffI6__halfEvPT_S2_l:
.text._Z9CheckDiffI6__halfEvPT_S2_l:
[----:B------:R-:W0:Y:S01]  /*0000*/  LDC R1, c[0x0][0x37c] ;  /* 0x0000df00ff017b82 */ /* 0x000e220000000800 */
[----:B------:R-:W1:Y:S01]  /*0010*/  LDCU.64 UR6, c[0x0][0x390] ;  /* 0x00007200ff0677ac */ /* 0x000e620008000a00 */
[----:B0-----:R-:W-:Y:S01]  /*0020*/  VIADD R1, R1, 0xfffffff0 ;  /* 0xfffffff001017836 */ /* 0x001fe20000000000 */
[----:B------:R-:W0:Y:S01]  /*0030*/  LDCU UR4, c[0x0][0x2f8] ;  /* 0x00005f00ff0477ac */ /* 0x000e220008000800 */
[----:B------:R-:W2:Y:S01]  /*0040*/  LDCU UR5, c[0x0][0x2fc] ;  /* 0x00005f80ff0577ac */ /* 0x000ea20008000800 */
[----:B-1----:R-:W-:-:S04]  /*0050*/  UISETP.GE.U32.AND UP0, UPT, UR6, 0x1, UPT ;  /* 0x000000010600788c */ /* 0x002fc8000bf06070 */
[----:B------:R-:W-:Y:S01]  /*0060*/  UISETP.GE.AND.EX UP0, UPT, UR7, URZ, UPT, UP0 ;  /* 0x000000ff0700728c */ /* 0x000fe2000bf06300 */
[----:B0-----:R-:W-:-:S05]  /*0070*/  IADD3 R16, P0, PT, R1, UR4, RZ ;  /* 0x0000000401107c10 */ /* 0x001fca000ff1e0ff */
[----:B--2---:R-:W-:-:S03]  /*0080*/  IMAD.X R2, RZ, RZ, UR5, P0 ;  /* 0x00000005ff027e24 */ /* 0x004fc600080e06ff */
[----:B------:R-:W-:Y:S05]  /*0090*/  BRA.U !UP0, `(.L_x_1) ;  /* 0x0000000108787547 */ /* 0x000fea000b800000 */
[----:B------:R-:W0:Y:S01]  /*00a0*/  LDCU.64 UR8, c[0x0][0x358] ;  /* 0x00006b00ff0877ac */ /* 0x000e220008000a00 */
[----:B------:R-:W1:Y:S01]  /*00b0*/  LDCU.64 UR16, c[0x0][0x390] ;  /* 0x00007200ff1077ac */ /* 0x000e620008000a00 */
[----:B------:R-:W2:Y:S01]  /*00c0*/  LDCU.128 UR12, c[0x0][0x380] ;  /* 0x00007000ff0c77ac */ /* 0x000ea20008000c00 */
[----:B------:R-:W-:Y:S01]  /*00d0*/  UMOV UR4, URZ ;  /* 0x000000ff00047c82 */ /* 0x000fe20008000000 */
[----:B------:R-:W-:-:S05]  /*00e0*/  UMOV UR5, URZ ;  /* 0x000000ff00057c82 */ /* 0x000fca0008000000 */
.L_x_3:
[----:B------:R-:W-:Y:S02]  /*00f0*/  USHF.L.U32 UR6, UR4, 0x1, URZ ;  /* 0x0000000104067899 */ /* 0x000fe400080006ff */
[----:B------:R-:W-:Y:S02]  /*0100*/  USHF.L.U64.HI UR7, UR4, 0x1, UR5 ;  /* 0x0000000104077899 */ /* 0x000fe40008010205 */
[----:B--2---:R-:W-:Y:S02]  /*0110*/  UIADD3 UR10, UP0, UPT, UR6, UR12, URZ ;  /* 0x0000000c060a7290 */ /* 0x004fe4000ff1e0ff */
[----:B------:R-:W-:Y:S02]  /*0120*/  UIADD3 UR6, UP1, UPT, UR6, UR14, URZ ;  /* 0x0000000e06067290 */ /* 0x000fe4000ff3e0ff */
[----:B------:R-:W-:Y:S02]  /*0130*/  UIADD3.X UR11, UPT, UPT, UR7, UR13, URZ, UP0, !UPT ;  /* 0x0000000d070b7290 */ /* 0x000fe400087fe4ff */
[----:B------:R-:W-:Y:S01]  /*0140*/  UIADD3.X UR7, UPT, UPT, UR7, UR15, URZ, UP1, !UPT ;  /* 0x0000000f07077290 */ /* 0x000fe20008ffe4ff */
[----:B------:R-:W-:Y:S01]  /*0150*/  MOV R6, UR10 ;  /* 0x0000000a00067c02 */ /* 0x000fe20008000f00 */
[----:B------:R-:W-:-:S02]  /*0160*/  IMAD.U32 R8, RZ, RZ, UR6 ;  /* 0x00000006ff087e24 */ /* 0x000fc4000f8e00ff */
[----:B------:R-:W-:Y:S02]  /*0170*/  IMAD.U32 R7, RZ, RZ, UR11 ;  /* 0x0000000bff077e24 */ /* 0x000fe4000f8e00ff */
[----:B------:R-:W-:-:S03]  /*0180*/  MOV R9, UR7 ;  /* 0x0000000700097c02 */ /* 0x000fc60008000f00 */
[----:B0-----:R-:W2:Y:S04]  /*0190*/  LDG.E.U16 R6, desc[UR8][R6.64] ;  /* 0x0000000806067981 */ /* 0x001ea8000c1e1500 */
[----:B------:R-:W3:Y:S01]  /*01a0*/  LDG.E.U16 R8, desc[UR8][R8.64] ;  /* 0x0000000808087981 */ /* 0x000ee2000c1e1500 */
[----:B------:R-:W-:Y:S01]  /*01b0*/  UMOV UR6, 0xd2f1a9fc ;  /* 0xd2f1a9fc00067882 */ /* 0x000fe20000000000 */
[----:B------:R-:W-:Y:S01]  /*01c0*/  UMOV UR7, 0x3f50624d ;  /* 0x3f50624d00077882 */ /* 0x000fe20000000000 */
[----:B--2---:R-:W-:Y:S02]  /*01d0*/  HADD2.F32 R18, -RZ, R6.H0_H0 ;  /* 0x20000006ff127230 */ /* 0x004fe40000004100 */
[----:B---3--:R-:W-:-:S05]  /*01e0*/  HADD2.F32 R17, -RZ, R8.H0_H0 ;  /* 0x20000008ff117230 */ /* 0x008fca0000004100 */
[----:B------:R-:W-:-:S06]  /*01f0*/  FADD R4, R18, -R17 ;  /* 0x8000001112047221 */ /* 0x000fcc0000000000 */
[----:B------:R-:W0:Y:S02]  /*0200*/  F2F.F64.F32 R4, |R4| ;  /* 0x4000000400047310 */ /* 0x000e240000201800 */
[----:B0-----:R-:W-:-:S14]  /*0210*/  DSETP.GT.AND P0, PT, R4, UR6, PT ;  /* 0x0000000604007e2a */ /* 0x001fdc000bf04000 */
[----:B------:R-:W-:Y:S05]  /*0220*/  @P0 BRA `(.L_x_2) ;  /* 0x0000000000380947 */ /* 0x000fea0003800000 */
[----:B------:R-:W-:-:S04]  /*0230*/  UIADD3 UR4, UP0, UPT, UR4, 0x1, URZ ;  /* 0x0000000104047890 */ /* 0x000fc8000ff1e0ff */
[----:B------:R-:W-:Y:S02]  /*0240*/  UIADD3.X UR5, UPT, UPT, URZ, UR5, URZ, UP0, !UPT ;  /* 0x00000005ff057290 */ /* 0x000fe400087fe4ff */
[----:B-1----:R-:W-:-:S04]  /*0250*/  UISETP.GE.U32.AND UP0, UPT, UR4, UR16, UPT ;  /* 0x000000100400728c */ /* 0x002fc8000bf06070 */
[----:B------:R-:W-:-:S09]  /*0260*/  UISETP.GE.AND.EX UP0, UPT, UR5, UR17, UPT, UP0 ;  /* 0x000000110500728c */ /* 0x000fd2000bf06300 */
[----:B------:R-:W-:Y:S05]  /*0270*/  BRA.U !UP0, `(.L_x_3) ;  /* 0xfffffffd089c7547 */ /* 0x000fea000b83ffff */
.L_x_1:
[----:B------:R-:W-:Y:S01]  /*0280*/  MOV R0, 0x158 ;  /* 0x0000015800007802 */ /* 0x000fe20000000f00 */
[----:B------:R-:W0:Y:S01]  /*0290*/  LDCU.64 UR4, c[0x4][0x150] ;  /* 0x01002a00ff0477ac */ /* 0x000e220008000a00 */
[----:B------:R-:W-:Y:S02]  /*02a0*/  CS2R R6, SRZ ;  /* 0x0000000000067805 */ /* 0x000fe4000001ff00 */
[----:B------:R1:W2:Y:S01]  /*02b0*/  LDC.64 R2, c[0x4][R0] ;  /* 0x0100000000027b82 */ /* 0x0002a20000000a00 */
[----:B0-----:R-:W-:Y:S01]  /*02c0*/  IMAD.U32 R4, RZ, RZ, UR4 ;  /* 0x00000004ff047e24 */ /* 0x001fe2000f8e00ff */
[----:B-1----:R-:W-:-:S07]  /*02d0*/  MOV R5, UR5 ;  /* 0x0000000500057c02 */ /* 0x002fce0008000f00 */
[----:B------:R-:W-:-:S07]  /*02e0*/  LEPC R20, `(.L_x_4) ;  /* 0x000000001014794e */ /* 0x000fce0000000000 */
[----:B--2---:R-:W-:Y:S05]  /*02f0*/  CALL.ABS.NOINC R2 ;  /* 0x0000000002007343 */ /* 0x004fea0003c00000 */
.L_x_4:
[----:B------:R-:W-:Y:S05]  /*0300*/  EXIT ;  /* 0x000000000000794d */ /* 0x000fea0003800000 */
.L_x_2:
[----:B------:R-:W-:Y:S01]  /*0310*/  MOV R19, 0x158 ;  /* 0x0000015800137802 */ /* 0x000fe20000000f00 */
[----:B------:R-:W0:Y:S01]  /*0320*/  LDCU.64 UR4, c[0x4][0x140] ;  /* 0x01002800ff0477ac */ /* 0x000e220008000a00 */
[----:B------:R-:W-:Y:S02]  /*0330*/  CS2R R6, SRZ ;  /* 0x0000000000067805 */ /* 0x000fe4000001ff00 */
[----:B------:R2:W3:Y:S01]  /*0340*/  LDC.64 R8, c[0x4][R19] ;  /* 0x0100000013087b82 */ /* 0x0004e20000000a00 */
[----:B0-----:R-:W-:Y:S01]  /*0350*/  IMAD.U32 R4, RZ, RZ, UR4 ;  /* 0x00000004ff047e24 */ /* 0x001fe2000f8e00ff */
[----:B--2---:R-:W-:-:S07]  /*0360*/  MOV R5, UR5 ;  /* 0x0000000500057c02 */ /* 0x004fce0008000f00 */
[----:B------:R-:W-:-:S07]  /*0370*/  LEPC R20, `(.L_x_5) ;  /* 0x000000001014794e */ /* 0x000fce0000000000 */
[----:B-1-3--:R-:W-:Y:S05]  /*0380*/  CALL.ABS.NOINC R8 ;  /* 0x0000000008007343 */ /* 0x00afea0003c00000 */
.L_x_5:
[----:B------:R-:W-:Y:S01]  /*0390*/  F2F.F64.F32 R8, R18 ;  /* 0x0000001200087310 */ /* 0x000fe20000201800 */
[----:B------:R0:W1:Y:S01]  /*03a0*/  LDC.64 R12, c[0x4][R19] ;  /* 0x01000000130c7b82 */ /* 0x0000620000000a00 */
[----:B------:R-:W2:Y:S01]  /*03b0*/  LDCU.64 UR4, c[0x4][0x148] ;  /* 0x01002900ff0477ac */ /* 0x000ea20008000a00 */
[----:B------:R-:W-:Y:S01]  /*03c0*/  IMAD.MOV.U32 R6, RZ, RZ, R16 ;  /* 0x000000ffff067224 */ /* 0x000fe200078e0010 */
[----:B------:R-:W-:-:S04]  /*03d0*/  MOV R7, R2 ;  /* 0x0000000200077202 */ /* 0x000fc80000000f00 */
[----:B------:R-:W3:Y:S01]  /*03e0*/  F2F.F64.F32 R10, R17 ;  /* 0x00000011000a7310 */ /* 0x000ee20000201800 */
[----:B--2---:R-:W-:Y:S01]  /*03f0*/  IMAD.U32 R4, RZ, RZ, UR4 ;  /* 0x00000004ff047e24 */ /* 0x004fe2000f8e00ff */
[----:B------:R-:W-:Y:S01]  /*0400*/  MOV R5, UR5 ;  /* 0x0000000500057c02 */ /* 0x000fe20008000f00 */
[----:B---3--:R0:W-:Y:S06]  /*0410*/  STL.128 [R1], R8 ;  /* 0x0000000801007387 */ /* 0x0081ec0000100c00 */
[----:B------:R-:W-:-:S07]  /*0420*/  LEPC R20, `(.L_x_6) ;  /* 0x000000001014794e */ /* 0x000fce0000000000 */
[----:B01----:R-:W-:Y:S05]  /*0430*/  CALL.ABS.NOINC R12 ;  /* 0x000000000c007343 */ /* 0x003fea0003c00000 */
.L_x_6:
[----:B------:R-:W-:Y:S05]  /*0440*/  EXIT ;  /* 0x000000000000794d */ /* 0x000fea0003800000 */
.L_x_7:
        /* <DEDUP_REMOVED lines=11> */
.L_x_513:


//--------------------- .text._Z24groupNormNHWCScaleKernelILi64EEv19GroupNormNHWCParams --------------------------
	.section	.text._Z24groupNormNHWCScaleKernelILi64EEv19GroupNormNHWCParams,"ax",@progbits
	.align	128
        .global         _Z24groupNormNHWCScaleKernelILi64EEv19GroupNormNHWCParams
        .type           _Z24groupNormNHWCScaleKernelILi64EEv19GroupNormNHWCParams,@function
        .size           _Z24groupNormNHWCScaleKernelILi64EEv19GroupNormNHWCParams,(.L_x_504 - _Z24groupNormNHWCScaleKernelILi64EEv19GroupNormNHWCParams)
        .other          _Z24groupNormNHWCScaleKernelILi64EEv19GroupNormNHWCParams,@"STO_CUDA_ENTRY STV_DEFAULT"
_Z24groupNormNHWCScaleKernelILi64EEv19GroupNormNHWCParams:
.text._Z24groupNormNHWCScaleKernelILi64EEv19GroupNormNHWCParams:
[----:B------:R-:W-:Y:S08]  /*0000*/  LDC R1, c[0x0][0x37c] ;  /* 0x0000df00ff017b82 */ /* 0x000ff00000000800 */
[----:B------:R-:W0:Y:S01]  /*0010*/  LDC.64 R12, c[0x0][0x3c8] ;  /* 0x0000f200ff0c7b82 */ /* 0x000e220000000a00 */
[----:B------:R-:W1:Y:S01]  /*0020*/  S2R R5, SR_TID.X ;  /* 0x0000000000057919 */ /* 0x000e620000002100 */
[----:B------:R-:W2:Y:S01]  /*0030*/  LDCU.64 UR8, c[0x0][0x358] ;  /* 0x00006b00ff0877ac */ /* 0x000ea20008000a00 */
[----:B------:R-:W-:Y:S01]  /*0040*/  IMAD.MOV.U32 R8, RZ, RZ, RZ ;  /* 0x000000ffff087224 */ /* 0x000fe200078e00ff */
[----:B------:R-:W3:Y:S04]  /*0050*/  LDCU UR7, c[0x0][0x3d4] ;  /* 0x00007a80ff0777ac */ /* 0x000ee80008000800 */
[----:B------:R-:W4:Y:S08]  /*0060*/  S2UR UR4, SR_CTAID.X ;  /* 0x00000000000479c3 */ /* 0x000f300000002500 */
[----:B------:R-:W2:Y:S01]  /*0070*/  S2UR UR5, SR_CTAID.Z ;  /* 0x00000000000579c3 */ /* 0x000ea20000002700 */
[----:B0-----:R-:W-:-:S07]  /*0080*/  IABS R7, R13 ;  /* 0x0000000d00077213 */ /* 0x001fce0000000000 */
[----:B------:R-:W0:Y:S01]  /*0090*/  LDC.64 R10, c[0x0][0x398] ;  /* 0x0000e600ff0a7b82 */ /* 0x000e220000000a00 */
[----:B------:R-:W3:Y:S01]  /*00a0*/  I2F.RP R0, R7 ;  /* 0x0000000700007306 */ /* 0x000ee20000209400 */
[----:B-1----:R-:W-:-:S04]  /*00b0*/  IMAD.SHL.U32 R5, R5, 0x2, RZ ;  /* 0x0000000205057824 */ /* 0x002fc800078e00ff */
[----:B----4-:R-:W-:Y:S01]  /*00c0*/  IMAD R12, R12, UR4, R5 ;  /* 0x000000040c0c7c24 */ /* 0x010fe2000f8e0205 */
[----:B------:R-:W1:Y:S02]  /*00d0*/  LDCU UR4, c[0x0][0x3b4] ;  /* 0x00007680ff0477ac */ /* 0x000e640008000800 */
[----:B---3--:R-:W3:Y:S02]  /*00e0*/  MUFU.RCP R0, R0 ;  /* 0x0000000000007308 */ /* 0x008ee40000001000 */
[----:B---3--:R-:W-:Y:S02]  /*00f0*/  IADD3 R2, PT, PT, R0, 0xffffffe, RZ ;  /* 0x0ffffffe00027810 */ /* 0x008fe40007ffe0ff */
[----:B------:R-:W-:-:S04]  /*0100*/  IABS R0, R12 ;  /* 0x0000000c00007213 */ /* 0x000fc80000000000 */
[----:B------:R3:W4:Y:S02]  /*0110*/  F2I.FTZ.U32.TRUNC.NTZ R3, R2 ;  /* 0x0000000200037305 */ /* 0x000724000021f000 */
[----:B---3--:R-:W-:Y:S01]  /*0120*/  IMAD.MOV.U32 R2, RZ, RZ, RZ ;  /* 0x000000ffff027224 */ /* 0x008fe200078e00ff */
[----:B----4-:R-:W-:-:S05]  /*0130*/  IADD3 R4, PT, PT, RZ, -R3, RZ ;  /* 0x80000003ff047210 */ /* 0x010fca0007ffe0ff */
[----:B------:R-:W-:-:S04]  /*0140*/  IMAD R5, R4, R7, RZ ;  /* 0x0000000704057224 */ /* 0x000fc800078e02ff */
[----:B------:R-:W-:-:S06]  /*0150*/  IMAD.HI.U32 R3, R3, R5, R2 ;  /* 0x0000000503037227 */ /* 0x000fcc00078e0002 */
[----:B------:R-:W-:-:S05]  /*0160*/  IMAD.HI.U32 R3, R3, R0, RZ ;  /* 0x0000000003037227 */ /* 0x000fca00078e00ff */
[----:B------:R-:W-:-:S05]  /*0170*/  IADD3 R2, PT, PT, -R3, RZ, RZ ;  /* 0x000000ff03027210 */ /* 0x000fca0007ffe1ff */
[----:B------:R-:W-:-:S05]  /*0180*/  IMAD R0, R7, R2, R0 ;  /* 0x0000000207007224 */ /* 0x000fca00078e0200 */
[----:B------:R-:W-:-:S13]  /*0190*/  ISETP.GT.U32.AND P1, PT, R7, R0, PT ;  /* 0x000000000700720c */ /* 0x000fda0003f24070 */
[----:B------:R-:W-:Y:S01]  /*01a0*/  @!P1 IMAD.IADD R0, R0, 0x1, -R7 ;  /* 0x0000000100009824 */ /* 0x000fe200078e0a07 */
[----:B------:R-:W-:Y:S02]  /*01b0*/  @!P1 IADD3 R3, PT, PT, R3, 0x1, RZ ;  /* 0x0000000103039810 */ /* 0x000fe40007ffe0ff */
[----:B------:R-:W-:Y:S02]  /*01c0*/  ISETP.NE.AND P1, PT, R13, RZ, PT ;  /* 0x000000ff0d00720c */ /* 0x000fe40003f25270 */
[----:B------:R-:W-:Y:S02]  /*01d0*/  ISETP.GE.U32.AND P0, PT, R0, R7, PT ;  /* 0x000000070000720c */ /* 0x000fe40003f06070 */
[----:B------:R-:W3:Y:S01]  /*01e0*/  LDC R7, c[0x0][0x3b8] ;  /* 0x0000ee00ff077b82 */ /* 0x000ee20000000800 */
[----:B------:R-:W-:-:S04]  /*01f0*/  LOP3.LUT R0, R12, R13, RZ, 0x3c, !PT ;  /* 0x0000000d0c007212 */ /* 0x000fc800078e3cff */
[----:B------:R-:W-:-:S06]  /*0200*/  ISETP.GE.AND P2, PT, R0, RZ, PT ;  /* 0x000000ff0000720c */ /* 0x000fcc0003f46270 */
[----:B------:R-:W-:-:S05]  /*0210*/  @P0 VIADD R3, R3, 0x1 ;  /* 0x0000000103030836 */ /* 0x000fca0000000000 */
[----:B------:R-:W-:-:S05]  /*0220*/  MOV R5, R3 ;  /* 0x0000000300057202 */ /* 0x000fca0000000f00 */
[----:B------:R-:W-:Y:S01]  /*0230*/  @!P2 IMAD.MOV R5, RZ, RZ, -R5 ;  /* 0x000000ffff05a224 */ /* 0x000fe200078e0a05 */
[----:B------:R-:W-:-:S04]  /*0240*/  @!P1 LOP3.LUT R5, RZ, R13, RZ, 0x33, !PT ;  /* 0x0000000dff059212 */ /* 0x000fc800078e33ff */
[----:B---3--:R-:W-:-:S13]  /*0250*/  ISETP.GE.AND P0, PT, R5, R7, PT ;  /* 0x000000070500720c */ /* 0x008fda0003f06270 */
[----:B------:R-:W3:Y:S01]  /*0260*/  @!P0 LDC.64 R2, c[0x0][0x3a0] ;  /* 0x0000e800ff028b82 */ /* 0x000ee20000000a00 */
[----:B--2---:R-:W-:-:S05]  /*0270*/  @!P0 IMAD R0, R7, UR5, RZ ;  /* 0x0000000507008c24 */ /* 0x004fca000f8e02ff */
[----:B------:R-:W-:Y:S01]  /*0280*/  @!P0 LEA R5, R0, R5, 0x1 ;  /* 0x0000000500058211 */ /* 0x000fe200078e08ff */
[----:B------:R-:W-:-:S04]  /*0290*/  HFMA2 R0, -RZ, RZ, 0, 0 ;  /* 0x00000000ff007431 */ /* 0x000fc800000001ff */
[----:B---3--:R-:W-:-:S05]  /*02a0*/  @!P0 IMAD.WIDE R2, R5, 0x4, R2 ;  /* 0x0000000405028825 */ /* 0x008fca00078e0202 */
[----:B------:R-:W2:Y:S01]  /*02b0*/  @!P0 LDG.E R8, desc[UR8][R2.64] ;  /* 0x0000000802088981 */ /* 0x000ea2000c1e1900 */
[----:B------:R-:W-:Y:S02]  /*02c0*/  @!P0 IMAD.WIDE R4, R7, 0x4, R2 ;  /* 0x0000000407048825 */ /* 0x000fe400078e0202 */
[----:B------:R-:W3:Y:S03]  /*02d0*/  LDC.64 R6, c[0x0][0x390] ;  /* 0x0000e400ff067b82 */ /* 0x000ee60000000a00 */
[----:B------:R4:W2:Y:S01]  /*02e0*/  @!P0 LDG.E R0, desc[UR8][R4.64] ;  /* 0x0000000804008981 */ /* 0x0008a2000c1e1900 */
[----:B-1----:R-:W-:-:S04]  /*02f0*/  ISETP.GE.AND P3, PT, R12, UR4, PT ;  /* 0x000000040c007c0c */ /* 0x002fc8000bf66270 */
[----:B------:R-:W1:Y:S08]  /*0300*/  S2UR UR6, SR_CTAID.Y ;  /* 0x00000000000679c3 */ /* 0x000e700000002600 */
[----:B----4-:R-:W1:Y:S01]  /*0310*/  LDC.64 R4, c[0x0][0x3c0] ;  /* 0x0000f000ff047b82 */ /* 0x010e620000000a00 */
[----:B0-----:R-:W-:-:S05]  /*0320*/  @!P3 IMAD.WIDE R10, R12, 0x4, R10 ;  /* 0x000000040c0ab825 */ /* 0x001fca00078e020a */
[----:B------:R0:W5:Y:S01]  /*0330*/  @!P3 LDG.E.64 R16, desc[UR8][R10.64] ;  /* 0x000000080a10b981 */ /* 0x000162000c1e1b00 */
[----:B---3--:R-:W-:-:S05]  /*0340*/  @!P3 IMAD.WIDE R6, R12, 0x4, R6 ;  /* 0x000000040c06b825 */ /* 0x008fca00078e0206 */
[----:B------:R0:W5:Y:S01]  /*0350*/  @!P3 LDG.E.64 R14, desc[UR8][R6.64] ;  /* 0x00000008060eb981 */ /* 0x000162000c1e1b00 */
[----:B-1----:R-:W-:Y:S01]  /*0360*/  IMAD R20, R5, UR6, RZ ;  /* 0x0000000605147c24 */ /* 0x002fe2000f8e02ff */
[----:B------:R-:W-:Y:S01]  /*0370*/  PLOP3.LUT P0, PT, PT, PT, PT, 0x80, 0x8 ;  /* 0x000000000008781c */ /* 0x000fe20003f0f070 */
[----:B--2---:R-:W-:-:S04]  /*0380*/  FMUL R8, R8, UR7 ;  /* 0x0000000708087c20 */ /* 0x004fc80008400000 */
[----:B------:R-:W-:-:S04]  /*0390*/  FMUL R3, R8, R8 ;  /* 0x0000000808037220 */ /* 0x000fc80000400000 */
[----:B------:R-:W-:Y:S01]  /*03a0*/  FFMA R0, R0, UR7, -R3 ;  /* 0x0000000700007c23 */ /* 0x000fe20008000803 */
[----:B------:R-:W-:-:S04]  /*03b0*/  VIADDMNMX R3, R20, R5, R4, PT ;  /* 0x0000000514037246 */ /* 0x000fc80003800104 */
[----:B------:R-:W-:Y:S02]  /*03c0*/  FSETP.GTU.AND P1, PT, R0, RZ, PT ;  /* 0x000000ff0000720b */ /* 0x000fe40003f2c000 */
[----:B------:R-:W-:-:S11]  /*03d0*/  ISETP.GT.AND P4, PT, R3, R20, PT ;  /* 0x000000140300720c */ /* 0x000fd60003f84270 */
[----:B------:R-:W-:-:S04]  /*03e0*/  @P1 FSETP.GEU.AND P2, PT, |R0|, 1.175494350822287508e-38, PT ;  /* 0x008000000000180b */ /* 0x000fc80003f4e200 */
[----:B------:R-:W-:Y:S01]  /*03f0*/  @P1 PLOP3.LUT P0, PT, P2, PT, PT, 0x80, 0x8 ;  /* 0x000000000008181c */ /* 0x000fe2000170f070 */
[----:B0-----:R-:W-:-:S12]  /*0400*/  @!P4 EXIT ;  /* 0x000000000000c94d */ /* 0x001fd80003800000 */
[----:B------:R-:W0:Y:S01]  /*0410*/  LDC R19, c[0x0][0x3d0] ;  /* 0x0000f400ff137b82 */ /* 0x000e220000000800 */
[----:B------:R-:W1:Y:S01]  /*0420*/  LDCU.U8 UR7, c[0x0][0x3bc] ;  /* 0x00007780ff0777ac */ /* 0x000e620008000000 */
[----:B------:R-:W-:Y:S01]  /*0430*/  @!P0 FMUL R0, R0, 16777216 ;  /* 0x4b80000000008820 */ /* 0x000fe20000400000 */
[--C-:B------:R-:W-:Y:S01]  /*0440*/  SHF.R.S32.HI R13, RZ, 0x1f, R12.reuse ;  /* 0x0000001fff0d7819 */ /* 0x100fe2000001140c */
[----:B------:R-:W-:Y:S02]  /*0450*/  IMAD.MOV.U32 R6, RZ, RZ, 0x3f800000 ;  /* 0x3f800000ff067424 */ /* 0x000fe400078e00ff */
[----:B------:R-:W2:Y:S01]  /*0460*/  @P1 MUFU.RSQ R2, R0 ;  /* 0x0000000000021308 */ /* 0x000ea20000001400 */
[----:B-1----:R-:W-:Y:S01]  /*0470*/  UISETP.NE.AND UP0, UPT, UR7, URZ, UPT ;  /* 0x000000ff0700728c */ /* 0x002fe2000bf05270 */
[----:B--2---:R-:W-:Y:S01]  /*0480*/  @!P0 FMUL R2, R2, 4096 ;  /* 0x4580000002028820 */ /* 0x004fe20000400000 */
[----:B0-----:R-:W-:Y:S01]  /*0490*/  SHF.R.S32.HI R4, RZ, 0x1f, R19 ;  /* 0x0000001fff047819 */ /* 0x001fe20000011413 */
[----:B------:R-:W-:-:S03]  /*04a0*/  IMAD.WIDE.U32 R18, R19, UR5, R12 ;  /* 0x0000000513127c25 */ /* 0x000fc6000f8e000c */
[----:B------:R-:W-:Y:S01]  /*04b0*/  @P1 MOV R6, R2 ;  /* 0x0000000200061202 */ /* 0x000fe20000000f00 */
[----:B------:R-:W-:Y:S02]  /*04c0*/  IMAD R7, R4, UR5, RZ ;  /* 0x0000000504077c24 */ /* 0x000fe4000f8e02ff */
[----:B------:R-:W-:-:S03]  /*04d0*/  IMAD.MOV.U32 R2, RZ, RZ, R20 ;  /* 0x000000ffff027224 */ /* 0x000fc600078e0014 */
[----:B------:R-:W-:Y:S01]  /*04e0*/  IADD3 R7, PT, PT, R19, R7, RZ ;  /* 0x0000000713077210 */ /* 0x000fe20007ffe0ff */
[----:B------:R-:W-:Y:S06]  /*04f0*/  BRA.U UP0, `(.L_x_8) ;  /* 0x0000000900587547 */ /* 0x000fec000b800000 */
[C---:B------:R-:W-:Y:S01]  /*0500*/  IMAD.IADD R0, R3.reuse, 0x1, -R2 ;  /* 0x0000000103007824 */ /* 0x040fe200078e0a02 */
[----:B------:R-:W-:-:S04]  /*0510*/  IADD3 R4, PT, PT, -R3, R2, RZ ;  /* 0x0000000203047210 */ /* 0x000fc80007ffe1ff */
[----:B------:R-:W-:Y:S02]  /*0520*/  LOP3.LUT P0, R9, R0, 0x3, RZ, 0xc0, !PT ;  /* 0x0000000300097812 */ /* 0x000fe4000780c0ff */
[----:B------:R-:W-:-:S11]  /*0530*/  ISETP.GT.U32.AND P1, PT, R4, -0x4, PT ;  /* 0xfffffffc0400780c */ /* 0x000fd60003f24070 */
[----:B------:R-:W-:Y:S05]  /*0540*/  @!P0 BRA `(.L_x_9) ;  /* 0x0000000000848947 */ /* 0x000fea0003800000 */
[----:B------:R-:W-:Y:S01]  /*0550*/  IMAD R5, R5, UR4, RZ ;  /* 0x0000000405057c24 */ /* 0x000fe2000f8e02ff */
[----:B------:R-:W-:Y:S01]  /*0560*/  IADD3 R0, PT, PT, -R9, RZ, RZ ;  /* 0x000000ff09007210 */ /* 0x000fe20007ffe1ff */
[----:B------:R-:W-:Y:S01]  /*0570*/  IMAD.IADD R2, R2, 0x1, R9 ;  /* 0x0000000102027824 */ /* 0x000fe200078e0209 */
[----:B------:R-:W0:Y:S01]  /*0580*/  LDCU UR5, c[0x0][0x3b4] ;  /* 0x00007680ff0577ac */ /* 0x000e220008000800 */
[----:B------:R-:W-:-:S07]  /*0590*/  IMAD R9, R5, UR6, RZ ;  /* 0x0000000605097c24 */ /* 0x000fce000f8e02ff */
.L_x_10:
[----:B-1----:R-:W1:Y:S01]  /*05a0*/  @!P3 LDC.64 R4, c[0x0][0x388] ;  /* 0x0000e200ff04bb82 */ /* 0x002e620000000a00 */
[----:B------:R-:W-:-:S04]  /*05b0*/  IADD3 R11, P0, PT, R9, R18, RZ ;  /* 0x00000012090b7210 */ /* 0x000fc80007f1e0ff */
[----:B------:R-:W-:Y:S02]  /*05c0*/  LEA.HI.X.SX32 R10, R9, R7, 0x1, P0 ;  /* 0x00000007090a7211 */ /* 0x000fe400000f0eff */
[----:B-1----:R-:W-:-:S04]  /*05d0*/  @!P3 LEA R20, P0, R11, R4, 0x1 ;  /* 0x000000040b14b211 */ /* 0x002fc800078008ff */
[----:B------:R-:W-:-:S05]  /*05e0*/  @!P3 LEA.HI.X R21, R11, R5, R10, 0x1, P0 ;  /* 0x000000050b15b211 */ /* 0x000fca00000f0c0a */
[----:B------:R1:W2:Y:S01]  /*05f0*/  @!P3 LDG.E R20, desc[UR8][R20.64] ;  /* 0x000000081414b981 */ /* 0x0002a2000c1e1900 */
[----:B0-----:R-:W-:Y:S01]  /*0600*/  UMOV UR4, UR5 ;  /* 0x0000000500047c82 */ /* 0x001fe20008000000 */
[----:B------:R-:W-:Y:S01]  /*0610*/  VIADD R0, R0, 0x1 ;  /* 0x0000000100007836 */ /* 0x000fe20000000000 */
[----:B------:R-:W-:Y:S02]  /*0620*/  IADD3 R9, PT, PT, R9, UR4, RZ ;  /* 0x0000000409097c10 */ /* 0x000fe4000fffe0ff */
[----:B-1----:R-:W-:-:S04]  /*0630*/  PRMT R21, RZ, 0x5410, RZ ;  /* 0x00005410ff157816 */ /* 0x002fc800000000ff */
[----:B--2---:R-:W-:-:S04]  /*0640*/  @!P3 PRMT R21, R21, 0x5410, R20 ;  /* 0x000054101515b816 */ /* 0x004fc80000000014 */
[----:B------:R-:W-:Y:S02]  /*0650*/  @!P3 PRMT R21, R20, 0x7632, R21 ;  /* 0x000076321415b816 */ /* 0x000fe40000000015 */
[----:B------:R-:W-:-:S03]  /*0660*/  ISETP.GE.AND P3, PT, R12, UR4, PT ;  /* 0x000000040c007c0c */ /* 0x000fc6000bf66270 */
[--C-:B------:R-:W-:Y:S02]  /*0670*/  HADD2.F32 R23, -RZ, R21.reuse.H1_H1 ;  /* 0x30000015ff177230 */ /* 0x100fe40000004100 */
[----:B------:R-:W-:-:S03]  /*0680*/  HADD2.F32 R25, -RZ, R21.H0_H0 ;  /* 0x20000015ff197230 */ /* 0x000fc60000004100 */
[C---:B------:R-:W-:Y:S02]  /*0690*/  FADD R23, -R8.reuse, R23 ;  /* 0x0000001708177221 */ /* 0x040fe40000000100 */
[----:B------:R-:W-:Y:S02]  /*06a0*/  FADD R25, -R8, R25 ;  /* 0x0000001908197221 */ /* 0x000fe40000000100 */
[-C--:B------:R-:W-:Y:S01]  /*06b0*/  FMUL R23, R23, R6.reuse ;  /* 0x0000000617177220 */ /* 0x080fe20000400000 */
[----:B------:R-:W0:Y:S01]  /*06c0*/  @!P3 LDC.64 R4, c[0x0][0x380] ;  /* 0x0000e000ff04bb82 */ /* 0x000e220000000a00 */
[----:B------:R-:W-:Y:S02]  /*06d0*/  FMUL R20, R25, R6 ;  /* 0x0000000619147220 */ /* 0x000fe40000400000 */
[----:B-----5:R-:W-:Y:S02]  /*06e0*/  FFMA R23, R14, R23, R16 ;  /* 0x000000170e177223 */ /* 0x020fe40000000010 */
[----:B------:R-:W-:Y:S01]  /*06f0*/  FFMA R20, R15, R20, R17 ;  /* 0x000000140f147223 */ /* 0x000fe20000000011 */
[----:B0-----:R-:W-:-:S04]  /*0700*/  @!P3 LEA R4, P0, R11, R4, 0x1 ;  /* 0x000000040b04b211 */ /* 0x001fc800078008ff */
[----:B------:R-:W-:Y:S02]  /*0710*/  @!P3 LEA.HI.X R5, R11, R5, R10, 0x1, P0 ;  /* 0x000000050b05b211 */ /* 0x000fe400000f0c0a */
[----:B------:R-:W-:Y:S02]  /*0720*/  @!P3 F2FP.F16.F32.PACK_AB R11, R20, R23 ;  /* 0x00000017140bb23e */ /* 0x000fe400000000ff */
[----:B------:R-:W-:-:S03]  /*0730*/  ISETP.NE.AND P0, PT, R0, RZ, PT ;  /* 0x000000ff0000720c */ /* 0x000fc60003f05270 */
[----:B------:R1:W-:Y:S10]  /*0740*/  @!P3 STG.E desc[UR8][R4.64], R11 ;  /* 0x0000000b0400b986 */ /* 0x0003f4000c101908 */
[----:B------:R-:W-:Y:S05]  /*0750*/  @P0 BRA `(.L_x_10) ;  /* 0xfffffffc00900947 */ /* 0x000fea000383ffff */
.L_x_9:
[----:B------:R-:W-:Y:S05]  /*0760*/  @P1 EXIT ;  /* 0x000000000000194d */ /* 0x000fea0003800000 */
[----:B-1----:R-:W0:Y:S01]  /*0770*/  LDC R5, c[0x0][0x3b4] ;  /* 0x0000ed00ff057b82 */ /* 0x002e220000000800 */
[C---:B------:R-:W-:Y:S01]  /*0780*/  IADD3 R22, PT, PT, R2.reuse, 0x3, RZ ;  /* 0x0000000302167810 */ /* 0x040fe20007ffe0ff */
[C---:B------:R-:W-:Y:S02]  /*0790*/  IMAD R0, R2.reuse, UR4, RZ ;  /* 0x0000000402007c24 */ /* 0x040fe4000f8e02ff */
[C---:B------:R-:W-:Y:S02]  /*07a0*/  VIADD R20, R2.reuse, 0x2 ;  /* 0x0000000202147836 */ /* 0x040fe40000000000 */
[----:B------:R-:W-:Y:S01]  /*07b0*/  IMAD.IADD R9, R2, 0x1, -R3 ;  /* 0x0000000102097824 */ /* 0x000fe200078e0a03 */
[----:B------:R-:W-:Y:S01]  /*07c0*/  IADD3 R4, PT, PT, R0, UR4, RZ ;  /* 0x0000000400047c10 */ /* 0x000fe2000fffe0ff */
[----:B------:R-:W-:Y:S02]  /*07d0*/  IMAD R20, R20, UR4, RZ ;  /* 0x0000000414147c24 */ /* 0x000fe4000f8e02ff */
[----:B------:R-:W-:-:S07]  /*07e0*/  IMAD R22, R22, UR4, RZ ;  /* 0x0000000416167c24 */ /* 0x000fce000f8e02ff */
.L_x_11:
[----:B------:R-:W1:Y:S01]  /*07f0*/  @!P3 LDC.64 R2, c[0x0][0x388] ;  /* 0x0000e200ff02bb82 */ /* 0x000e620000000a00 */
[----:B------:R-:W-:-:S04]  /*0800*/  IADD3 R21, P0, PT, R0, R18, RZ ;  /* 0x0000001200157210 */ /* 0x000fc80007f1e0ff */
[----:B------:R-:W-:-:S03]  /*0810*/  LEA.HI.X.SX32 R24, R0, R7, 0x1, P0 ;  /* 0x0000000700187211 */ /* 0x000fc600000f0eff */
[----:B------:R-:W2:Y:S01]  /*0820*/  @!P3 LDC.64 R10, c[0x0][0x380] ;  /* 0x0000e000ff0abb82 */ /* 0x000ea20000000a00 */
[----:B-1----:R-:W-:-:S04]  /*0830*/  @!P3 LEA R2, P0, R21, R2, 0x1 ;  /* 0x000000021502b211 */ /* 0x002fc800078008ff */
[----:B------:R-:W-:-:S05]  /*0840*/  @!P3 LEA.HI.X R3, R21, R3, R24, 0x1, P0 ;  /* 0x000000031503b211 */ /* 0x000fca00000f0c18 */
[----:B------:R1:W3:Y:S01]  /*0850*/  @!P3 LDG.E R2, desc[UR8][R2.64] ;  /* 0x000000080202b981 */ /* 0x0002e2000c1e1900 */
[----:B--2---:R-:W-:Y:S02]  /*0860*/  @!P3 LEA R10, P0, R21, R10, 0x1 ;  /* 0x0000000a150ab211 */ /* 0x004fe400078008ff */
[----:B-1----:R-:W-:-:S04]  /*0870*/  PRMT R3, RZ, 0x5410, RZ ;  /* 0x00005410ff037816 */ /* 0x002fc800000000ff */
[----:B---3--:R-:W-:-:S04]  /*0880*/  @!P3 PRMT R3, R3, 0x5410, R2 ;  /* 0x000054100303b816 */ /* 0x008fc80000000002 */
[----:B------:R-:W-:-:S05]  /*0890*/  @!P3 PRMT R3, R2, 0x7632, R3 ;  /* 0x000076320203b816 */ /* 0x000fca0000000003 */
[--C-:B------:R-:W-:Y:S02]  /*08a0*/  HADD2.F32 R23, -RZ, R3.reuse.H1_H1 ;  /* 0x30000003ff177230 */ /* 0x100fe40000004100 */
[----:B------:R-:W-:-:S03]  /*08b0*/  HADD2.F32 R25, -RZ, R3.H0_H0 ;  /* 0x20000003ff197230 */ /* 0x000fc60000004100 */
[C---:B------:R-:W-:Y:S02]  /*08c0*/  FADD R23, -R8.reuse, R23 ;  /* 0x0000001708177221 */ /* 0x040fe40000000100 */
[----:B------:R-:W-:Y:S02]  /*08d0*/  FADD R25, -R8, R25 ;  /* 0x0000001908197221 */ /* 0x000fe40000000100 */
[-C--:B------:R-:W-:Y:S02]  /*08e0*/  FMUL R23, R23, R6.reuse ;  /* 0x0000000617177220 */ /* 0x080fe40000400000 */
[----:B------:R-:W-:Y:S01]  /*08f0*/  FMUL R2, R25, R6 ;  /* 0x0000000619027220 */ /* 0x000fe20000400000 */
[----:B------:R-:W-:Y:S01]  /*0900*/  @!P3 LEA.HI.X R25, R21, R11, R24, 0x1, P0 ;  /* 0x0000000b1519b211 */ /* 0x000fe200000f0c18 */
[----:B-----5:R-:W-:Y:S01]  /*0910*/  FFMA R23, R14, R23, R16 ;  /* 0x000000170e177223 */ /* 0x020fe20000000010 */
[----:B------:R-:W-:Y:S02]  /*0920*/  @!P3 IMAD.MOV.U32 R24, RZ, RZ, R10 ;  /* 0x000000ffff18b224 */ /* 0x000fe400078e000a */
[----:B------:R-:W-:Y:S01]  /*0930*/  FFMA R2, R15, R2, R17 ;  /* 0x000000020f027223 */ /* 0x000fe20000000011 */
[----:B------:R-:W-:-:S04]  /*0940*/  IADD3 R21, P0, PT, R4, R18, RZ ;  /* 0x0000001204157210 */ /* 0x000fc80007f1e0ff */
[----:B------:R-:W-:Y:S02]  /*0950*/  @!P3 F2FP.F16.F32.PACK_AB R23, R2, R23 ;  /* 0x000000170217b23e */ /* 0x000fe400000000ff */
[----:B------:R-:W-:-:S03]  /*0960*/  LEA.HI.X.SX32 R26, R4, R7, 0x1, P0 ;  /* 0x00000007041a7211 */ /* 0x000fc600000f0eff */
[----:B------:R1:W-:Y:S01]  /*0970*/  @!P3 STG.E desc[UR8][R24.64], R23 ;  /* 0x000000171800b986 */ /* 0x0003e2000c101908 */
[----:B0-----:R-:W-:-:S13]  /*0980*/  ISETP.GE.AND P3, PT, R12, R5, PT ;  /* 0x000000050c00720c */ /* 0x001fda0003f66270 */
[----:B------:R-:W0:Y:S01]  /*0990*/  @!P3 LDC.64 R2, c[0x0][0x388] ;  /* 0x0000e200ff02bb82 */ /* 0x000e220000000a00 */
[----:B-1----:R-:W-:-:S07]  /*09a0*/  PRMT R23, RZ, 0x5410, RZ ;  /* 0x00005410ff177816 */ /* 0x002fce00000000ff */
[----:B------:R-:W1:Y:S01]  /*09b0*/  @!P3 LDC.64 R10, c[0x0][0x388] ;  /* 0x0000e200ff0abb82 */ /* 0x000e620000000a00 */
[----:B0-----:R-:W-:-:S04]  /*09c0*/  @!P3 LEA R2, P0, R21, R2, 0x1 ;  /* 0x000000021502b211 */ /* 0x001fc800078008ff */
[----:B------:R-:W-:Y:S02]  /*09d0*/  @!P3 LEA.HI.X R3, R21, R3, R26, 0x1, P0 ;  /* 0x000000031503b211 */ /* 0x000fe400000f0c1a */
[----:B------:R-:W-:-:S03]  /*09e0*/  @!P3 MOV R24, R2 ;  /* 0x000000020018b202 */ /* 0x000fc60000000f00 */
[----:B------:R-:W-:Y:S02]  /*09f0*/  @!P3 IMAD.MOV.U32 R25, RZ, RZ, R3 ;  /* 0x000000ffff19b224 */ /* 0x000fe400078e0003 */
[----:B------:R-:W0:Y:S03]  /*0a00*/  @!P3 LDC.64 R2, c[0x0][0x380] ;  /* 0x0000e000ff02bb82 */ /* 0x000e260000000a00 */
[----:B------:R-:W2:Y:S01]  /*0a10*/  @!P3 LDG.E R27, desc[UR8][R24.64] ;  /* 0x00000008181bb981 */ /* 0x000ea2000c1e1900 */
[----:B0-----:R-:W-:Y:S02]  /*0a20*/  @!P3 LEA R2, P0, R21, R2, 0x1 ;  /* 0x000000021502b211 */ /* 0x001fe400078008ff */
[----:B--2---:R-:W-:-:S04]  /*0a30*/  @!P3 PRMT R23, R23, 0x5410, R27 ;  /* 0x000054101717b816 */ /* 0x004fc8000000001b */
[----:B------:R-:W-:Y:S02]  /*0a40*/  @!P3 PRMT R23, R27, 0x7632, R23 ;  /* 0x000076321b17b816 */ /* 0x000fe40000000017 */
[----:B------:R-:W-:Y:S02]  /*0a50*/  @!P3 LEA.HI.X R27, R21, R3, R26, 0x1, P0 ;  /* 0x00000003151bb211 */ /* 0x000fe400000f0c1a */
[C---:B------:R-:W-:Y:S01]  /*0a60*/  IADD3 R21, P0, PT, R20.reuse, R18, RZ ;  /* 0x0000001214157210 */ /* 0x040fe20007f1e0ff */
[--C-:B------:R-:W-:Y:S02]  /*0a70*/  HADD2.F32 R29, -RZ, R23.reuse.H1_H1 ;  /* 0x30000017ff1d7230 */ /* 0x100fe40000004100 */
[----:B------:R-:W-:Y:S01]  /*0a80*/  HADD2.F32 R23, -RZ, R23.H0_H0 ;  /* 0x20000017ff177230 */ /* 0x000fe20000004100 */
[----:B------:R-:W-:Y:S02]  /*0a90*/  LEA.HI.X.SX32 R28, R20, R7, 0x1, P0 ;  /* 0x00000007141c7211 */ /* 0x000fe400000f0eff */
[C---:B------:R-:W-:Y:S01]  /*0aa0*/  FADD R29, -R8.reuse, R29 ;  /* 0x0000001d081d7221 */ /* 0x040fe20000000100 */
[----:B-1----:R-:W-:Y:S01]  /*0ab0*/  @!P3 LEA R24, P0, R21, R10, 0x1 ;  /* 0x0000000a1518b211 */ /* 0x002fe200078008ff */
[----:B------:R-:W-:-:S02]  /*0ac0*/  FADD R23, -R8, R23 ;  /* 0x0000001708177221 */ /* 0x000fc40000000100 */
[-C--:B------:R-:W-:Y:S01]  /*0ad0*/  FMUL R29, R29, R6.reuse ;  /* 0x000000061d1d7220 */ /* 0x080fe20000400000 */
[----:B------:R-:W-:Y:S01]  /*0ae0*/  @!P3 LEA.HI.X R25, R21, R11, R28, 0x1, P0 ;  /* 0x0000000b1519b211 */ /* 0x000fe200000f0c1c */
[----:B------:R-:W-:Y:S01]  /*0af0*/  FMUL R26, R23, R6 ;  /* 0x00000006171a7220 */ /* 0x000fe20000400000 */
[----:B------:R-:W0:Y:S01]  /*0b00*/  @!P3 LDC.64 R10, c[0x0][0x388] ;  /* 0x0000e200ff0abb82 */ /* 0x000e220000000a00 */
[----:B------:R-:W-:Y:S02]  /*0b10*/  FFMA R23, R14, R29, R16 ;  /* 0x0000001d0e177223 */ /* 0x000fe40000000010 */
[----:B------:R-:W-:-:S05]  /*0b20*/  FFMA R26, R15, R26, R17 ;  /* 0x0000001a0f1a7223 */ /* 0x000fca0000000011 */
[----:B------:R-:W-:Y:S02]  /*0b30*/  @!P3 F2FP.F16.F32.PACK_AB R23, R26, R23 ;  /* 0x000000171a17b23e */ /* 0x000fe400000000ff */
[----:B------:R-:W-:Y:S02]  /*0b40*/  @!P3 MOV R26, R2 ;  /* 0x00000002001ab202 */ /* 0x000fe40000000f00 */
[----:B------:R-:W1:Y:S03]  /*0b50*/  @!P3 LDC.64 R2, c[0x0][0x380] ;  /* 0x0000e000ff02bb82 */ /* 0x000e660000000a00 */
[----:B------:R2:W-:Y:S04]  /*0b60*/  @!P3 STG.E desc[UR8][R26.64], R23 ;  /* 0x000000171a00b986 */ /* 0x0005e8000c101908 */
[----:B------:R3:W4:Y:S02]  /*0b70*/  @!P3 LDG.E R24, desc[UR8][R24.64] ;  /* 0x000000081818b981 */ /* 0x000724000c1e1900 */
[----:B---3--:R-:W-:-:S02]  /*0b80*/  PRMT R25, RZ, 0x5410, RZ ;  /* 0x00005410ff197816 */ /* 0x008fc400000000ff */
[----:B-1----:R-:W-:-:S04]  /*0b90*/  @!P3 LEA R2, P0, R21, R2, 0x1 ;  /* 0x000000021502b211 */ /* 0x002fc800078008ff */
[----:B------:R-:W-:Y:S02]  /*0ba0*/  @!P3 LEA.HI.X R3, R21, R3, R28, 0x1, P0 ;  /* 0x000000031503b211 */ /* 0x000fe400000f0c1c */
[----:B------:R-:W-:-:S04]  /*0bb0*/  IADD3 R21, P0, PT, R22, R18, RZ ;  /* 0x0000001216157210 */ /* 0x000fc80007f1e0ff */
[----:B--2---:R-:W-:Y:S02]  /*0bc0*/  LEA.HI.X.SX32 R26, R22, R7, 0x1, P0 ;  /* 0x00000007161a7211 */ /* 0x004fe400000f0eff */
[----:B0-----:R-:W-:-:S04]  /*0bd0*/  @!P3 LEA R10, P0, R21, R10, 0x1 ;  /* 0x0000000a150ab211 */ /* 0x001fc800078008ff */
[----:B------:R-:W-:Y:S02]  /*0be0*/  @!P3 LEA.HI.X R11, R21, R11, R26, 0x1, P0 ;  /* 0x0000000b150bb211 */ /* 0x000fe400000f0c1a */
[----:B----4-:R-:W-:-:S04]  /*0bf0*/  @!P3 PRMT R25, R25, 0x5410, R24 ;  /* 0x000054101919b816 */ /* 0x010fc80000000018 */
[----:B------:R-:W-:-:S05]  /*0c00*/  @!P3 PRMT R25, R24, 0x7632, R25 ;  /* 0x000076321819b816 */ /* 0x000fca0000000019 */
[--C-:B------:R-:W-:Y:S02]  /*0c10*/  HADD2.F32 R29, -RZ, R25.reuse.H1_H1 ;  /* 0x30000019ff1d7230 */ /* 0x100fe40000004100 */
[----:B------:R-:W-:-:S03]  /*0c20*/  HADD2.F32 R25, -RZ, R25.H0_H0 ;  /* 0x20000019ff197230 */ /* 0x000fc60000004100 */
[C---:B------:R-:W-:Y:S02]  /*0c30*/  FADD R29, -R8.reuse, R29 ;  /* 0x0000001d081d7221 */ /* 0x040fe40000000100 */
[----:B------:R-:W-:Y:S02]  /*0c40*/  FADD R25, -R8, R25 ;  /* 0x0000001908197221 */ /* 0x000fe40000000100 */
[-C--:B------:R-:W-:Y:S02]  /*0c50*/  FMUL R29, R29, R6.reuse ;  /* 0x000000061d1d7220 */ /* 0x080fe40000400000 */
[----:B------:R-:W-:Y:S02]  /*0c60*/  FMUL R24, R25, R6 ;  /* 0x0000000619187220 */ /* 0x000fe40000400000 */
[----:B------:R-:W-:Y:S02]  /*0c70*/  FFMA R23, R14, R29, R16 ;  /* 0x0000001d0e177223 */ /* 0x000fe40000000010 */
[----:B------:R-:W-:-:S05]  /*0c80*/  FFMA R24, R15, R24, R17 ;  /* 0x000000180f187223 */ /* 0x000fca0000000011 */
[----:B------:R-:W-:Y:S02]  /*0c90*/  @!P3 F2FP.F16.F32.PACK_AB R23, R24, R23 ;  /* 0x000000171817b23e */ /* 0x000fe400000000ff */
[----:B------:R-:W0:Y:S03]  /*0ca0*/  @!P3 LDC.64 R24, c[0x0][0x380] ;  /* 0x0000e000ff18bb82 */ /* 0x000e260000000a00 */
[----:B------:R1:W-:Y:S04]  /*0cb0*/  @!P3 STG.E desc[UR8][R2.64], R23 ;  /* 0x000000170200b986 */ /* 0x0003e8000c101908 */
[----:B------:R-:W2:Y:S01]  /*0cc0*/  @!P3 LDG.E R10, desc[UR8][R10.64] ;  /* 0x000000080a0ab981 */ /* 0x000ea2000c1e1900 */
[C---:B------:R-:W-:Y:S01]  /*0cd0*/  IMAD R0, R5.reuse, 0x4, R0 ;  /* 0x0000000405007824 */ /* 0x040fe200078e0200 */
[C---:B------:R-:W-:Y:S01]  /*0ce0*/  LEA R4, R5.reuse, R4, 0x2 ;  /* 0x0000000405047211 */ /* 0x040fe200078e10ff */
[C---:B------:R-:W-:Y:S01]  /*0cf0*/  IMAD R20, R5.reuse, 0x4, R20 ;  /* 0x0000000405147824 */ /* 0x040fe200078e0214 */
[----:B------:R-:W-:-:S02]  /*0d00*/  LEA R22, R5, R22, 0x2 ;  /* 0x0000001605167211 */ /* 0x000fc400078e10ff */
[----:B-1----:R-:W-:Y:S02]  /*0d10*/  PRMT R3, RZ, 0x5410, RZ ;  /* 0x00005410ff037816 */ /* 0x002fe400000000ff */
[----:B0-----:R-:W-:Y:S02]  /*0d20*/  @!P3 LEA R24, P0, R21, R24, 0x1 ;  /* 0x000000181518b211 */ /* 0x001fe400078008ff */
[----:B--2---:R-:W-:-:S04]  /*0d30*/  @!P3 PRMT R3, R3, 0x5410, R10 ;  /* 0x000054100303b816 */ /* 0x004fc8000000000a */
[----:B------:R-:W-:Y:S01]  /*0d40*/  @!P3 PRMT R3, R10, 0x7632, R3 ;  /* 0x000076320a03b816 */ /* 0x000fe20000000003 */
[----:B------:R-:W-:-:S04]  /*0d50*/  VIADD R10, R9, 0x4 ;  /* 0x00000004090a7836 */ /* 0x000fc80000000000 */
[--C-:B------:R-:W-:Y:S02]  /*0d60*/  HADD2.F32 R27, -RZ, R3.reuse.H1_H1 ;  /* 0x30000003ff1b7230 */ /* 0x100fe40000004100 */
[----:B------:R-:W-:Y:S01]  /*0d70*/  HADD2.F32 R29, -RZ, R3.H0_H0 ;  /* 0x20000003ff1d7230 */ /* 0x000fe20000004100 */
[----:B------:R-:W-:Y:S02]  /*0d80*/  @!P3 LEA.HI.X R3, R21, R25, R26, 0x1, P0 ;  /* 0x000000191503b211 */ /* 0x000fe400000f0c1a */
[----:B------:R-:W-:Y:S01]  /*0d90*/  FADD R27, -R8, R27 ;  /* 0x0000001b081b7221 */ /* 0x000fe20000000100 */
[----:B------:R-:W-:Y:S01]  /*0da0*/  ISETP.NE.AND P0, PT, R10, RZ, PT ;  /* 0x000000ff0a00720c */ /* 0x000fe20003f05270 */
[----:B------:R-:W-:Y:S02]  /*0db0*/  FADD R29, -R8, R29 ;  /* 0x0000001d081d7221 */ /* 0x000fe40000000100 */
[-C--:B------:R-:W-:Y:S02]  /*0dc0*/  FMUL R27, R27, R6.reuse ;  /* 0x000000061b1b7220 */ /* 0x080fe40000400000 */
[----:B------:R-:W-:-:S02]  /*0dd0*/  FMUL R2, R29, R6 ;  /* 0x000000061d027220 */ /* 0x000fc40000400000 */
[----:B------:R-:W-:Y:S02]  /*0de0*/  FFMA R27, R14, R27, R16 ;  /* 0x0000001b0e1b7223 */ /* 0x000fe40000000010 */
[----:B------:R-:W-:-:S05]  /*0df0*/  FFMA R2, R15, R2, R17 ;  /* 0x000000020f027223 */ /* 0x000fca0000000011 */
[----:B------:R-:W-:Y:S02]  /*0e00*/  @!P3 F2FP.F16.F32.PACK_AB R9, R2, R27 ;  /* 0x0000001b0209b23e */ /* 0x000fe400000000ff */
[----:B------:R-:W-:-:S05]  /*0e10*/  @!P3 MOV R2, R24 ;  /* 0x000000180002b202 */ /* 0x000fca0000000f00 */
[----:B------:R0:W-:Y:S01]  /*0e20*/  @!P3 STG.E desc[UR8][R2.64], R9 ;  /* 0x000000090200b986 */ /* 0x0001e2000c101908 */
[----:B------:R-:W-:Y:S05]  /*0e30*/  @!P0 EXIT ;  /* 0x000000000000894d */ /* 0x000fea0003800000 */
[----:B0-----:R-:W-:Y:S01]  /*0e40*/  IMAD.MOV.U32 R9, RZ, RZ, R10 ;  /* 0x000000ffff097224 */ /* 0x001fe200078e000a */
[----:B------:R-:W-:Y:S06]  /*0e50*/  BRA `(.L_x_11) ;  /* 0xfffffff800647947 */ /* 0x000fec000383ffff */
.L_x_8:
[----:B------:R-:W-:Y:S01]  /*0e60*/  IADD3 R0, PT, PT, R3, -R2, RZ ;  /* 0x8000000203007210 */ /* 0x000fe20007ffe0ff */
[----:B------:R-:W-:-:S03]  /*0e70*/  VIADD R22, R2, 0x1 ;  /* 0x0000000102167836 */ /* 0x000fc60000000000 */
[----:B------:R-:W-:-:S04]  /*0e80*/  LOP3.LUT R0, R0, 0x1, RZ, 0xc0, !PT ;  /* 0x0000000100007812 */ /* 0x000fc800078ec0ff */
[----:B------:R-:W-:-:S13]  /*0e90*/  ISETP.NE.U32.AND P0, PT, R0, 0x1, PT ;  /* 0x000000010000780c */ /* 0x000fda0003f05070 */
[----:B------:R-:W-:Y:S05]  /*0ea0*/  @P0 BRA `(.L_x_12) ;  /* 0x0000000400300947 */ /* 0x000fea0003800000 */
[----:B------:R-:W-:Y:S01]  /*0eb0*/  IMAD R10, R2, UR4, RZ ;  /* 0x00000004020a7c24 */ /* 0x000fe2000f8e02ff */
[----:B------:R-:W-:Y:S01]  /*0ec0*/  BSSY.RECONVERGENT B0, `(.L_x_13) ;  /* 0x000000a000007945 */ /* 0x000fe20003800200 */
[----:B------:R-:W-:-:S03]  /*0ed0*/  PRMT R0, RZ, 0x5410, RZ ;  /* 0x00005410ff007816 */ /* 0x000fc600000000ff */
[----:B------:R-:W-:-:S04]  /*0ee0*/  IADD3 R5, P0, PT, R10, R18, RZ ;  /* 0x000000120a057210 */ /* 0x000fc80007f1e0ff */
[----:B------:R-:W-:Y:S01]  /*0ef0*/  LEA.HI.X.SX32 R10, R10, R7, 0x1, P0 ;  /* 0x000000070a0a7211 */ /* 0x000fe200000f0eff */
[----:B------:R-:W-:Y:S08]  /*0f00*/  @P3 BRA `(.L_x_14) ;  /* 0x0000000000143947 */ /* 0x000ff00003800000 */
[----:B------:R-:W0:Y:S02]  /*0f10*/  LDCU.64 UR4, c[0x0][0x388] ;  /* 0x00007100ff0477ac */ /* 0x000e240008000a00 */
[----:B0-----:R-:W-:-:S04]  /*0f20*/  LEA R20, P0, R5, UR4, 0x1 ;  /* 0x0000000405147c11 */ /* 0x001fc8000f8008ff */
[----:B------:R-:W-:-:S05]  /*0f30*/  LEA.HI.X R21, R5, UR5, R10, 0x1, P0 ;  /* 0x0000000505157c11 */ /* 0x000fca00080f0c0a */
[----:B------:R-:W2:Y:S02]  /*0f40*/  LDG.E R20, desc[UR8][R20.64] ;  /* 0x0000000814147981 */ /* 0x000ea4000c1e1900 */
[----:B--2---:R-:W-:-:S07]  /*0f50*/  PRMT R0, R20, 0x5432, R20 ;  /* 0x0000543214007816 */ /* 0x004fce0000000014 */
.L_x_14:
[----:B------:R-:W-:Y:S05]  /*0f60*/  BSYNC.RECONVERGENT B0 ;  /* 0x0000000000007941 */ /* 0x000fea0003800200 */
.L_x_13:
[----:B------:R-:W-:Y:S02]  /*0f70*/  HADD2.F32 R9, -RZ, R0.H1_H1 ;  /* 0x30000000ff097230 */ /* 0x000fe40000004100 */
[----:B------:R-:W-:Y:S01]  /*0f80*/  HFMA2 R11, -RZ, RZ, 0.96630859375, -0.0022525787353515625 ;  /* 0x3bbb989dff0b7431 */ /* 0x000fe200000001ff */
[----:B------:R-:W-:Y:S02]  /*0f90*/  BSSY.RECONVERGENT B0, `(.L_x_15) ;  /* 0x000001d000007945 */ /* 0x000fe40003800200 */
[----:B------:R-:W-:-:S04]  /*0fa0*/  FADD R9, -R8, R9 ;  /* 0x0000000908097221 */ /* 0x000fc80000000100 */
[----:B------:R-:W-:-:S04]  /*0fb0*/  FMUL R9, R9, R6 ;  /* 0x0000000609097220 */ /* 0x000fc80000400000 */
[----:B-----5:R-:W-:Y:S01]  /*0fc0*/  FFMA R2, R14, R9, R16 ;  /* 0x000000090e027223 */ /* 0x020fe20000000010 */
[----:B------:R-:W-:-:S03]  /*0fd0*/  IMAD.MOV.U32 R9, RZ, RZ, 0x437c0000 ;  /* 0x437c0000ff097424 */ /* 0x000fc600078e00ff */
[----:B------:R-:W-:-:S04]  /*0fe0*/  FFMA.SAT R4, R2, -R11, 0.5 ;  /* 0x3f00000002047423 */ /* 0x000fc8000000280b */
[----:B------:R-:W-:-:S04]  /*0ff0*/  FFMA.RM R4, R4, R9, 12582913 ;  /* 0x4b40000104047423 */ /* 0x000fc80000004009 */
[C---:B------:R-:W-:Y:S01]  /*1000*/  FADD R9, R4.reuse, -12583039 ;  /* 0xcb40007f04097421 */ /* 0x040fe20000000000 */
[----:B------:R-:W-:-:S03]  /*1010*/  SHF.L.U32 R4, R4, 0x17, RZ ;  /* 0x0000001704047819 */ /* 0x000fc600000006ff */
[----:B------:R-:W-:-:S04]  /*1020*/  FFMA R9, R2, -1.4426950216293334961, -R9 ;  /* 0xbfb8aa3b02097823 */ /* 0x000fc80000000809 */
[----:B------:R-:W-:Y:S01]  /*1030*/  FFMA R11, R2, -1.925963033500011079e-08, R9 ;  /* 0xb2a57060020b7823 */ /* 0x000fe20000000009 */
[----:B------:R-:W-:-:S05]  /*1040*/  HADD2.F32 R9, -RZ, R0.H0_H0 ;  /* 0x20000000ff097230 */ /* 0x000fca0000004100 */
[----:B------:R-:W0:Y:S01]  /*1050*/  MUFU.EX2 R11, R11 ;  /* 0x0000000b000b7308 */ /* 0x000e220000000800 */
[----:B------:R-:W-:Y:S01]  /*1060*/  FADD R9, -R8, R9 ;  /* 0x0000000908097221 */ /* 0x000fe20000000100 */
[----:B0-----:R-:W-:-:S04]  /*1070*/  FFMA R20, R4, R11, 1 ;  /* 0x3f80000004147423 */ /* 0x001fc8000000000b */
[----:B------:R-:W-:-:S05]  /*1080*/  VIADD R4, R20, 0x1800000 ;  /* 0x0180000014047836 */ /* 0x000fca0000000000 */
[----:B------:R-:W-:-:S04]  /*1090*/  LOP3.LUT R4, R4, 0x7f800000, RZ, 0xc0, !PT ;  /* 0x7f80000004047812 */ /* 0x000fc800078ec0ff */
[----:B------:R-:W-:Y:S01]  /*10a0*/  ISETP.GT.U32.AND P0, PT, R4, 0x1ffffff, PT ;  /* 0x01ffffff0400780c */ /* 0x000fe20003f04070 */
[----:B------:R-:W-:-:S04]  /*10b0*/  FMUL R4, R9, R6 ;  /* 0x0000000609047220 */ /* 0x000fc80000400000 */
[----:B------:R-:W-:-:S08]  /*10c0*/  FFMA R4, R15, R4, R17 ;  /* 0x000000040f047223 */ /* 0x000fd00000000011 */
[----:B------:R-:W-:Y:S05]  /*10d0*/  @P0 BRA `(.L_x_16) ;  /* 0x0000000000100947 */ /* 0x000fea0003800000 */
[----:B------:R-:W-:Y:S02]  /*10e0*/  MOV R0, R20 ;  /* 0x0000001400007202 */ /* 0x000fe40000000f00 */
[----:B------:R-:W-:-:S07]  /*10f0*/  MOV R20, 0x1110 ;  /* 0x0000111000147802 */ /* 0x000fce0000000f00 */
[----:B------:R-:W-:Y:S05]  /*1100*/  CALL.REL.NOINC `($__internal_0_$__cuda_sm20_rcp_rn_f32_slowpath) ;  /* 0x0000000c00247944 */ /* 0x000fea0003c00000 */
[----:B------:R-:W-:Y:S05]  /*1110*/  BRA `(.L_x_17) ;  /* 0x0000000000107947 */ /* 0x000fea0003800000 */
.L_x_16:
[----:B------:R-:W0:Y:S02]  /*1120*/  MUFU.RCP R23, R20 ;  /* 0x0000001400177308 */ /* 0x000e240000001000 */
[----:B0-----:R-:W-:-:S04]  /*1130*/  FFMA R0, R20, R23, -1 ;  /* 0xbf80000014007423 */ /* 0x001fc80000000017 */
[----:B------:R-:W-:-:S04]  /*1140*/  FADD.FTZ R0, -R0, -RZ ;  /* 0x800000ff00007221 */ /* 0x000fc80000010100 */
[----:B------:R-:W-:-:S07]  /*1150*/  FFMA R23, R23, R0, R23 ;  /* 0x0000000017177223 */ /* 0x000fce0000000017 */
.L_x_17:
[----:B------:R-:W-:Y:S05]  /*1160*/  BSYNC.RECONVERGENT B0 ;  /* 0x0000000000007941 */ /* 0x000fea0003800200 */
.L_x_15:
[----:B------:R-:W-:Y:S01]  /*1170*/  IMAD.MOV.U32 R9, RZ, RZ, 0x3bbb989d ;  /* 0x3bbb989dff097424 */ /* 0x000fe200078e00ff */
[----:B------:R-:W-:Y:S01]  /*1180*/  MOV R11, 0x437c0000 ;  /* 0x437c0000000b7802 */ /* 0x000fe20000000f00 */
[----:B------:R-:W-:Y:S01]  /*1190*/  BSSY.RECONVERGENT B0, `(.L_x_18) ;  /* 0x0000016000007945 */ /* 0x000fe20003800200 */
[----:B------:R-:W-:Y:S01]  /*11a0*/  FMUL R2, R2, R23 ;  /* 0x0000001702027220 */ /* 0x000fe20000400000 */
[----:B------:R-:W-:-:S04]  /*11b0*/  FFMA.SAT R0, R4, -R9, 0.5 ;  /* 0x3f00000004007423 */ /* 0x000fc80000002809 */
[----:B------:R-:W-:-:S04]  /*11c0*/  FFMA.RM R0, R0, R11, 12582913 ;  /* 0x4b40000100007423 */ /* 0x000fc8000000400b */
[C---:B------:R-:W-:Y:S01]  /*11d0*/  FADD R9, R0.reuse, -12583039 ;  /* 0xcb40007f00097421 */ /* 0x040fe20000000000 */
[----:B------:R-:W-:-:S03]  /*11e0*/  IMAD.SHL.U32 R0, R0, 0x800000, RZ ;  /* 0x0080000000007824 */ /* 0x000fc600078e00ff */
[----:B------:R-:W-:-:S04]  /*11f0*/  FFMA R9, R4, -1.4426950216293334961, -R9 ;  /* 0xbfb8aa3b04097823 */ /* 0x000fc80000000809 */
[----:B------:R-:W-:-:S06]  /*1200*/  FFMA R9, R4, -1.925963033500011079e-08, R9 ;  /* 0xb2a5706004097823 */ /* 0x000fcc0000000009 */
[----:B------:R-:W0:Y:S02]  /*1210*/  MUFU.EX2 R9, R9 ;  /* 0x0000000900097308 */ /* 0x000e240000000800 */
[----:B0-----:R-:W-:-:S05]  /*1220*/  FFMA R20, R0, R9, 1 ;  /* 0x3f80000000147423 */ /* 0x001fca0000000009 */
[----:B------:R-:W-:-:S04]  /*1230*/  IADD3 R0, PT, PT, R20, 0x1800000, RZ ;  /* 0x0180000014007810 */ /* 0x000fc80007ffe0ff */
[----:B------:R-:W-:-:S04]  /*1240*/  LOP3.LUT R0, R0, 0x7f800000, RZ, 0xc0, !PT ;  /* 0x7f80000000007812 */ /* 0x000fc800078ec0ff */
[----:B------:R-:W-:-:S13]  /*1250*/  ISETP.GT.U32.AND P0, PT, R0, 0x1ffffff, PT ;  /* 0x01ffffff0000780c */ /* 0x000fda0003f04070 */
[----:B------:R-:W-:Y:S05]  /*1260*/  @P0 BRA `(.L_x_19) ;  /* 0x0000000000100947 */ /* 0x000fea0003800000 */
[----:B------:R-:W-:Y:S01]  /*1270*/  IMAD.MOV.U32 R0, RZ, RZ, R20 ;  /* 0x000000ffff007224 */ /* 0x000fe200078e0014 */
[----:B------:R-:W-:-:S07]  /*1280*/  MOV R20, 0x12a0 ;  /* 0x000012a000147802 */ /* 0x000fce0000000f00 */
[----:B------:R-:W-:Y:S05]  /*1290*/  CALL.REL.NOINC `($__internal_0_$__cuda_sm20_rcp_rn_f32_slowpath) ;  /* 0x0000000800c07944 */ /* 0x000fea0003c00000 */
[----:B------:R-:W-:Y:S05]  /*12a0*/  BRA `(.L_x_20) ;  /* 0x0000000000107947 */ /* 0x000fea0003800000 */
.L_x_19:
[----:B------:R-:W0:Y:S02]  /*12b0*/  MUFU.RCP R23, R20 ;  /* 0x0000001400177308 */ /* 0x000e240000001000 */
[----:B0-----:R-:W-:-:S04]  /*12c0*/  FFMA R0, R20, R23, -1 ;  /* 0xbf80000014007423 */ /* 0x001fc80000000017 */
[----:B------:R-:W-:-:S04]  /*12d0*/  FADD.FTZ R0, -R0, -RZ ;  /* 0x800000ff00007221 */ /* 0x000fc80000010100 */
[----:B------:R-:W-:-:S07]  /*12e0*/  FFMA R23, R23, R0, R23 ;  /* 0x0000000017177223 */ /* 0x000fce0000000017 */
.L_x_20:
[----:B------:R-:W-:Y:S05]  /*12f0*/  BSYNC.RECONVERGENT B0 ;  /* 0x0000000000007941 */ /* 0x000fea0003800200 */
.L_x_18:
[----:B------:R-:W0:Y:S01]  /*1300*/  @!P3 LDC.64 R20, c[0x0][0x380] ;  /* 0x0000e000ff14bb82 */ /* 0x000e220000000a00 */
[----:B------:R-:W-:-:S05]  /*1310*/  FMUL R9, R4, R23 ;  /* 0x0000001704097220 */ /* 0x000fca0000400000 */
[----:B------:R-:W-:Y:S02]  /*1320*/  @!P3 F2FP.F16.F32.PACK_AB R9, R9, R2 ;  /* 0x000000020909b23e */ /* 0x000fe400000000ff */
[----:B------:R-:W-:Y:S02]  /*1330*/  MOV R2, R22 ;  /* 0x0000001600027202 */ /* 0x000fe40000000f00 */
[----:B0-----:R-:W-:-:S04]  /*1340*/  @!P3 LEA R4, P0, R5, R20, 0x1 ;  /* 0x000000140504b211 */ /* 0x001fc800078008ff */
[----:B------:R-:W-:-:S05]  /*1350*/  @!P3 LEA.HI.X R5, R5, R21, R10, 0x1, P0 ;  /* 0x000000150505b211 */ /* 0x000fca00000f0c0a */
[----:B------:R0:W-:Y:S04]  /*1360*/  @!P3 STG.E desc[UR8][R4.64], R9 ;  /* 0x000000090400b986 */ /* 0x0001e8000c101908 */
.L_x_12:
[----:B------:R-:W-:-:S13]  /*1370*/  ISETP.NE.AND P0, PT, R3, R22, PT ;  /* 0x000000160300720c */ /* 0x000fda0003f05270 */
[----:B------:R-:W-:Y:S05]  /*1380*/  @!P0 EXIT ;  /* 0x000000000000894d */ /* 0x000fea0003800000 */
[----:B------:R-:W1:Y:S01]  /*1390*/  LDCU UR4, c[0x0][0x3b4] ;  /* 0x00007680ff0477ac */ /* 0x000e620008000800 */
[----:B0-----:R-:W0:Y:S01]  /*13a0*/  LDC R5, c[0x0][0x3b4] ;  /* 0x0000ed00ff057b82 */ /* 0x001e220000000800 */
[C---:B------:R-:W-:Y:S01]  /*13b0*/  IMAD.IADD R3, R2.reuse, 0x1, -R3 ;  /* 0x0000000102037824 */ /* 0x040fe200078e0a03 */
[----:B------:R-:W2:Y:S01]  /*13c0*/  LDCU UR5, c[0x0][0x3b4] ;  /* 0x00007680ff0577ac */ /* 0x000ea20008000800 */
[----:B------:R-:W3:Y:S01]  /*13d0*/  LDCU.64 UR6, c[0x0][0x388] ;  /* 0x00007100ff0677ac */ /* 0x000ee20008000a00 */
[----:B-1----:R-:W-:-:S05]  /*13e0*/  IMAD R4, R2, UR4, RZ ;  /* 0x0000000402047c24 */ /* 0x002fca000f8e02ff */
[----:B--23--:R-:W-:-:S07]  /*13f0*/  IADD3 R2, PT, PT, R4, UR4, RZ ;  /* 0x0000000404027c10 */ /* 0x00cfce000fffe0ff */
.L_x_35:
[----:B------:R-:W-:Y:S02]  /*1400*/  ISETP.GE.AND P3, PT, R12, UR5, PT ;  /* 0x000000050c007c0c */ /* 0x000fe4000bf66270 */
[----:B-1----:R-:W-:-:S04]  /*1410*/  IADD3 R9, P0, PT, R4, R18, RZ ;  /* 0x0000001204097210 */ /* 0x002fc80007f1e0ff */
[----:B------:R-:W-:-:S07]  /*1420*/  LEA.HI.X.SX32 R10, R4, R7, 0x1, P0 ;  /* 0x00000007040a7211 */ /* 0x000fce00000f0eff */
[----:B------:R-:W1:Y:S02]  /*1430*/  @!P3 LDC.64 R20, c[0x0][0x388] ;  /* 0x0000e200ff14bb82 */ /* 0x000e640000000a00 */
[----:B-1----:R-:W-:-:S04]  /*1440*/  @!P3 LEA R20, P0, R9, R20, 0x1 ;  /* 0x000000140914b211 */ /* 0x002fc800078008ff */
[----:B------:R-:W-:-:S05]  /*1450*/  @!P3 LEA.HI.X R21, R9, R21, R10, 0x1, P0 ;  /* 0x000000150915b211 */ /* 0x000fca00000f0c0a */
[----:B------:R-:W2:Y:S01]  /*1460*/  @!P3 LDG.E R20, desc[UR8][R20.64] ;  /* 0x000000081414b981 */ /* 0x000ea2000c1e1900 */
[----:B------:R-:W-:Y:S01]  /*1470*/  PRMT R0, RZ, 0x7610, R0 ;  /* 0x00007610ff007816 */ /* 0x000fe20000000000 */
[----:B------:R-:W-:Y:S01]  /*1480*/  IMAD.MOV.U32 R23, RZ, RZ, 0x3bbb989d ;  /* 0x3bbb989dff177424 */ /* 0x000fe200078e00ff */
[----:B------:R-:W-:Y:S01]  /*1490*/  BSSY.RECONVERGENT B0, `(.L_x_21) ;  /* 0x0000023000007945 */ /* 0x000fe20003800200 */
[----:B------:R-:W-:-:S05]  /*14a0*/  VIADD R3, R3, 0x2 ;  /* 0x0000000203037836 */ /* 0x000fca0000000000 */
[----:B------:R-:W-:Y:S02]  /*14b0*/  ISETP.NE.AND P4, PT, R3, RZ, PT ;  /* 0x000000ff0300720c */ /* 0x000fe40003f85270 */
[----:B--2---:R-:W-:-:S05]  /*14c0*/  @!P3 PRMT R0, R20, 0x7610, R0 ;  /* 0x000076101400b816 */ /* 0x004fca0000000000 */
[----:B------:R-:W-:-:S05]  /*14d0*/  HADD2.F32 R11, -RZ, R0.H0_H0 ;  /* 0x20000000ff0b7230 */ /* 0x000fca0000004100 */
[----:B------:R-:W-:-:S04]  /*14e0*/  FADD R11, -R8, R11 ;  /* 0x0000000b080b7221 */ /* 0x000fc80000000100 */
[----:B------:R-:W-:-:S04]  /*14f0*/  FMUL R11, R11, R6 ;  /* 0x000000060b0b7220 */ /* 0x000fc80000400000 */
[----:B-----5:R-:W-:Y:S01]  /*1500*/  FFMA R22, R14, R11, R16 ;  /* 0x0000000b0e167223 */ /* 0x020fe20000000010 */
[----:B------:R-:W-:-:S03]  /*1510*/  HFMA2 R11, -RZ, RZ, 3.7421875, 0 ;  /* 0x437c0000ff0b7431 */ /* 0x000fc600000001ff */
[----:B------:R-:W-:-:S04]  /*1520*/  FFMA.SAT R0, R22, -R23, 0.5 ;  /* 0x3f00000016007423 */ /* 0x000fc80000002817 */
[----:B------:R-:W-:-:S04]  /*1530*/  FFMA.RM R0, R0, R11, 12582913 ;  /* 0x4b40000100007423 */ /* 0x000fc8000000400b */
[----:B------:R-:W-:-:S04]  /*1540*/  FADD R11, R0, -12583039 ;  /* 0xcb40007f000b7421 */ /* 0x000fc80000000000 */
[----:B------:R-:W-:-:S04]  /*1550*/  FFMA R11, R22, -1.4426950216293334961, -R11 ;  /* 0xbfb8aa3b160b7823 */ /* 0x000fc8000000080b */
[----:B------:R-:W-:Y:S01]  /*1560*/  FFMA R21, R22, -1.925963033500011079e-08, R11 ;  /* 0xb2a5706016157823 */ /* 0x000fe2000000000b */
[----:B------:R-:W-:Y:S01]  /*1570*/  IMAD.SHL.U32 R11, R0, 0x800000, RZ ;  /* 0x00800000000b7824 */ /* 0x000fe200078e00ff */
[----:B------:R-:W-:Y:S02]  /*1580*/  PRMT R0, RZ, 0x7610, R0 ;  /* 0x00007610ff007816 */ /* 0x000fe40000000000 */
[----:B------:R-:W1:Y:S02]  /*1590*/  MUFU.EX2 R24, R21 ;  /* 0x0000001500187308 */ /* 0x000e640000000800 */
[----:B------:R-:W-:Y:S01]  /*15a0*/  @!P3 PRMT R0, R20, 0x7632, R0 ;  /* 0x000076321400b816 */ /* 0x000fe20000000000 */
[----:B-1----:R-:W-:-:S04]  /*15b0*/  FFMA R24, R11, R24, 1 ;  /* 0x3f8000000b187423 */ /* 0x002fc80000000018 */
[----:B------:R-:W-:Y:S01]  /*15c0*/  HADD2.F32 R11, -RZ, R0.H0_H0 ;  /* 0x20000000ff0b7230 */ /* 0x000fe20000004100 */
[----:B------:R-:W-:-:S04]  /*15d0*/  IADD3 R20, PT, PT, R24, 0x1800000, RZ ;  /* 0x0180000018147810 */ /* 0x000fc80007ffe0ff */
[----:B------:R-:W-:Y:S01]  /*15e0*/  FADD R11, -R8, R11 ;  /* 0x0000000b080b7221 */ /* 0x000fe20000000100 */
[----:B------:R-:W-:-:S03]  /*15f0*/  LOP3.LUT R20, R20, 0x7f800000, RZ, 0xc0, !PT ;  /* 0x7f80000014147812 */ /* 0x000fc600078ec0ff */
[----:B------:R-:W-:Y:S01]  /*1600*/  FMUL R0, R11, R6 ;  /* 0x000000060b007220 */ /* 0x000fe20000400000 */
[----:B------:R-:W-:-:S03]  /*1610*/  ISETP.GT.U32.AND P0, PT, R20, 0x1ffffff, PT ;  /* 0x01ffffff1400780c */ /* 0x000fc60003f04070 */
[----:B------:R-:W-:-:S10]  /*1620*/  FFMA R11, R15, R0, R17 ;  /* 0x000000000f0b7223 */ /* 0x000fd40000000011 */
[----:B------:R-:W-:Y:S05]  /*1630*/  @P0 BRA `(.L_x_22) ;  /* 0x0000000000100947 */ /* 0x000fea0003800000 */
[----:B------:R-:W-:Y:S02]  /*1640*/  MOV R0, R24 ;  /* 0x0000001800007202 */ /* 0x000fe40000000f00 */
[----:B------:R-:W-:-:S07]  /*1650*/  MOV R20, 0x1670 ;  /* 0x0000167000147802 */ /* 0x000fce0000000f00 */
[----:B0-----:R-:W-:Y:S05]  /*1660*/  CALL.REL.NOINC `($__internal_0_$__cuda_sm20_rcp_rn_f32_slowpath) ;  /* 0x0000000400cc7944 */ /* 0x001fea0003c00000 */
[----:B------:R-:W-:Y:S05]  /*1670*/  BRA `(.L_x_23) ;  /* 0x0000000000107947 */ /* 0x000fea0003800000 */
.L_x_22:
[----:B------:R-:W1:Y:S02]  /*1680*/  MUFU.RCP R23, R24 ;  /* 0x0000001800177308 */ /* 0x000e640000001000 */
[----:B-1----:R-:W-:-:S04]  /*1690*/  FFMA R0, R24, R23, -1 ;  /* 0xbf80000018007423 */ /* 0x002fc80000000017 */
[----:B------:R-:W-:-:S04]  /*16a0*/  FADD.FTZ R0, -R0, -RZ ;  /* 0x800000ff00007221 */ /* 0x000fc80000010100 */
[----:B------:R-:W-:-:S07]  /*16b0*/  FFMA R23, R23, R0, R23 ;  /* 0x0000000017177223 */ /* 0x000fce0000000017 */
.L_x_23:
[----:B------:R-:W-:Y:S05]  /*16c0*/  BSYNC.RECONVERGENT B0 ;  /* 0x0000000000007941 */ /* 0x000fea0003800200 */
.L_x_21:
[----:B------:R-:W-:Y:S01]  /*16d0*/  IMAD.MOV.U32 R0, RZ, RZ, 0x3bbb989d ;  /* 0x3bbb989dff007424 */ /* 0x000fe200078e00ff */
[----:B------:R-:W-:Y:S01]  /*16e0*/  MOV R21, 0x437c0000 ;  /* 0x437c000000157802 */ /* 0x000fe20000000f00 */
[----:B------:R-:W-:Y:S01]  /*16f0*/  BSSY.RECONVERGENT B0, `(.L_x_24) ;  /* 0x0000016000007945 */ /* 0x000fe20003800200 */
[----:B------:R-:W-:Y:S01]  /*1700*/  FMUL R22, R22, R23 ;  /* 0x0000001716167220 */ /* 0x000fe20000400000 */
[----:B------:R-:W-:-:S04]  /*1710*/  FFMA.SAT R0, R11, -R0, 0.5 ;  /* 0x3f0000000b007423 */ /* 0x000fc80000002800 */
[----:B------:R-:W-:-:S04]  /*1720*/  FFMA.RM R0, R0, R21, 12582913 ;  /* 0x4b40000100007423 */ /* 0x000fc80000004015 */
[C---:B------:R-:W-:Y:S01]  /*1730*/  FADD R20, R0.reuse, -12583039 ;  /* 0xcb40007f00147421 */ /* 0x040fe20000000000 */
[----:B------:R-:W-:-:S03]  /*1740*/  SHF.L.U32 R0, R0, 0x17, RZ ;  /* 0x0000001700007819 */ /* 0x000fc600000006ff */
[----:B------:R-:W-:-:S04]  /*1750*/  FFMA R20, R11, -1.4426950216293334961, -R20 ;  /* 0xbfb8aa3b0b147823 */ /* 0x000fc80000000814 */
[----:B------:R-:W-:-:S04]  /*1760*/  FFMA R20, R11, -1.925963033500011079e-08, R20 ;  /* 0xb2a570600b147823 */ /* 0x000fc80000000014 */
[----:B------:R-:W1:Y:S02]  /*1770*/  MUFU.EX2 R21, R20 ;  /* 0x0000001400157308 */ /* 0x000e640000000800 */
[----:B-1----:R-:W-:-:S04]  /*1780*/  FFMA R24, R0, R21, 1 ;  /* 0x3f80000000187423 */ /* 0x002fc80000000015 */
[----:B------:R-:W-:-:S05]  /*1790*/  VIADD R0, R24, 0x1800000 ;  /* 0x0180000018007836 */ /* 0x000fca0000000000 */
[----:B------:R-:W-:-:S04]  /*17a0*/  LOP3.LUT R0, R0, 0x7f800000, RZ, 0xc0, !PT ;  /* 0x7f80000000007812 */ /* 0x000fc800078ec0ff */
[----:B------:R-:W-:-:S13]  /*17b0*/  ISETP.GT.U32.AND P0, PT, R0, 0x1ffffff, PT ;  /* 0x01ffffff0000780c */ /* 0x000fda0003f04070 */
[----:B------:R-:W-:Y:S05]  /*17c0*/  @P0 BRA `(.L_x_25) ;  /* 0x0000000000100947 */ /* 0x000fea0003800000 */
[----:B------:R-:W-:Y:S02]  /*17d0*/  MOV R0, R24 ;  /* 0x0000001800007202 */ /* 0x000fe40000000f00 */
[----:B------:R-:W-:-:S07]  /*17e0*/  MOV R20, 0x1800 ;  /* 0x0000180000147802 */ /* 0x000fce0000000f00 */
[----:B0-----:R-:W-:Y:S05]  /*17f0*/  CALL.REL.NOINC `($__internal_0_$__cuda_sm20_rcp_rn_f32_slowpath) ;  /* 0x0000000400687944 */ /* 0x001fea0003c00000 */
[----:B------:R-:W-:Y:S05]  /*1800*/  BRA `(.L_x_26) ;  /* 0x0000000000107947 */ /* 0x000fea0003800000 */
.L_x_25:
[----:B------:R-:W1:Y:S02]  /*1810*/  MUFU.RCP R23, R24 ;  /* 0x0000001800177308 */ /* 0x000e640000001000 */
[----:B-1----:R-:W-:-:S04]  /*1820*/  FFMA R0, R24, R23, -1 ;  /* 0xbf80000018007423 */ /* 0x002fc80000000017 */
[----:B------:R-:W-:-:S04]  /*1830*/  FADD.FTZ R0, -R0, -RZ ;  /* 0x800000ff00007221 */ /* 0x000fc80000010100 */
[----:B------:R-:W-:-:S07]  /*1840*/  FFMA R23, R23, R0, R23 ;  /* 0x0000000017177223 */ /* 0x000fce0000000017 */
.L_x_26:
[----:B------:R-:W-:Y:S05]  /*1850*/  BSYNC.RECONVERGENT B0 ;  /* 0x0000000000007941 */ /* 0x000fea0003800200 */
.L_x_24:
[----:B------:R-:W1:Y:S01]  /*1860*/  @!P3 LDC.64 R20, c[0x0][0x380] ;  /* 0x0000e000ff14bb82 */ /* 0x000e620000000a00 */
[----:B------:R-:W-:Y:S01]  /*1870*/  FMUL R11, R11, R23 ;  /* 0x000000170b0b7220 */ /* 0x000fe20000400000 */
[----:B------:R-:W-:Y:S01]  /*1880*/  ISETP.GE.AND P5, PT, R12, UR5, PT ;  /* 0x000000050c007c0c */ /* 0x000fe2000bfa6270 */
[----:B------:R-:W-:Y:S01]  /*1890*/  BSSY.RECONVERGENT B0, `(.L_x_27) ;  /* 0x000000d000007945 */ /* 0x000fe20003800200 */
[----:B------:R-:W-:Y:S02]  /*18a0*/  PRMT R0, RZ, 0x5410, RZ ;  /* 0x00005410ff007816 */ /* 0x000fe400000000ff */
[----:B------:R-:W-:Y:S02]  /*18b0*/  @!P3 F2FP.F16.F32.PACK_AB R11, R11, R22 ;  /* 0x000000160b0bb23e */ /* 0x000fe400000000ff */
[----:B-1----:R-:W-:-:S04]  /*18c0*/  @!P3 LEA R20, P0, R9, R20, 0x1 ;  /* 0x000000140914b211 */ /* 0x002fc800078008ff */
[----:B------:R-:W-:Y:S02]  /*18d0*/  @!P3 LEA.HI.X R21, R9, R21, R10, 0x1, P0 ;  /* 0x000000150915b211 */ /* 0x000fe400000f0c0a */
[----:B------:R-:W-:-:S03]  /*18e0*/  IADD3 R9, P0, PT, R2, R18, RZ ;  /* 0x0000001202097210 */ /* 0x000fc60007f1e0ff */
[----:B------:R1:W-:Y:S01]  /*18f0*/  @!P3 STG.E desc[UR8][R20.64], R11 ;  /* 0x0000000b1400b986 */ /* 0x0003e2000c101908 */
[----:B------:R-:W-:Y:S01]  /*1900*/  LEA.HI.X.SX32 R10, R2, R7, 0x1, P0 ;  /* 0x00000007020a7211 */ /* 0x000fe200000f0eff */
[----:B------:R-:W-:Y:S08]  /*1910*/  @P5 BRA `(.L_x_28) ;  /* 0x0000000000105947 */ /* 0x000ff00003800000 */
[----:B-1----:R-:W-:-:S04]  /*1920*/  LEA R20, P0, R9, UR6, 0x1 ;  /* 0x0000000609147c11 */ /* 0x002fc8000f8008ff */
[----:B------:R-:W-:-:S05]  /*1930*/  LEA.HI.X R21, R9, UR7, R10, 0x1, P0 ;  /* 0x0000000709157c11 */ /* 0x000fca00080f0c0a */
[----:B------:R-:W2:Y:S02]  /*1940*/  LDG.E R20, desc[UR8][R20.64] ;  /* 0x0000000814147981 */ /* 0x000ea4000c1e1900 */
[----:B--2---:R-:W-:-:S07]  /*1950*/  PRMT R0, R20, 0x5432, R20 ;  /* 0x0000543214007816 */ /* 0x004fce0000000014 */
.L_x_28:
[----:B------:R-:W-:Y:S05]  /*1960*/  BSYNC.RECONVERGENT B0 ;  /* 0x0000000000007941 */ /* 0x000fea0003800200 */
.L_x_27:
[----:B-1----:R-:W-:Y:S02]  /*1970*/  HADD2.F32 R11, -RZ, R0.H1_H1 ;  /* 0x30000000ff0b7230 */ /* 0x002fe40000004100 */
[----:B------:R-:W-:Y:S02]  /*1980*/  HFMA2 R21, -RZ, RZ, 0.96630859375, -0.0022525787353515625 ;  /* 0x3bbb989dff157431 */ /* 0x000fe400000001ff */
[----:B------:R-:W-:Y:S01]  /*1990*/  IMAD.MOV.U32 R20, RZ, RZ, 0x437c0000 ;  /* 0x437c0000ff147424 */ /* 0x000fe200078e00ff */
[----:B------:R-:W-:Y:S01]  /*19a0*/  BSSY.RECONVERGENT B0, `(.L_x_29) ;  /* 0x000001c000007945 */ /* 0x000fe20003800200 */
[----:B------:R-:W-:-:S04]  /*19b0*/  FADD R11, -R8, R11 ;  /* 0x0000000b080b7221 */ /* 0x000fc80000000100 */
[----:B------:R-:W-:-:S04]  /*19c0*/  FMUL R11, R11, R6 ;  /* 0x000000060b0b7220 */ /* 0x000fc80000400000 */
[----:B------:R-:W-:-:S04]  /*19d0*/  FFMA R22, R14, R11, R16 ;  /* 0x0000000b0e167223 */ /* 0x000fc80000000010 */
[----:B------:R-:W-:-:S04]  /*19e0*/  FFMA.SAT R11, R22, -R21, 0.5 ;  /* 0x3f000000160b7423 */ /* 0x000fc80000002815 */
[----:B------:R-:W-:-:S04]  /*19f0*/  FFMA.RM R11, R11, R20, 12582913 ;  /* 0x4b4000010b0b7423 */ /* 0x000fc80000004014 */
[C---:B------:R-:W-:Y:S01]  /*1a00*/  FADD R21, R11.reuse, -12583039 ;  /* 0xcb40007f0b157421 */ /* 0x040fe20000000000 */
[----:B------:R-:W-:-:S03]  /*1a10*/  SHF.L.U32 R11, R11, 0x17, RZ ;  /* 0x000000170b0b7819 */ /* 0x000fc600000006ff */
[----:B------:R-:W-:-:S04]  /*1a20*/  FFMA R21, R22, -1.4426950216293334961, -R21 ;  /* 0xbfb8aa3b16157823 */ /* 0x000fc80000000815 */
[----:B------:R-:W-:-:S04]  /*1a30*/  FFMA R21, R22, -1.925963033500011079e-08, R21 ;  /* 0xb2a5706016157823 */ /* 0x000fc80000000015 */
[----:B------:R-:W1:Y:S02]  /*1a40*/  MUFU.EX2 R20, R21 ;  /* 0x0000001500147308 */ /* 0x000e640000000800 */
[----:B-1----:R-:W-:Y:S01]  /*1a50*/  FFMA R24, R11, R20, 1 ;  /* 0x3f8000000b187423 */ /* 0x002fe20000000014 */
[----:B------:R-:W-:-:S04]  /*1a60*/  HADD2.F32 R11, -RZ, R0.H0_H0 ;  /* 0x20000000ff0b7230 */ /* 0x000fc80000004100 */
[----:B------:R-:W-:Y:S01]  /*1a70*/  IADD3 R20, PT, PT, R24, 0x1800000, RZ ;  /* 0x0180000018147810 */ /* 0x000fe20007ffe0ff */
[----:B------:R-:W-:-:S03]  /*1a80*/  FADD R11, -R8, R11 ;  /* 0x0000000b080b7221 */ /* 0x000fc60000000100 */
[----:B------:R-:W-:Y:S01]  /*1a90*/  LOP3.LUT R20, R20, 0x7f800000, RZ, 0xc0, !PT ;  /* 0x7f80000014147812 */ /* 0x000fe200078ec0ff */
[----:B------:R-:W-:-:S03]  /*1aa0*/  FMUL R0, R11, R6 ;  /* 0x000000060b007220 */ /* 0x000fc60000400000 */
[----:B------:R-:W-:Y:S01]  /*1ab0*/  ISETP.GT.U32.AND P0, PT, R20, 0x1ffffff, PT ;  /* 0x01ffffff1400780c */ /* 0x000fe20003f04070 */
[----:B------:R-:W-:-:S12]  /*1ac0*/  FFMA R11, R15, R0, R17 ;  /* 0x000000000f0b7223 */ /* 0x000fd80000000011 */
[----:B------:R-:W-:Y:S05]  /*1ad0*/  @P0 BRA `(.L_x_30) ;  /* 0x0000000000100947 */ /* 0x000fea0003800000 */
[----:B------:R-:W-:Y:S01]  /*1ae0*/  IMAD.MOV.U32 R0, RZ, RZ, R24 ;  /* 0x000000ffff007224 */ /* 0x000fe200078e0018 */
[----:B------:R-:W-:-:S07]  /*1af0*/  MOV R20, 0x1b10 ;  /* 0x00001b1000147802 */ /* 0x000fce0000000f00 */
[----:B0-----:R-:W-:Y:S05]  /*1b00*/  CALL.REL.NOINC `($__internal_0_$__cuda_sm20_rcp_rn_f32_slowpath) ;  /* 0x0000000000a47944 */ /* 0x001fea0003c00000 */
[----:B------:R-:W-:Y:S05]  /*1b10*/  BRA `(.L_x_31) ;  /* 0x0000000000107947 */ /* 0x000fea0003800000 */
.L_x_30:
[----:B------:R-:W1:Y:S02]  /*1b20*/  MUFU.RCP R23, R24 ;  /* 0x0000001800177308 */ /* 0x000e640000001000 */
[----:B-1----:R-:W-:-:S04]  /*1b30*/  FFMA R0, R24, R23, -1 ;  /* 0xbf80000018007423 */ /* 0x002fc80000000017 */
[----:B------:R-:W-:-:S04]  /*1b40*/  FADD.FTZ R0, -R0, -RZ ;  /* 0x800000ff00007221 */ /* 0x000fc80000010100 */
[----:B------:R-:W-:-:S07]  /*1b50*/  FFMA R23, R23, R0, R23 ;  /* 0x0000000017177223 */ /* 0x000fce0000000017 */
.L_x_31:
[----:B------:R-:W-:Y:S05]  /*1b60*/  BSYNC.RECONVERGENT B0 ;  /* 0x0000000000007941 */ /* 0x000fea0003800200 */
.L_x_29:
[----:B------:R-:W-:Y:S01]  /*1b70*/  HFMA2 R21, -RZ, RZ, 3.7421875, 0 ;  /* 0x437c0000ff157431 */ /* 0x000fe200000001ff */
[----:B------:R-:W-:Y:S01]  /*1b80*/  MOV R0, 0x3bbb989d ;  /* 0x3bbb989d00007802 */ /* 0x000fe20000000f00 */
[----:B------:R-:W-:Y:S01]  /*1b90*/  BSSY.RECONVERGENT B0, `(.L_x_32) ;  /* 0x0000016000007945 */ /* 0x000fe20003800200 */
[----:B------:R-:W-:-:S03]  /*1ba0*/  FMUL R22, R22, R23 ;  /* 0x0000001716167220 */ /* 0x000fc60000400000 */
[----:B------:R-:W-:-:S04]  /*1bb0*/  FFMA.SAT R0, R11, -R0, 0.5 ;  /* 0x3f0000000b007423 */ /* 0x000fc80000002800 */
[----:B------:R-:W-:-:S04]  /*1bc0*/  FFMA.RM R0, R0, R21, 12582913 ;  /* 0x4b40000100007423 */ /* 0x000fc80000004015 */
[C---:B------:R-:W-:Y:S01]  /*1bd0*/  FADD R20, R0.reuse, -12583039 ;  /* 0xcb40007f00147421 */ /* 0x040fe20000000000 */
[----:B------:R-:W-:-:S03]  /*1be0*/  IMAD.SHL.U32 R0, R0, 0x800000, RZ ;  /* 0x0080000000007824 */ /* 0x000fc600078e00ff */
[----:B------:R-:W-:-:S04]  /*1bf0*/  FFMA R20, R11, -1.4426950216293334961, -R20 ;  /* 0xbfb8aa3b0b147823 */ /* 0x000fc80000000814 */
[----:B------:R-:W-:-:S04]  /*1c00*/  FFMA R20, R11, -1.925963033500011079e-08, R20 ;  /* 0xb2a570600b147823 */ /* 0x000fc80000000014 */
[----:B------:R-:W1:Y:S02]  /*1c10*/  MUFU.EX2 R21, R20 ;  /* 0x0000001400157308 */ /* 0x000e640000000800 */
[----:B-1----:R-:W-:-:S05]  /*1c20*/  FFMA R24, R0, R21, 1 ;  /* 0x3f80000000187423 */ /* 0x002fca0000000015 */
[----:B------:R-:W-:-:S04]  /*1c30*/  IADD3 R0, PT, PT, R24, 0x1800000, RZ ;  /* 0x0180000018007810 */ /* 0x000fc80007ffe0ff */
[----:B------:R-:W-:-:S04]  /*1c40*/  LOP3.LUT R0, R0, 0x7f800000, RZ, 0xc0, !PT ;  /* 0x7f80000000007812 */ /* 0x000fc800078ec0ff */
[----:B------:R-:W-:-:S13]  /*1c50*/  ISETP.GT.U32.AND P0, PT, R0, 0x1ffffff, PT ;  /* 0x01ffffff0000780c */ /* 0x000fda0003f04070 */
[----:B------:R-:W-:Y:S05]  /*1c60*/  @P0 BRA `(.L_x_33) ;  /* 0x0000000000100947 */ /* 0x000fea0003800000 */
[----:B------:R-:W-:Y:S02]  /*1c70*/  MOV R0, R24 ;  /* 0x0000001800007202 */ /* 0x000fe40000000f00 */
[----:B------:R-:W-:-:S07]  /*1c80*/  MOV R20, 0x1ca0 ;  /* 0x00001ca000147802 */ /* 0x000fce0000000f00 */
[----:B0-----:R-:W-:Y:S05]  /*1c90*/  CALL.REL.NOINC `($__internal_0_$__cuda_sm20_rcp_rn_f32_slowpath) ;  /* 0x0000000000407944 */ /* 0x001fea0003c00000 */
[----:B------:R-:W-:Y:S05]  /*1ca0*/  BRA `(.L_x_34) ;  /* 0x0000000000107947 */ /* 0x000fea0003800000 */
.L_x_33:
[----:B------:R-:W1:Y:S02]  /*1cb0*/  MUFU.RCP R23, R24 ;  /* 0x0000001800177308 */ /* 0x000e640000001000 */
[----:B-1----:R-:W-:-:S04]  /*1cc0*/  FFMA R0, R24, R23, -1 ;  /* 0xbf80000018007423 */ /* 0x002fc80000000017 */
[----:B------:R-:W-:-:S04]  /*1cd0*/  FADD.FTZ R0, -R0, -RZ ;  /* 0x800000ff00007221 */ /* 0x000fc80000010100 */
[----:B------:R-:W-:-:S07]  /*1ce0*/  FFMA R23, R23, R0, R23 ;  /* 0x0000000017177223 */ /* 0x000fce0000000017 */
.L_x_34:
[----:B------:R-:W-:Y:S05]  /*1cf0*/  BSYNC.RECONVERGENT B0 ;  /* 0x0000000000007941 */ /* 0x000fea0003800200 */
.L_x_32:
[----:B------:R-:W1:Y:S01]  /*1d00*/  @!P5 LDC.64 R20, c[0x0][0x380] ;  /* 0x0000e000ff14db82 */ /* 0x000e620000000a00 */
[----:B------:R-:W-:Y:S01]  /*1d10*/  FMUL R23, R11, R23 ;  /* 0x000000170b177220 */ /* 0x000fe20000400000 */
[C---:B0-----:R-:W-:Y:S01]  /*1d20*/  IMAD R2, R5.reuse, 0x2, R2 ;  /* 0x0000000205027824 */ /* 0x041fe200078e0202 */
[----:B------:R-:W-:Y:S02]  /*1d30*/  LEA R4, R5, R4, 0x1 ;  /* 0x0000000405047211 */ /* 0x000fe400078e08ff */
[----:B-1----:R-:W-:-:S04]  /*1d40*/  @!P5 LEA R20, P0, R9, R20, 0x1 ;  /* 0x000000140914d211 */ /* 0x002fc800078008ff */
[----:B------:R-:W-:Y:S02]  /*1d50*/  @!P5 LEA.HI.X R21, R9, R21, R10, 0x1, P0 ;  /* 0x000000150915d211 */ /* 0x000fe400000f0c0a */
[----:B------:R-:W-:-:S05]  /*1d60*/  @!P5 F2FP.F16.F32.PACK_AB R9, R23, R22 ;  /* 0x000000161709d23e */ /* 0x000fca00000000ff */
[----:B------:R1:W-:Y:S01]  /*1d70*/  @!P5 STG.E desc[UR8][R20.64], R9 ;  /* 0x000000091400d986 */ /* 0x0003e2000c101908 */
[----:B------:R-:W-:Y:S05]  /*1d80*/  @P4 BRA `(.L_x_35) ;  /* 0xfffffff4009c4947 */ /* 0x000fea000383ffff */
[----:B------:R-:W-:Y:S05]  /*1d90*/  EXIT ;  /* 0x000000000000794d */ /* 0x000fea0003800000 */
        .weak           $__internal_0_$__cuda_sm20_rcp_rn_f32_slowpath
        .type           $__internal_0_$__cuda_sm20_rcp_rn_f32_slowpath,@function
        .size           $__internal_0_$__cuda_sm20_rcp_rn_f32_slowpath,(.L_x_504 - $__internal_0_$__cuda_sm20_rcp_rn_f32_slowpath)
$__internal_0_$__cuda_sm20_rcp_rn_f32_slowpath:
[----:B------:R-:W-:Y:S01]  /*1da0*/  SHF.L.U32 R21, R0, 0x1, RZ ;  /* 0x0000000100157819 */ /* 0x000fe200000006ff */
[----:B------:R-:W-:Y:S03]  /*1db0*/  BSSY.RECONVERGENT B1, `(.L_x_36) ;  /* 0x0000030000017945 */ /* 0x000fe60003800200 */
[----:B------:R-:W-:-:S04]  /*1dc0*/  SHF.R.U32.HI R21, RZ, 0x18, R21 ;  /* 0x00000018ff157819 */ /* 0x000fc80000011615 */
[----:B------:R-:W-:-:S13]  /*1dd0*/  ISETP.NE.U32.AND P0, PT, R21, RZ, PT ;  /* 0x000000ff1500720c */ /* 0x000fda0003f05070 */
[----:B------:R-:W-:Y:S05]  /*1de0*/  @P0 BRA `(.L_x_37) ;  /* 0x0000000000280947 */ /* 0x000fea0003800000 */
[----:B------:R-:W-:-:S05]  /*1df0*/  IMAD.SHL.U32 R21, R0, 0x2, RZ ;  /* 0x0000000200157824 */ /* 0x000fca00078e00ff */
[----:B------:R-:W-:-:S13]  /*1e00*/  ISETP.NE.AND P0, PT, R21, RZ, PT ;  /* 0x000000ff1500720c */ /* 0x000fda0003f05270 */
[----:B------:R-:W-:Y:S01]  /*1e10*/  @P0 FFMA R24, R0, 1.84467440737095516160e+19, RZ ;  /* 0x5f80000000180823 */ /* 0x000fe200000000ff */
[----:B------:R-:W-:Y:S08]  /*1e20*/  @!P0 MUFU.RCP R23, R0 ;  /* 0x0000000000178308 */ /* 0x000ff00000001000 */
[----:B------:R-:W0:Y:S02]  /*1e30*/  @P0 MUFU.RCP R21, R24 ;  /* 0x0000001800150308 */ /* 0x000e240000001000 */
[----:B0-----:R-:W-:-:S04]  /*1e40*/  @P0 FFMA R26, R24, R21, -1 ;  /* 0xbf800000181a0423 */ /* 0x001fc80000000015 */
[----:B------:R-:W-:-:S04]  /*1e50*/  @P0 FADD.FTZ R26, -R26, -RZ ;  /* 0x800000ff1a1a0221 */ /* 0x000fc80000010100 */
[----:B------:R-:W-:-:S04]  /*1e60*/  @P0 FFMA R26, R21, R26, R21 ;  /* 0x0000001a151a0223 */ /* 0x000fc80000000015 */
[----:B------:R-:W-:Y:S01]  /*1e70*/  @P0 FFMA R23, R26, 1.84467440737095516160e+19, RZ ;  /* 0x5f8000001a170823 */ /* 0x000fe200000000ff */
[----:B------:R-:W-:Y:S06]  /*1e80*/  BRA `(.L_x_38) ;  /* 0x0000000000887947 */ /* 0x000fec0003800000 */
.L_x_37:
[----:B------:R-:W-:-:S04]  /*1e90*/  IADD3 R23, PT, PT, R21, -0xfd, RZ ;  /* 0xffffff0315177810 */ /* 0x000fc80007ffe0ff */
[----:B------:R-:W-:-:S13]  /*1ea0*/  ISETP.GT.U32.AND P0, PT, R23, 0x1, PT ;  /* 0x000000011700780c */ /* 0x000fda0003f04070 */
[----:B------:R-:W-:Y:S05]  /*1eb0*/  @P0 BRA `(.L_x_39) ;  /* 0x0000000000780947 */ /* 0x000fea0003800000 */
[----:B------:R-:W-:-:S04]  /*1ec0*/  LOP3.LUT R29, R0, 0x7fffff, RZ, 0xc0, !PT ;  /* 0x007fffff001d7812 */ /* 0x000fc800078ec0ff */
[----:B------:R-:W-:-:S04]  /*1ed0*/  LOP3.LUT R29, R29, 0x3f800000, RZ, 0xfc, !PT ;  /* 0x3f8000001d1d7812 */ /* 0x000fc800078efcff */
[----:B------:R-:W0:Y:S02]  /*1ee0*/  MUFU.RCP R26, R29 ;  /* 0x0000001d001a7308 */ /* 0x000e240000001000 */
[----:B0-----:R-:W-:-:S04]  /*1ef0*/  FFMA R25, R29, R26, -1 ;  /* 0xbf8000001d197423 */ /* 0x001fc8000000001a */
[----:B------:R-:W-:-:S04]  /*1f00*/  FADD.FTZ R25, -R25, -RZ ;  /* 0x800000ff19197221 */ /* 0x000fc80000010100 */
[CCC-:B------:R-:W-:Y:S01]  /*1f10*/  FFMA.RM R24, R26.reuse, R25.reuse, R26.reuse ;  /* 0x000000191a187223 */ /* 0x1c0fe2000000401a */
[----:B------:R-:W-:Y:S01]  /*1f20*/  FFMA.RP R25, R26, R25, R26 ;  /* 0x000000191a197223 */ /* 0x000fe2000000801a */
[----:B------:R-:W-:-:S03]  /*1f30*/  MOV R26, 0x3 ;  /* 0x00000003001a7802 */ /* 0x000fc60000000f00 */
[C---:B------:R-:W-:Y:S02]  /*1f40*/  LOP3.LUT R27, R24.reuse, 0x7fffff, RZ, 0xc0, !PT ;  /* 0x007fffff181b7812 */ /* 0x040fe400078ec0ff */
[----:B------:R-:W-:Y:S02]  /*1f50*/  FSETP.NEU.FTZ.AND P0, PT, R24, R25, PT ;  /* 0x000000191800720b */ /* 0x000fe40003f1d000 */
[----:B------:R-:W-:Y:S02]  /*1f60*/  SHF.L.U32 R26, R26, R23, RZ ;  /* 0x000000171a1a7219 */ /* 0x000fe400000006ff */
[----:B------:R-:W-:Y:S02]  /*1f70*/  LOP3.LUT R27, R27, 0x800000, RZ, 0xfc, !PT ;  /* 0x008000001b1b7812 */ /* 0x000fe400078efcff */
[----:B------:R-:W-:Y:S02]  /*1f80*/  SEL R24, RZ, 0xffffffff, !P0 ;  /* 0xffffffffff187807 */ /* 0x000fe40004000000 */
[----:B------:R-:W-:-:S03]  /*1f90*/  LOP3.LUT R26, R26, R27, RZ, 0xc0, !PT ;  /* 0x0000001b1a1a7212 */ /* 0x000fc600078ec0ff */
[----:B------:R-:W-:Y:S01]  /*1fa0*/  IMAD.MOV R24, RZ, RZ, -R24 ;  /* 0x000000ffff187224 */ /* 0x000fe200078e0a18 */
[----:B------:R-:W-:-:S04]  /*1fb0*/  SHF.R.U32.HI R26, RZ, R23, R26 ;  /* 0x00000017ff1a7219 */ /* 0x000fc8000001161a */
[----:B------:R-:W-:Y:S02]  /*1fc0*/  LOP3.LUT P1, RZ, R24, R23, R27, 0xf8, !PT ;  /* 0x0000001718ff7212 */ /* 0x000fe4000782f81b */
[C---:B------:R-:W-:Y:S02]  /*1fd0*/  LOP3.LUT P0, RZ, R26.reuse, 0x1, RZ, 0xc0, !PT ;  /* 0x000000011aff7812 */ /* 0x040fe4000780c0ff */
[----:B------:R-:W-:Y:S02]  /*1fe0*/  LOP3.LUT P2, RZ, R26, 0x2, RZ, 0xc0, !PT ;  /* 0x000000021aff7812 */ /* 0x000fe4000784c0ff */
[----:B------:R-:W-:Y:S02]  /*1ff0*/  IADD3 R24, PT, PT, R21, -0xfc, RZ ;  /* 0xffffff0415187810 */ /* 0x000fe40007ffe0ff */
[----:B------:R-:W-:Y:S02]  /*2000*/  PLOP3.LUT P0, PT, P0, P1, P2, 0xe0, 0x0 ;  /* 0x000000000000781c */ /* 0x000fe40000703c20 */
[----:B------:R-:W-:-:S02]  /*2010*/  LOP3.LUT P1, RZ, R0, 0x7fffff, RZ, 0xc0, !PT ;  /* 0x007fffff00ff7812 */ /* 0x000fc4000782c0ff */
[----:B------:R-:W-:-:S04]  /*2020*/  SEL R23, RZ, 0x1, !P0 ;  /* 0x00000001ff177807 */ /* 0x000fc80004000000 */
[----:B------:R-:W-:-:S04]  /*2030*/  IADD3 R23, PT, PT, -R23, RZ, RZ ;  /* 0x000000ff17177210 */ /* 0x000fc80007ffe1ff */
[----:B------:R-:W-:Y:S02]  /*2040*/  ISETP.GE.AND P0, PT, R23, RZ, PT ;  /* 0x000000ff1700720c */ /* 0x000fe40003f06270 */
[----:B------:R-:W-:-:S11]  /*2050*/  SHF.R.U32.HI R23, RZ, R24, R27 ;  /* 0x00000018ff177219 */ /* 0x000fd6000001161b */
[----:B------:R-:W-:-:S05]  /*2060*/  @!P0 VIADD R23, R23, 0x1 ;  /* 0x0000000117178836 */ /* 0x000fca0000000000 */
[----:B------:R-:W-:-:S04]  /*2070*/  @!P1 SHF.L.U32 R23, R23, 0x1, RZ ;  /* 0x0000000117179819 */ /* 0x000fc800000006ff */
[----:B------:R-:W-:Y:S01]  /*2080*/  LOP3.LUT R23, R23, 0x80000000, R0, 0xf8, !PT ;  /* 0x8000000017177812 */ /* 0x000fe200078ef800 */
[----:B------:R-:W-:Y:S06]  /*2090*/  BRA `(.L_x_38) ;  /* 0x0000000000047947 */ /* 0x000fec0003800000 */
.L_x_39:
[----:B------:R0:W1:Y:S02]  /*20a0*/  MUFU.RCP R23, R0 ;  /* 0x0000000000177308 */ /* 0x0000640000001000 */
.L_x_38:
[----:B------:R-:W-:Y:S05]  /*20b0*/  BSYNC.RECONVERGENT B1 ;  /* 0x0000000000017941 */ /* 0x000fea0003800200 */
.L_x_36:
[----:B------:R-:W-:-:S04]  /*20c0*/  HFMA2 R21, -RZ, RZ, 0, 0 ;  /* 0x00000000ff157431 */ /* 0x000fc800000001ff */
[----:B01----:R-:W-:Y:S05]  /*20d0*/  RET.REL.NODEC R20 `(_Z24groupNormNHWCScaleKernelILi64EEv19GroupNormNHWCParams) ;  /* 0xffffffdc14c87950 */ /* 0x003fea0003c3ffff */
.L_x_40:
        /* <DEDUP_REMOVED lines=10> */
.L_x_504:


//--------------------- .text._Z24groupNormNHWCScaleKernelILi128EEv19GroupNormNHWCParams --------------------------
	.section	.text._Z24groupNormNHWCScaleKernelILi128EEv19GroupNormNHWCParams,"ax",@progbits
	.align	128
        .global         _Z24groupNormNHWCScaleKernelILi128EEv19GroupNormNHWCParams
        .type           _Z24groupNormNHWCScaleKernelILi128EEv19GroupNormNHWCParams,@function
        .size           _Z24groupNormNHWCScaleKernelILi128EEv19GroupNormNHWCParams,(.L_x_505 - _Z24groupNormNHWCScaleKernelILi128EEv19GroupNormNHWCParams)
        .other          _Z24groupNormNHWCScaleKernelILi128EEv19GroupNormNHWCParams,@"STO_CUDA_ENTRY STV_DEFAULT"
_Z24groupNormNHWCScaleKernelILi128EEv19GroupNormNHWCParams:
.text._Z24groupNormNHWCScaleKernelILi128EEv19GroupNormNHWCParams:
        /* <DEDUP_REMOVED lines=90> */
.L_x_43:
        /* <DEDUP_REMOVED lines=28> */
.L_x_42:
        /* <DEDUP_REMOVED lines=9> */
.L_x_44:
        /* <DEDUP_REMOVED lines=103> */
.L_x_41:
        /* <DEDUP_REMOVED lines=16> */
.L_x_47:
[----:B------:R-:W-:Y:S05]  /*0f60*/  BSYNC.RECONVERGENT B0 ;  /* 0x0000000000007941 */ /* 0x000fea0003800200 */
.L_x_46:
        /* <DEDUP_REMOVED lines=25> */
[----:B------:R-:W-:Y:S05]  /*1100*/  CALL.REL.NOINC `($__internal_1_$__cuda_sm20_rcp_rn_f32_slowpath) ;  /* 0x0000000c00247944 */ /* 0x000fea0003c00000 */
[----:B------:R-:W-:Y:S05]  /*1110*/  BRA `(.L_x_50) ;  /* 0x0000000000107947 */ /* 0x000fea0003800000 */
.L_x_49:
[----:B------:R-:W0:Y:S02]  /*1120*/  MUFU.RCP R23, R20 ;  /* 0x0000001400177308 */ /* 0x000e240000001000 */
[----:B0-----:R-:W-:-:S04]  /*1130*/  FFMA R0, R20, R23, -1 ;  /* 0xbf80000014007423 */ /* 0x001fc80000000017 */
[----:B------:R-:W-:-:S04]  /*1140*/  FADD.FTZ R0, -R0, -RZ ;  /* 0x800000ff00007221 */ /* 0x000fc80000010100 */
[----:B------:R-:W-:-:S07]  /*1150*/  FFMA R23, R23, R0, R23 ;  /* 0x0000000017177223 */ /* 0x000fce0000000017 */
.L_x_50:
[----:B------:R-:W-:Y:S05]  /*1160*/  BSYNC.RECONVERGENT B0 ;  /* 0x0000000000007941 */ /* 0x000fea0003800200 */
.L_x_48:
        /* <DEDUP_REMOVED lines=18> */
[----:B------:R-:W-:Y:S05]  /*1290*/  CALL.REL.NOINC `($__internal_1_$__cuda_sm20_rcp_rn_f32_slowpath) ;  /* 0x0000000800c07944 */ /* 0x000fea0003c00000 */
[----:B------:R-:W-:Y:S05]  /*12a0*/  BRA `(.L_x_53) ;  /* 0x0000000000107947 */ /* 0x000fea0003800000 */
.L_x_52:
[----:B------:R-:W0:Y:S02]  /*12b0*/  MUFU.RCP R23, R20 ;  /* 0x0000001400177308 */ /* 0x000e240000001000 */
[----:B0-----:R-:W-:-:S04]  /*12c0*/  FFMA R0, R20, R23, -1 ;  /* 0xbf80000014007423 */ /* 0x001fc80000000017 */
[----:B------:R-:W-:-:S04]  /*12d0*/  FADD.FTZ R0, -R0, -RZ ;  /* 0x800000ff00007221 */ /* 0x000fc80000010100 */
[----:B------:R-:W-:-:S07]  /*12e0*/  FFMA R23, R23, R0, R23 ;  /* 0x0000000017177223 */ /* 0x000fce0000000017 */
.L_x_53:
[----:B------:R-:W-:Y:S05]  /*12f0*/  BSYNC.RECONVERGENT B0 ;  /* 0x0000000000007941 */ /* 0x000fea0003800200 */
.L_x_51:
[----:B------:R-:W0:Y:S01]  /*1300*/  @!P3 LDC.64 R20, c[0x0][0x380] ;  /* 0x0000e000ff14bb82 */ /* 0x000e220000000a00 */
[----:B------:R-:W-:-:S05]  /*1310*/  FMUL R9, R4, R23 ;  /* 0x0000001704097220 */ /* 0x000fca0000400000 */
[----:B------:R-:W-:Y:S02]  /*1320*/  @!P3 F2FP.F16.F32.PACK_AB R9, R9, R2 ;  /* 0x000000020909b23e */ /* 0x000fe400000000ff */
[----:B------:R-:W-:Y:S02]  /*1330*/  MOV R2, R22 ;  /* 0x0000001600027202 */ /* 0x000fe40000000f00 */
[----:B0-----:R-:W-:-:S04]  /*1340*/  @!P3 LEA R4, P0, R5, R20, 0x1 ;  /* 0x000000140504b211 */ /* 0x001fc800078008ff */
[----:B------:R-:W-:-:S05]  /*1350*/  @!P3 LEA.HI.X R5, R5, R21, R10, 0x1, P0 ;  /* 0x000000150505b211 */ /* 0x000fca00000f0c0a */
[----:B------:R0:W-:Y:S04]  /*1360*/  @!P3 STG.E desc[UR8][R4.64], R9 ;  /* 0x000000090400b986 */ /* 0x0001e8000c101908 */
.L_x_45:
        /* <DEDUP_REMOVED lines=9> */
.L_x_68:
        /* <DEDUP_REMOVED lines=38> */
[----:B0-----:R-:W-:Y:S05]  /*1660*/  CALL.REL.NOINC `($__internal_1_$__cuda_sm20_rcp_rn_f32_slowpath) ;  /* 0x0000000400cc7944 */ /* 0x001fea0003c00000 */
[----:B------:R-:W-:Y:S05]  /*1670*/  BRA `(.L_x_56) ;  /* 0x0000000000107947 */ /* 0x000fea0003800000 */
.L_x_55:
[----:B------:R-:W1:Y:S02]  /*1680*/  MUFU.RCP R23, R24 ;  /* 0x0000001800177308 */ /* 0x000e640000001000 */
[----:B-1----:R-:W-:-:S04]  /*1690*/  FFMA R0, R24, R23, -1 ;  /* 0xbf80000018007423 */ /* 0x002fc80000000017 */
[----:B------:R-:W-:-:S04]  /*16a0*/  FADD.FTZ R0, -R0, -RZ ;  /* 0x800000ff00007221 */ /* 0x000fc80000010100 */
[----:B------:R-:W-:-:S07]  /*16b0*/  FFMA R23, R23, R0, R23 ;  /* 0x0000000017177223 */ /* 0x000fce0000000017 */
.L_x_56:
[----:B------:R-:W-:Y:S05]  /*16c0*/  BSYNC.RECONVERGENT B0 ;  /* 0x0000000000007941 */ /* 0x000fea0003800200 */
.L_x_54:
        /* <DEDUP_REMOVED lines=18> */
[----:B0-----:R-:W-:Y:S05]  /*17f0*/  CALL.REL.NOINC `($__internal_1_$__cuda_sm20_rcp_rn_f32_slowpath) ;  /* 0x0000000400687944 */ /* 0x001fea0003c00000 */
[----:B------:R-:W-:Y:S05]  /*1800*/  BRA `(.L_x_59) ;  /* 0x0000000000107947 */ /* 0x000fea0003800000 */
.L_x_58:
[----:B------:R-:W1:Y:S02]  /*1810*/  MUFU.RCP R23, R24 ;  /* 0x0000001800177308 */ /* 0x000e640000001000 */
[----:B-1----:R-:W-:-:S04]  /*1820*/  FFMA R0, R24, R23, -1 ;  /* 0xbf80000018007423 */ /* 0x002fc80000000017 */
[----:B------:R-:W-:-:S04]  /*1830*/  FADD.FTZ R0, -R0, -RZ ;  /* 0x800000ff00007221 */ /* 0x000fc80000010100 */
[----:B------:R-:W-:-:S07]  /*1840*/  FFMA R23, R23, R0, R23 ;  /* 0x0000000017177223 */ /* 0x000fce0000000017 */
.L_x_59:
[----:B------:R-:W-:Y:S05]  /*1850*/  BSYNC.RECONVERGENT B0 ;  /* 0x0000000000007941 */ /* 0x000fea0003800200 */
.L_x_57:
        /* <DEDUP_REMOVED lines=16> */
.L_x_61:
[----:B------:R-:W-:Y:S05]  /*1960*/  BSYNC.RECONVERGENT B0 ;  /* 0x0000000000007941 */ /* 0x000fea0003800200 */
.L_x_60:
        /* <DEDUP_REMOVED lines=25> */
[----:B0-----:R-:W-:Y:S05]  /*1b00*/  CALL.REL.NOINC `($__internal_1_$__cuda_sm20_rcp_rn_f32_slowpath) ;  /* 0x0000000000a47944 */ /* 0x001fea0003c00000 */
[----:B------:R-:W-:Y:S05]  /*1b10*/  BRA `(.L_x_64) ;  /* 0x0000000000107947 */ /* 0x000fea0003800000 */
.L_x_63:
[----:B------:R-:W1:Y:S02]  /*1b20*/  MUFU.RCP R23, R24 ;  /* 0x0000001800177308 */ /* 0x000e640000001000 */
[----:B-1----:R-:W-:-:S04]  /*1b30*/  FFMA R0, R24, R23, -1 ;  /* 0xbf80000018007423 */ /* 0x002fc80000000017 */
[----:B------:R-:W-:-:S04]  /*1b40*/  FADD.FTZ R0, -R0, -RZ ;  /* 0x800000ff00007221 */ /* 0x000fc80000010100 */
[----:B------:R-:W-:-:S07]  /*1b50*/  FFMA R23, R23, R0, R23 ;  /* 0x0000000017177223 */ /* 0x000fce0000000017 */
.L_x_64:
[----:B------:R-:W-:Y:S05]  /*1b60*/  BSYNC.RECONVERGENT B0 ;  /* 0x0000000000007941 */ /* 0x000fea0003800200 */
.L_x_62:
        /* <DEDUP_REMOVED lines=18> */
[----:B0-----:R-:W-:Y:S05]  /*1c90*/  CALL.REL.NOINC `($__internal_1_$__cuda_sm20_rcp_rn_f32_slowpath) ;  /* 0x0000000000407944 */ /* 0x001fea0003c00000 */
[----:B------:R-:W-:Y:S05]  /*1ca0*/  BRA `(.L_x_67) ;  /* 0x0000000000107947 */ /* 0x000fea0003800000 */
.L_x_66:
[----:B------:R-:W1:Y:S02]  /*1cb0*/  MUFU.RCP R23, R24 ;  /* 0x0000001800177308 */ /* 0x000e640000001000 */
[----:B-1----:R-:W-:-:S04]  /*1cc0*/  FFMA R0, R24, R23, -1 ;  /* 0xbf80000018007423 */ /* 0x002fc80000000017 */
[----:B------:R-:W-:-:S04]  /*1cd0*/  FADD.FTZ R0, -R0, -RZ ;  /* 0x800000ff00007221 */ /* 0x000fc80000010100 */
[----:B------:R-:W-:-:S07]  /*1ce0*/  FFMA R23, R23, R0, R23 ;  /* 0x0000000017177223 */ /* 0x000fce0000000017 */
.L_x_67:
[----:B------:R-:W-:Y:S05]  /*1cf0*/  BSYNC.RECONVERGENT B0 ;  /* 0x0000000000007941 */ /* 0x000fea0003800200 */
.L_x_65:
        /* <DEDUP_REMOVED lines=10> */
        .weak           $__internal_1_$__cuda_sm20_rcp_rn_f32_slowpath
        .type           $__internal_1_$__cuda_sm20_rcp_rn_f32_slowpath,@function
        .size           $__internal_1_$__cuda_sm20_rcp_rn_f32_slowpath,(.L_x_505 - $__internal_1_$__cuda_sm20_rcp_rn_f32_slowpath)
$__internal_1_$__cuda_sm20_rcp_rn_f32_slowpath:
        /* <DEDUP_REMOVED lines=15> */
.L_x_70:
        /* <DEDUP_REMOVED lines=33> */
.L_x_72:
[----:B------:R0:W1:Y:S02]  /*20a0*/  MUFU.RCP R23, R0 ;  /* 0x0000000000177308 */ /* 0x0000640000001000 */
.L_x_71:
[----:B------:R-:W-:Y:S05]  /*20b0*/  BSYNC.RECONVERGENT B1 ;  /* 0x0000000000017941 */ /* 0x000fea0003800200 */
.L_x_69:
[----:B------:R-:W-:-:S04]  /*20c0*/  HFMA2 R21, -RZ, RZ, 0, 0 ;  /* 0x00000000ff157431 */ /* 0x000fc800000001ff */
[----:B01----:R-:W-:Y:S05]  /*20d0*/  RET.REL.NODEC R20 `(_Z24groupNormNHWCScaleKernelILi128EEv19GroupNormNHWCParams) ;  /* 0xffffffdc14c87950 */ /* 0x003fea0003c3ffff */
.L_x_73:
        /* <DEDUP_REMOVED lines=10> */
.L_x_505:


//--------------------- .text._Z24groupNormNHWCScaleKernelILi256EEv19GroupNormNHWCParams --------------------------
	.section	.text._Z24groupNormNHWCScaleKernelILi256EEv19GroupNormNHWCParams,"ax",@progbits
	.align	128
        .global         _Z24groupNormNHWCScaleKernelILi256EEv19GroupNormNHWCParams
        .type           _Z24groupNormNHWCScaleKernelILi256EEv19GroupNormNHWCParams,@function
        .size           _Z24groupNormNHWCScaleKernelILi256EEv19GroupNormNHWCParams,(.L_x_506 - _Z24groupNormNHWCScaleKernelILi256EEv19GroupNormNHWCParams)
        .other          _Z24groupNormNHWCScaleKernelILi256EEv19GroupNormNHWCParams,@"STO_CUDA_ENTRY STV_DEFAULT"
_Z24groupNormNHWCScaleKernelILi256EEv19GroupNormNHWCParams:
.text._Z24groupNormNHWCScaleKernelILi256EEv19GroupNormNHWCParams:
        /* <DEDUP_REMOVED lines=90> */
.L_x_76:
        /* <DEDUP_REMOVED lines=28> */
.L_x_75:
        /* <DEDUP_REMOVED lines=9> */
.L_x_77:
        /* <DEDUP_REMOVED lines=103> */
.L_x_74:
        /* <DEDUP_REMOVED lines=16> */
.L_x_80:
[----:B------:R-:W-:Y:S05]  /*0f60*/  BSYNC.RECONVERGENT B0 ;  /* 0x0000000000007941 */ /* 0x000fea0003800200 */
.L_x_79:
        /* <DEDUP_REMOVED lines=25> */
[----:B------:R-:W-:Y:S05]  /*1100*/  CALL.REL.NOINC `($__internal_2_$__cuda_sm20_rcp_rn_f32_slowpath) ;  /* 0x0000000c00247944 */ /* 0x000fea0003c00000 */
[----:B------:R-:W-:Y:S05]  /*1110*/  BRA `(.L_x_83) ;  /* 0x0000000000107947 */ /* 0x000fea0003800000 */
.L_x_82:
[----:B------:R-:W0:Y:S02]  /*1120*/  MUFU.RCP R23, R20 ;  /* 0x0000001400177308 */ /* 0x000e240000001000 */
[----:B0-----:R-:W-:-:S04]  /*1130*/  FFMA R0, R20, R23, -1 ;  /* 0xbf80000014007423 */ /* 0x001fc80000000017 */
[----:B------:R-:W-:-:S04]  /*1140*/  FADD.FTZ R0, -R0, -RZ ;  /* 0x800000ff00007221 */ /* 0x000fc80000010100 */
[----:B------:R-:W-:-:S07]  /*1150*/  FFMA R23, R23, R0, R23 ;  /* 0x0000000017177223 */ /* 0x000fce0000000017 */
.L_x_83:
[----:B------:R-:W-:Y:S05]  /*1160*/  BSYNC.RECONVERGENT B0 ;  /* 0x0000000000007941 */ /* 0x000fea0003800200 */
.L_x_81:
        /* <DEDUP_REMOVED lines=18> */
[----:B------:R-:W-:Y:S05]  /*1290*/  CALL.REL.NOINC `($__internal_2_$__cuda_sm20_rcp_rn_f32_slowpath) ;  /* 0x0000000800c07944 */ /* 0x000fea0003c00000 */
[----:B------:R-:W-:Y:S05]  /*12a0*/  BRA `(.L_x_86) ;  /* 0x0000000000107947 */ /* 0x000fea0003800000 */
.L_x_85:
[----:B------:R-:W0:Y:S02]  /*12b0*/  MUFU.RCP R23, R20 ;  /* 0x0000001400177308 */ /* 0x000e240000001000 */
[----:B0-----:R-:W-:-:S04]  /*12c0*/  FFMA R0, R20, R23, -1 ;  /* 0xbf80000014007423 */ /* 0x001fc80000000017 */
[----:B------:R-:W-:-:S04]  /*12d0*/  FADD.FTZ R0, -R0, -RZ ;  /* 0x800000ff00007221 */ /* 0x000fc80000010100 */
[----:B------:R-:W-:-:S07]  /*12e0*/  FFMA R23, R23, R0, R23 ;  /* 0x0000000017177223 */ /* 0x000fce0000000017 */
.L_x_86:
[----:B------:R-:W-:Y:S05]  /*12f0*/  BSYNC.RECONVERGENT B0 ;  /* 0x0000000000007941 */ /* 0x000fea0003800200 */
.L_x_84:
[----:B------:R-:W0:Y:S01]  /*1300*/  @!P3 LDC.64 R20, c[0x0][0x380] ;  /* 0x0000e000ff14bb82 */ /* 0x000e220000000a00 */
[----:B------:R-:W-:-:S05]  /*1310*/  FMUL R9, R4, R23 ;  /* 0x0000001704097220 */ /* 0x000fca0000400000 */
[----:B------:R-:W-:Y:S02]  /*1320*/  @!P3 F2FP.F16.F32.PACK_AB R9, R9, R2 ;  /* 0x000000020909b23e */ /* 0x000fe400000000ff */
[----:B------:R-:W-:Y:S02]  /*1330*/  MOV R2, R22 ;  /* 0x0000001600027202 */ /* 0x000fe40000000f00 */
[----:B0-----:R-:W-:-:S04]  /*1340*/  @!P3 LEA R4, P0, R5, R20, 0x1 ;  /* 0x000000140504b211 */ /* 0x001fc800078008ff */
[----:B------:R-:W-:-:S05]  /*1350*/  @!P3 LEA.HI.X R5, R5, R21, R10, 0x1, P0 ;  /* 0x000000150505b211 */ /* 0x000fca00000f0c0a */
[----:B------:R0:W-:Y:S04]  /*1360*/  @!P3 STG.E desc[UR8][R4.64], R9 ;  /* 0x000000090400b986 */ /* 0x0001e8000c101908 */
.L_x_78:
        /* <DEDUP_REMOVED lines=9> */
.L_x_101:
        /* <DEDUP_REMOVED lines=38> */
[----:B0-----:R-:W-:Y:S05]  /*1660*/  CALL.REL.NOINC `($__internal_2_$__cuda_sm20_rcp_rn_f32_slowpath) ;  /* 0x0000000400cc7944 */ /* 0x001fea0003c00000 */
[----:B------:R-:W-:Y:S05]  /*1670*/  BRA `(.L_x_89) ;  /* 0x0000000000107947 */ /* 0x000fea0003800000 */
.L_x_88:
[----:B------:R-:W1:Y:S02]  /*1680*/  MUFU.RCP R23, R24 ;  /* 0x0000001800177308 */ /* 0x000e640000001000 */
[----:B-1----:R-:W-:-:S04]  /*1690*/  FFMA R0, R24, R23, -1 ;  /* 0xbf80000018007423 */ /* 0x002fc80000000017 */
[----:B------:R-:W-:-:S04]  /*16a0*/  FADD.FTZ R0, -R0, -RZ ;  /* 0x800000ff00007221 */ /* 0x000fc80000010100 */
[----:B------:R-:W-:-:S07]  /*16b0*/  FFMA R23, R23, R0, R23 ;  /* 0x0000000017177223 */ /* 0x000fce0000000017 */
.L_x_89:
[----:B------:R-:W-:Y:S05]  /*16c0*/  BSYNC.RECONVERGENT B0 ;  /* 0x0000000000007941 */ /* 0x000fea0003800200 */
.L_x_87:
        /* <DEDUP_REMOVED lines=18> */
[----:B0-----:R-:W-:Y:S05]  /*17f0*/  CALL.REL.NOINC `($__internal_2_$__cuda_sm20_rcp_rn_f32_slowpath) ;  /* 0x0000000400687944 */ /* 0x001fea0003c00000 */
[----:B------:R-:W-:Y:S05]  /*1800*/  BRA `(.L_x_92) ;  /* 0x0000000000107947 */ /* 0x000fea0003800000 */
.L_x_91:
[----:B------:R-:W1:Y:S02]  /*1810*/  MUFU.RCP R23, R24 ;  /* 0x0000001800177308 */ /* 0x000e640000001000 */
[----:B-1----:R-:W-:-:S04]  /*1820*/  FFMA R0, R24, R23, -1 ;  /* 0xbf80000018007423 */ /* 0x002fc80000000017 */
[----:B------:R-:W-:-:S04]  /*1830*/  FADD.FTZ R0, -R0, -RZ ;  /* 0x800000ff00007221 */ /* 0x000fc80000010100 */
[----:B------:R-:W-:-:S07]  /*1840*/  FFMA R23, R23, R0, R23 ;  /* 0x0000000017177223 */ /* 0x000fce0000000017 */
.L_x_92:
[----:B------:R-:W-:Y:S05]  /*1850*/  BSYNC.RECONVERGENT B0 ;  /* 0x0000000000007941 */ /* 0x000fea0003800200 */
.L_x_90:
        /* <DEDUP_REMOVED lines=16> */
.L_x_94:
[----:B------:R-:W-:Y:S05]  /*1960*/  BSYNC.RECONVERGENT B0 ;  /* 0x0000000000007941 */ /* 0x000fea0003800200 */
.L_x_93:
        /* <DEDUP_REMOVED lines=25> */
[----:B0-----:R-:W-:Y:S05]  /*1b00*/  CALL.REL.NOINC `($__internal_2_$__cuda_sm20_rcp_rn_f32_slowpath) ;  /* 0x0000000000a47944 */ /* 0x001fea0003c00000 */
[----:B------:R-:W-:Y:S05]  /*1b10*/  BRA `(.L_x_97) ;  /* 0x0000000000107947 */ /* 0x000fea0003800000 */
.L_x_96:
[----:B------:R-:W1:Y:S02]  /*1b20*/  MUFU.RCP R23, R24 ;  /* 0x0000001800177308 */ /* 0x000e640000001000 */
[----:B-1----:R-:W-:-:S04]  /*1b30*/  FFMA R0, R24, R23, -1 ;  /* 0xbf80000018007423 */ /* 0x002fc80000000017 */
[----:B------:R-:W-:-:S04]  /*1b40*/  FADD.FTZ R0, -R0, -RZ ;  /* 0x800000ff00007221 */ /* 0x000fc80000010100 */
[----:B------:R-:W-:-:S07]  /*1b50*/  FFMA R23, R23, R0, R23 ;  /* 0x0000000017177223 */ /* 0x000fce0000000017 */
.L_x_97:
[----:B------:R-:W-:Y:S05]  /*1b60*/  BSYNC.RECONVERGENT B0 ;  /* 0x0000000000007941 */ /* 0x000fea0003800200 */
.L_x_95:
        /* <DEDUP_REMOVED lines=18> */
[----:B0-----:R-:W-:Y:S05]  /*1c90*/  CALL.REL.NOINC `($__internal_2_$__cuda_sm20_rcp_rn_f32_slowpath) ;  /* 0x0000000000407944 */ /* 0x001fea0003c00000 */
[----:B------:R-:W-:Y:S05]  /*1ca0*/  BRA `(.L_x_100) ;  /* 0x0000000000107947 */ /* 0x000fea0003800000 */
.L_x_99:
[----:B------:R-:W1:Y:S02]  /*1cb0*/  MUFU.RCP R23, R24 ;  /* 0x0000001800177308 */ /* 0x000e640000001000 */
[----:B-1----:R-:W-:-:S04]  /*1cc0*/  FFMA R0, R24, R23, -1 ;  /* 0xbf80000018007423 */ /* 0x002fc80000000017 */
[----:B------:R-:W-:-:S04]  /*1cd0*/  FADD.FTZ R0, -R0, -RZ ;  /* 0x800000ff00007221 */ /* 0x000fc80000010100 */
[----:B------:R-:W-:-:S07]  /*1ce0*/  FFMA R23, R23, R0, R23 ;  /* 0x0000000017177223 */ /* 0x000fce0000000017 */
.L_x_100:
[----:B------:R-:W-:Y:S05]  /*1cf0*/  BSYNC.RECONVERGENT B0 ;  /* 0x0000000000007941 */ /* 0x000fea0003800200 */
.L_x_98:
        /* <DEDUP_REMOVED lines=10> */
        .weak           $__internal_2_$__cuda_sm20_rcp_rn_f32_slowpath
        .type           $__internal_2_$__cuda_sm20_rcp_rn_f32_slowpath,@function
        .size           $__internal_2_$__cuda_sm20_rcp_rn_f32_slowpath,(.L_x_506 - $__internal_2_$__cuda_sm20_rcp_rn_f32_slowpath)
$__internal_2_$__cuda_sm20_rcp_rn_f32_slowpath:
        /* <DEDUP_REMOVED lines=15> */
.L_x_103:
        /* <DEDUP_REMOVED lines=33> */
.L_x_105:
[----:B------:R0:W1:Y:S02]  /*20a0*/  MUFU.RCP R23, R0 ;  /* 0x0000000000177308 */ /* 0x0000640000001000 */
.L_x_104:
[----:B------:R-:W-:Y:S05]  /*20b0*/  BSYNC.RECONVERGENT B1 ;  /* 0x0000000000017941 */ /* 0x000fea0003800200 */
.L_x_102:
[----:B------:R-:W-:-:S04]  /*20c0*/  HFMA2 R21, -RZ, RZ, 0, 0 ;  /* 0x00000000ff157431 */ /* 0x000fc800000001ff */
[----:B01----:R-:W-:Y:S05]  /*20d0*/  RET.REL.NODEC R20 `(_Z24groupNormNHWCScaleKernelILi256EEv19GroupNormNHWCParams) ;  /* 0xffffffdc14c87950 */ /* 0x003fea0003c3ffff */
.L_x_106:
        /* <DEDUP_REMOVED lines=10> */
.L_x_506:


//--------------------- .text._Z24groupNormNHWCScaleKernelILi160EEv19GroupNormNHWCParams --------------------------
	.section	.text._Z24groupNormNHWCScaleKernelILi160EEv19GroupNormNHWCParams,"ax",@progbits
	.align	128
        .global         _Z24groupNormNHWCScaleKernelILi160EEv19GroupNormNHWCParams
        .type           _Z24groupNormNHWCScaleKernelILi160EEv19GroupNormNHWCParams,@function
        .size           _Z24groupNormNHWCScaleKernelILi160EEv19GroupNormNHWCParams,(.L_x_507 - _Z24groupNormNHWCScaleKernelILi160EEv19GroupNormNHWCParams)
        .other          _Z24groupNormNHWCScaleKernelILi160EEv19GroupNormNHWCParams,@"STO_CUDA_ENTRY STV_DEFAULT"
_Z24groupNormNHWCScaleKernelILi160EEv19GroupNormNHWCParams:
.text._Z24groupNormNHWCScaleKernelILi160EEv19GroupNormNHWCParams:
        /* <DEDUP_REMOVED lines=90> */
.L_x_109:
        /* <DEDUP_REMOVED lines=28> */
.L_x_108:
        /* <DEDUP_REMOVED lines=9> */
.L_x_110:
        /* <DEDUP_REMOVED lines=103> */
.L_x_107:
        /* <DEDUP_REMOVED lines=16> */
.L_x_113:
[----:B------:R-:W-:Y:S05]  /*0f60*/  BSYNC.RECONVERGENT B0 ;  /* 0x0000000000007941 */ /* 0x000fea0003800200 */
.L_x_112:
        /* <DEDUP_REMOVED lines=25> */
[----:B------:R-:W-:Y:S05]  /*1100*/  CALL.REL.NOINC `($__internal_3_$__cuda_sm20_rcp_rn_f32_slowpath) ;  /* 0x0000000c00247944 */ /* 0x000fea0003c00000 */
[----:B------:R-:W-:Y:S05]  /*1110*/  BRA `(.L_x_116) ;  /* 0x0000000000107947 */ /* 0x000fea0003800000 */
.L_x_115:
[----:B------:R-:W0:Y:S02]  /*1120*/  MUFU.RCP R23, R20 ;  /* 0x0000001400177308 */ /* 0x000e240000001000 */
[----:B0-----:R-:W-:-:S04]  /*1130*/  FFMA R0, R20, R23, -1 ;  /* 0xbf80000014007423 */ /* 0x001fc80000000017 */
[----:B------:R-:W-:-:S04]  /*1140*/  FADD.FTZ R0, -R0, -RZ ;  /* 0x800000ff00007221 */ /* 0x000fc80000010100 */
[----:B------:R-:W-:-:S07]  /*1150*/  FFMA R23, R23, R0, R23 ;  /* 0x0000000017177223 */ /* 0x000fce0000000017 */
.L_x_116:
[----:B------:R-:W-:Y:S05]  /*1160*/  BSYNC.RECONVERGENT B0 ;  /* 0x0000000000007941 */ /* 0x000fea0003800200 */
.L_x_114:
        /* <DEDUP_REMOVED lines=18> */
[----:B------:R-:W-:Y:S05]  /*1290*/  CALL.REL.NOINC `($__internal_3_$__cuda_sm20_rcp_rn_f32_slowpath) ;  /* 0x0000000800c07944 */ /* 0x000fea0003c00000 */
[----:B------:R-:W-:Y:S05]  /*12a0*/  BRA `(.L_x_119) ;  /* 0x0000000000107947 */ /* 0x000fea0003800000 */
.L_x_118:
[----:B------:R-:W0:Y:S02]  /*12b0*/  MUFU.RCP R23, R20 ;  /* 0x0000001400177308 */ /* 0x000e240000001000 */
[----:B0-----:R-:W-:-:S04]  /*12c0*/  FFMA R0, R20, R23, -1 ;  /* 0xbf80000014007423 */ /* 0x001fc80000000017 */
[----:B------:R-:W-:-:S04]  /*12d0*/  FADD.FTZ R0, -R0, -RZ ;  /* 0x800000ff00007221 */ /* 0x000fc80000010100 */
[----:B------:R-:W-:-:S07]  /*12e0*/  FFMA R23, R23, R0, R23 ;  /* 0x0000000017177223 */ /* 0x000fce0000000017 */
.L_x_119:
[----:B------:R-:W-:Y:S05]  /*12f0*/  BSYNC.RECONVERGENT B0 ;  /* 0x0000000000007941 */ /* 0x000fea0003800200 */
.L_x_117:
[----:B------:R-:W0:Y:S01]  /*1300*/  @!P3 LDC.64 R20, c[0x0][0x380] ;  /* 0x0000e000ff14bb82 */ /* 0x000e220000000a00 */
[----:B------:R-:W-:-:S05]  /*1310*/  FMUL R9, R4, R23 ;  /* 0x0000001704097220 */ /* 0x000fca0000400000 */
[----:B------:R-:W-:Y:S02]  /*1320*/  @!P3 F2FP.F16.F32.PACK_AB R9, R9, R2 ;  /* 0x000000020909b23e */ /* 0x000fe400000000ff */
[----:B------:R-:W-:Y:S02]  /*1330*/  MOV R2, R22 ;  /* 0x0000001600027202 */ /* 0x000fe40000000f00 */
[----:B0-----:R-:W-:-:S04]  /*1340*/  @!P3 LEA R4, P0, R5, R20, 0x1 ;  /* 0x000000140504b211 */ /* 0x001fc800078008ff */
[----:B------:R-:W-:-:S05]  /*1350*/  @!P3 LEA.HI.X R5, R5, R21, R10, 0x1, P0 ;  /* 0x000000150505b211 */ /* 0x000fca00000f0c0a */
[----:B------:R0:W-:Y:S04]  /*1360*/  @!P3 STG.E desc[UR8][R4.64], R9 ;  /* 0x000000090400b986 */ /* 0x0001e8000c101908 */
.L_x_111:
        /* <DEDUP_REMOVED lines=9> */
.L_x_134:
        /* <DEDUP_REMOVED lines=38> */
[----:B0-----:R-:W-:Y:S05]  /*1660*/  CALL.REL.NOINC `($__internal_3_$__cuda_sm20_rcp_rn_f32_slowpath) ;  /* 0x0000000400cc7944 */ /* 0x001fea0003c00000 */
[----:B------:R-:W-:Y:S05]  /*1670*/  BRA `(.L_x_122) ;  /* 0x0000000000107947 */ /* 0x000fea0003800000 */
.L_x_121:
[----:B------:R-:W1:Y:S02]  /*1680*/  MUFU.RCP R23, R24 ;  /* 0x0000001800177308 */ /* 0x000e640000001000 */
[----:B-1----:R-:W-:-:S04]  /*1690*/  FFMA R0, R24, R23, -1 ;  /* 0xbf80000018007423 */ /* 0x002fc80000000017 */
[----:B------:R-:W-:-:S04]  /*16a0*/  FADD.FTZ R0, -R0, -RZ ;  /* 0x800000ff00007221 */ /* 0x000fc80000010100 */
[----:B------:R-:W-:-:S07]  /*16b0*/  FFMA R23, R23, R0, R23 ;  /* 0x0000000017177223 */ /* 0x000fce0000000017 */
.L_x_122:
[----:B------:R-:W-:Y:S05]  /*16c0*/  BSYNC.RECONVERGENT B0 ;  /* 0x0000000000007941 */ /* 0x000fea0003800200 */
.L_x_120:
        /* <DEDUP_REMOVED lines=18> */
[----:B0-----:R-:W-:Y:S05]  /*17f0*/  CALL.REL.NOINC `($__internal_3_$__cuda_sm20_rcp_rn_f32_slowpath) ;  /* 0x0000000400687944 */ /* 0x001fea0003c00000 */
[----:B------:R-:W-:Y:S05]  /*1800*/  BRA `(.L_x_125) ;  /* 0x0000000000107947 */ /* 0x000fea0003800000 */
.L_x_124:
[----:B------:R-:W1:Y:S02]  /*1810*/  MUFU.RCP R23, R24 ;  /* 0x0000001800177308 */ /* 0x000e640000001000 */
[----:B-1----:R-:W-:-:S04]  /*1820*/  FFMA R0, R24, R23, -1 ;  /* 0xbf80000018007423 */ /* 0x002fc80000000017 */
[----:B------:R-:W-:-:S04]  /*1830*/  FADD.FTZ R0, -R0, -RZ ;  /* 0x800000ff00007221 */ /* 0x000fc80000010100 */
[----:B------:R-:W-:-:S07]  /*1840*/  FFMA R23, R23, R0, R23 ;  /* 0x0000000017177223 */ /* 0x000fce0000000017 */
.L_x_125:
[----:B------:R-:W-:Y:S05]  /*1850*/  BSYNC.RECONVERGENT B0 ;  /* 0x0000000000007941 */ /* 0x000fea0003800200 */
.L_x_123:
        /* <DEDUP_REMOVED lines=16> */
.L_x_127:
[----:B------:R-:W-:Y:S05]  /*1960*/  BSYNC.RECONVERGENT B0 ;  /* 0x0000000000007941 */ /* 0x000fea0003800200 */
.L_x_126:
        /* <DEDUP_REMOVED lines=25> */
[----:B0-----:R-:W-:Y:S05]  /*1b00*/  CALL.REL.NOINC `($__internal_3_$__cuda_sm20_rcp_rn_f32_slowpath) ;  /* 0x0000000000a47944 */ /* 0x001fea0003c00000 */
[----:B------:R-:W-:Y:S05]  /*1b10*/  BRA `(.L_x_130) ;  /* 0x0000000000107947 */ /* 0x000fea0003800000 */
.L_x_129:
[----:B------:R-:W1:Y:S02]  /*1b20*/  MUFU.RCP R23, R24 ;  /* 0x0000001800177308 */ /* 0x000e640000001000 */
[----:B-1----:R-:W-:-:S04]  /*1b30*/  FFMA R0, R24, R23, -1 ;  /* 0xbf80000018007423 */ /* 0x002fc80000000017 */
[----:B------:R-:W-:-:S04]  /*1b40*/  FADD.FTZ R0, -R0, -RZ ;  /* 0x800000ff00007221 */ /* 0x000fc80000010100 */
[----:B------:R-:W-:-:S07]  /*1b50*/  FFMA R23, R23, R0, R23 ;  /* 0x0000000017177223 */ /* 0x000fce0000000017 */
.L_x_130:
[----:B------:R-:W-:Y:S05]  /*1b60*/  BSYNC.RECONVERGENT B0 ;  /* 0x0000000000007941 */ /* 0x000fea0003800200 */
.L_x_128:
        /* <DEDUP_REMOVED lines=18> */
[----:B0-----:R-:W-:Y:S05]  /*1c90*/  CALL.REL.NOINC `($__internal_3_$__cuda_sm20_rcp_rn_f32_slowpath) ;  /* 0x0000000000407944 */ /* 0x001fea0003c00000 */
[----:B------:R-:W-:Y:S05]  /*1ca0*/  BRA `(.L_x_133) ;  /* 0x0000000000107947 */ /* 0x000fea0003800000 */
.L_x_132:
[----:B------:R-:W1:Y:S02]  /*1cb0*/  MUFU.RCP R23, R24 ;  /* 0x0000001800177308 */ /* 0x000e640000001000 */
[----:B-1----:R-:W-:-:S04]  /*1cc0*/  FFMA R0, R24, R23, -1 ;  /* 0xbf80000018007423 */ /* 0x002fc80000000017 */
[----:B------:R-:W-:-:S04]  /*1cd0*/  FADD.FTZ R0, -R0, -RZ ;  /* 0x800000ff00007221 */ /* 0x000fc80000010100 */
[----:B------:R-:W-:-:S07]  /*1ce0*/  FFMA R23, R23, R0, R23 ;  /* 0x0000000017177223 */ /* 0x000fce0000000017 */
.L_x_133:
[----:B------:R-:W-:Y:S05]  /*1cf0*/  BSYNC.RECONVERGENT B0 ;  /* 0x0000000000007941 */ /* 0x000fea0003800200 */
.L_x_131:
        /* <DEDUP_REMOVED lines=10> */
        .weak           $__internal_3_$__cuda_sm20_rcp_rn_f32_slowpath
        .type           $__internal_3_$__cuda_sm20_rcp_rn_f32_slowpath,@function
        .size           $__internal_3_$__cuda_sm20_rcp_rn_f32_slowpath,(.L_x_507 - $__internal_3_$__cuda_sm20_rcp_rn_f32_slowpath)
$__internal_3_$__cuda_sm20_rcp_rn_f32_slowpath:
        /* <DEDUP_REMOVED lines=15> */
.L_x_136:
        /* <DEDUP_REMOVED lines=33> */
.L_x_138:
[----:B------:R0:W1:Y:S02]  /*20a0*/  MUFU.RCP R23, R0 ;  /* 0x0000000000177308 */ /* 0x0000640000001000 */
.L_x_137:
[----:B------:R-:W-:Y:S05]  /*20b0*/  BSYNC.RECONVERGENT B1 ;  /* 0x0000000000017941 */ /* 0x000fea0003800200 */
.L_x_135:
[----:B------:R-:W-:-:S04]  /*20c0*/  HFMA2 R21, -RZ, RZ, 0, 0 ;  /* 0x00000000ff157431 */ /* 0x000fc800000001ff */
[----:B01----:R-:W-:Y:S05]  /*20d0*/  RET.REL.NODEC R20 `(_Z24groupNormNHWCScaleKernelILi160EEv19GroupNormNHWCParams) ;  /* 0xffffffdc14c87950 */ /* 0x003fea0003c3ffff */
.L_x_139:
        /* <DEDUP_REMOVED lines=10> */
.L_x_507:


//--------------------- .text._Z22groupNormNHWCSumKernelILi64EEv19GroupNormNHWCParams --------------------------
	.section	.text._Z22groupNormNHWCSumKernelILi64EEv19GroupNormNHWCParams,"ax",@progbits
	.align	128
        .global         _Z22groupNormNHWCSumKernelILi64EEv19GroupNormNHWCParams
        .type           _Z22groupNormNHWCSumKernelILi64EEv19GroupNormNHWCParams,@function
        .size           _Z22groupNormNHWCSumKernelILi64EEv19GroupNormNHWCParams,(.L_x_518 - _Z22groupNormNHWCSumKernelILi64EEv19GroupNormNHWCParams)
        .other          _Z22groupNormNHWCSumKernelILi64EEv19GroupNormNHWCParams,@"STO_CUDA_ENTRY STV_DEFAULT"
_Z22groupNormNHWCSumKernelILi64EEv19GroupNormNHWCParams:
.text._Z22groupNormNHWCSumKernelILi64EEv19GroupNormNHWCParams:
[----:B------:R-:W-:Y:S08]  /*0000*/  LDC R1, c[0x0][0x37c] ;  /* 0x0000df00ff017b82 */ /* 0x000ff00000000800 */
[----:B------:R-:W0:Y:S01]  /*0010*/  S2UR UR4, SR_CTAID.Y ;  /* 0x00000000000479c3 */ /* 0x000e220000002600 */
[----:B------:R-:W1:Y:S01]  /*0020*/  S2R R0, SR_TID.X ;  /* 0x0000000000007919 */ /* 0x000e620000002100 */
[----:B------:R-:W2:Y:S01]  /*0030*/  LDCU.64 UR6, c[0x0][0x358] ;  /* 0x00006b00ff0677ac */ /* 0x000ea20008000a00 */
[----:B------:R-:W-:-:S02]  /*0040*/  IMAD.MOV.U32 R22, RZ, RZ, RZ ;  /* 0x000000ffff167224 */ /* 0x000fc400078e00ff */
[----:B------:R-:W-:-:S03]  /*0050*/  IMAD.MOV.U32 R7, RZ, RZ, RZ ;  /* 0x000000ffff077224 */ /* 0x000fc600078e00ff */
[----:B------:R-:W0:Y:S08]  /*0060*/  LDC.64 R4, c[0x0][0x3c0] ;  /* 0x0000f000ff047b82 */ /* 0x000e300000000a00 */
[----:B------:R-:W3:Y:S08]  /*0070*/  S2UR UR5, SR_CTAID.Z ;  /* 0x00000000000579c3 */ /* 0x000ef00000002700 */
[----:B------:R-:W4:Y:S01]  /*0080*/  S2UR UR8, SR_CTAID.X ;  /* 0x00000000000879c3 */ /* 0x000f220000002500 */
[----:B0-----:R-:W-:-:S05]  /*0090*/  IMAD R20, R5, UR4, RZ ;  /* 0x0000000405147c24 */ /* 0x001fca000f8e02ff */
[----:B------:R-:W-:Y:S02]  /*00a0*/  VIADDMNMX R5, R20, R5, R4, PT ;  /* 0x0000000514057246 */ /* 0x000fe40003800104 */
[----:B-1----:R-:W-:Y:S02]  /*00b0*/  SHF.L.U32 R4, R0, 0x1, RZ ;  /* 0x0000000100047819 */ /* 0x002fe400000006ff */
[----:B------:R-:W-:-:S13]  /*00c0*/  ISETP.GE.AND P0, PT, R20, R5, PT ;  /* 0x000000051400720c */ /* 0x000fda0003f06270 */
[----:B--234-:R-:W-:Y:S05]  /*00d0*/  @P0 BRA `(.L_x_140) ;  /* 0x0000001000b40947 */ /* 0x01cfea0003800000 */
[----:B------:R-:W0:Y:S01]  /*00e0*/  LDC R9, c[0x0][0x3c8] ;  /* 0x0000f200ff097b82 */ /* 0x000e220000000800 */
[----:B------:R-:W-:Y:S01]  /*00f0*/  IMAD.IADD R6, R20, 0x1, -R5 ;  /* 0x0000000114067824 */ /* 0x000fe200078e0a05 */
[----:B------:R-:W-:Y:S01]  /*0100*/  PRMT R26, RZ, 0x7610, R26 ;  /* 0x00007610ff1a7816 */ /* 0x000fe2000000001a */
[----:B------:R-:W-:Y:S02]  /*0110*/  IMAD.IADD R5, R5, 0x1, -R20 ;  /* 0x0000000105057824 */ /* 0x000fe400078e0a14 */
[----:B------:R-:W-:Y:S01]  /*0120*/  IMAD.MOV.U32 R7, RZ, RZ, RZ ;  /* 0x000000ffff077224 */ /* 0x000fe200078e00ff */
[----:B------:R-:W-:Y:S01]  /*0130*/  ISETP.GT.U32.AND P0, PT, R6, -0x8, PT ;  /* 0xfffffff80600780c */ /* 0x000fe20003f04070 */
[----:B------:R-:W-:Y:S01]  /*0140*/  IMAD.MOV.U32 R22, RZ, RZ, RZ ;  /* 0x000000ffff167224 */ /* 0x000fe200078e00ff */
[----:B------:R-:W1:Y:S01]  /*0150*/  LDC R11, c[0x0][0x3d0] ;  /* 0x0000f400ff0b7b82 */ /* 0x000e620000000800 */
[----:B------:R-:W-:Y:S01]  /*0160*/  LOP3.LUT R6, R5, 0x7, RZ, 0xc0, !PT ;  /* 0x0000000705067812 */ /* 0x000fe200078ec0ff */
[----:B0-----:R-:W-:-:S05]  /*0170*/  IMAD R8, R9, UR8, R4 ;  /* 0x0000000809087c24 */ /* 0x001fca000f8e0204 */
[--C-:B------:R-:W-:Y:S02]  /*0180*/  SHF.R.S32.HI R9, RZ, 0x1f, R8.reuse ;  /* 0x0000001fff097819 */ /* 0x100fe40000011408 */
[----:B-1----:R-:W-:Y:S01]  /*0190*/  SHF.R.S32.HI R2, RZ, 0x1f, R11 ;  /* 0x0000001fff027819 */ /* 0x002fe2000001140b */
[----:B------:R-:W-:-:S04]  /*01a0*/  IMAD.WIDE.U32 R10, R11, UR5, R8 ;  /* 0x000000050b0a7c25 */ /* 0x000fc8000f8e0008 */
[----:B------:R-:W-:-:S05]  /*01b0*/  IMAD R3, R2, UR5, RZ ;  /* 0x0000000502037c24 */ /* 0x000fca000f8e02ff */
[----:B------:R-:W-:Y:S01]  /*01c0*/  IADD3 R11, PT, PT, R11, R3, RZ ;  /* 0x000000030b0b7210 */ /* 0x000fe20007ffe0ff */
[----:B------:R-:W-:Y:S06]  /*01d0*/  @P0 BRA `(.L_x_141) ;  /* 0x0000000800600947 */ /* 0x000fec0003800000 */
[----:B------:R-:W0:Y:S01]  /*01e0*/  LDCU UR4, c[0x0][0x3b4] ;  /* 0x00007680ff0477ac */ /* 0x000e220008000800 */
[----:B------:R-:W-:Y:S01]  /*01f0*/  LOP3.LUT R2, R5, 0xfffffff8, RZ, 0xc0, !PT ;  /* 0xfffffff805027812 */ /* 0x000fe200078ec0ff */
[----:B------:R-:W-:Y:S01]  /*0200*/  IMAD.MOV.U32 R7, RZ, RZ, RZ ;  /* 0x000000ffff077224 */ /* 0x000fe200078e00ff */
[----:B------:R-:W-:Y:S01]  /*0210*/  IADD3 R3, PT, PT, R20, 0x3, RZ ;  /* 0x0000000314037810 */ /* 0x000fe20007ffe0ff */
[----:B------:R-:W1:Y:S02]  /*0220*/  LDCU UR9, c[0x0][0x3b4] ;  /* 0x00007680ff0977ac */ /* 0x000e640008000800 */
[----:B------:R-:W-:Y:S01]  /*0230*/  IMAD.MOV R2, RZ, RZ, -R2 ;  /* 0x000000ffff027224 */ /* 0x000fe200078e0a02 */
[----:B0-----:R-:W-:-:S13]  /*0240*/  ISETP.GE.AND P0, PT, R8, UR4, PT ;  /* 0x0000000408007c0c */ /* 0x001fda000bf06270 */
.L_x_142:
[----:B------:R-:W0:Y:S01]  /*0250*/  @!P0 LDC.64 R12, c[0x0][0x388] ;  /* 0x0000e200ff0c8b82 */ /* 0x000e220000000a00 */
[----:B------:R-:W-:-:S05]  /*0260*/  @!P0 IADD3 R15, PT, PT, R3, -0x3, RZ ;  /* 0xfffffffd030f8810 */ /* 0x000fca0007ffe0ff */
[----:B-1----:R-:W-:-:S03]  /*0270*/  @!P0 IMAD.WIDE R14, R15, UR9, R10 ;  /* 0x000000090f0e8c25 */ /* 0x002fc6000f8e020a */
[----:B0-----:R-:W-:-:S04]  /*0280*/  @!P0 LEA R18, P1, R14, R12, 0x1 ;  /* 0x0000000c0e128211 */ /* 0x001fc800078208ff */
[----:B------:R-:W-:-:S05]  /*0290*/  @!P0 LEA.HI.X R19, R14, R13, R15, 0x1, P1 ;  /* 0x0000000d0e138211 */ /* 0x000fca00008f0c0f */
[----:B------:R0:W2:Y:S01]  /*02a0*/  @!P0 LDG.E R18, desc[UR6][R18.64] ;  /* 0x0000000612128981 */ /* 0x0000a2000c1e1900 */
[----:B------:R-:W-:Y:S01]  /*02b0*/  PRMT R29, RZ, 0x7610, R29 ;  /* 0x00007610ff1d7816 */ /* 0x000fe2000000001d */
[C---:B------:R-:W-:Y:S01]  /*02c0*/  VIADD R21, R3.reuse, 0xfffffffe ;  /* 0xfffffffe03157836 */ /* 0x040fe20000000000 */
[----:B------:R-:W-:Y:S01]  /*02d0*/  PRMT R26, R26, 0x5410, RZ ;  /* 0x000054101a1a7816 */ /* 0x000fe200000000ff */
[C---:B0-----:R-:W-:Y:S02]  /*02e0*/  VIADD R19, R3.reuse, 0xffffffff ;  /* 0xffffffff03137836 */ /* 0x041fe40000000000 */
[----:B------:R-:W-:Y:S01]  /*02f0*/  VIADD R27, R3, 0x1 ;  /* 0x00000001031b7836 */ /* 0x000fe20000000000 */
[----:B--2---:R-:W-:Y:S02]  /*0300*/  @!P0 PRMT R29, R18, 0x7610, R29 ;  /* 0x00007610121d8816 */ /* 0x004fe4000000001d */
[----:B------:R-:W-:Y:S02]  /*0310*/  @!P0 PRMT R26, R26, 0x7610, R18 ;  /* 0x000076101a1a8816 */ /* 0x000fe40000000012 */
[----:B------:R-:W-:-:S13]  /*0320*/  ISETP.GE.AND P0, PT, R8, UR9, PT ;  /* 0x0000000908007c0c */ /* 0x000fda000bf06270 */
[----:B------:R-:W0:Y:S01]  /*0330*/  @!P0 LDC.64 R12, c[0x0][0x388] ;  /* 0x0000e200ff0c8b82 */ /* 0x000e220000000a00 */
[----:B------:R-:W-:-:S04]  /*0340*/  @!P0 IMAD.WIDE R20, R21, UR9, R10 ;  /* 0x0000000915148c25 */ /* 0x000fc8000f8e020a */
[----:B------:R-:W-:-:S03]  /*0350*/  @!P0 IMAD.WIDE R18, R19, UR9, R10 ;  /* 0x0000000913128c25 */ /* 0x000fc6000f8e020a */
[----:B------:R-:W1:Y:S08]  /*0360*/  @!P0 LDC.64 R14, c[0x0][0x388] ;  /* 0x0000e200ff0e8b82 */ /* 0x000e700000000a00 */
[----:B------:R-:W2:Y:S01]  /*0370*/  @!P0 LDC.64 R16, c[0x0][0x388] ;  /* 0x0000e200ff108b82 */ /* 0x000ea20000000a00 */
[----:B0-----:R-:W-:-:S04]  /*0380*/  @!P0 LEA R23, P1, R20, R12, 0x1 ;  /* 0x0000000c14178211 */ /* 0x001fc800078208ff */
[----:B------:R-:W-:-:S03]  /*0390*/  @!P0 LEA.HI.X R21, R20, R13, R21, 0x1, P1 ;  /* 0x0000000d14158211 */ /* 0x000fc600008f0c15 */
[----:B------:R-:W0:Y:S01]  /*03a0*/  @!P0 LDC.64 R12, c[0x0][0x388] ;  /* 0x0000e200ff0c8b82 */ /* 0x000e220000000a00 */
[----:B------:R-:W-:Y:S02]  /*03b0*/  @!P0 MOV R20, R23 ;  /* 0x0000001700148202 */ /* 0x000fe40000000f00 */
[----:B-1----:R-:W-:-:S03]  /*03c0*/  @!P0 LEA R24, P1, R18, R14, 0x1 ;  /* 0x0000000e12188211 */ /* 0x002fc600078208ff */
[----:B------:R2:W3:Y:S01]  /*03d0*/  @!P0 LDG.E R23, desc[UR6][R20.64] ;  /* 0x0000000614178981 */ /* 0x0004e2000c1e1900 */
[----:B------:R-:W-:Y:S01]  /*03e0*/  @!P0 LEA.HI.X R25, R18, R15, R19, 0x1, P1 ;  /* 0x0000000f12198211 */ /* 0x000fe200008f0c13 */
[C---:B------:R-:W-:Y:S01]  /*03f0*/  @!P0 IMAD.WIDE R18, R3.reuse, UR9, R10 ;  /* 0x0000000903128c25 */ /* 0x040fe2000f8e020a */
[----:B------:R-:W1:Y:S03]  /*0400*/  @!P0 LDC.64 R14, c[0x0][0x388] ;  /* 0x0000e200ff0e8b82 */ /* 0x000e660000000a00 */
[----:B------:R-:W4:Y:S01]  /*0410*/  @!P0 LDG.E R24, desc[UR6][R24.64] ;  /* 0x0000000618188981 */ /* 0x000f22000c1e1900 */
[----:B--2---:R-:W-:Y:S01]  /*0420*/  @!P0 LEA R21, P1, R18, R16, 0x1 ;  /* 0x0000001012158211 */ /* 0x004fe200078208ff */
[----:B------:R-:W-:-:S03]  /*0430*/  VIADD R20, R3, 0x2 ;  /* 0x0000000203147836 */ /* 0x000fc60000000000 */
[----:B------:R-:W-:Y:S01]  /*0440*/  @!P0 LEA.HI.X R19, R18, R17, R19, 0x1, P1 ;  /* 0x0000001112138211 */ /* 0x000fe200008f0c13 */
[----:B------:R-:W-:Y:S01]  /*0450*/  @!P0 IMAD.WIDE R16, R27, UR9, R10 ;  /* 0x000000091b108c25 */ /* 0x000fe2000f8e020a */
[----:B------:R-:W-:-:S03]  /*0460*/  @!P0 MOV R18, R21 ;  /* 0x0000001500128202 */ /* 0x000fc60000000f00 */
[----:B------:R-:W-:Y:S01]  /*0470*/  @!P0 IMAD.WIDE R20, R20, UR9, R10 ;  /* 0x0000000914148c25 */ /* 0x000fe2000f8e020a */
[C---:B0-----:R-:W-:Y:S01]  /*0480*/  @!P0 LEA R28, P1, R16.reuse, R12, 0x1 ;  /* 0x0000000c101c8211 */ /* 0x041fe200078208ff */
[----:B------:R0:W2:Y:S03]  /*0490*/  @!P0 LDG.E R25, desc[UR6][R18.64] ;  /* 0x0000000612198981 */ /* 0x0000a6000c1e1900 */
[----:B------:R-:W-:Y:S02]  /*04a0*/  @!P0 LEA.HI.X R16, R16, R13, R17, 0x1, P1 ;  /* 0x0000000d10108211 */ /* 0x000fe400008f0c11 */
[----:B------:R-:W5:Y:S01]  /*04b0*/  @!P0 LDC.64 R12, c[0x0][0x388] ;  /* 0x0000e200ff0c8b82 */ /* 0x000f620000000a00 */
[----:B-1----:R-:W-:Y:S01]  /*04c0*/  @!P0 LEA R27, P1, R20, R14, 0x1 ;  /* 0x0000000e141b8211 */ /* 0x002fe200078208ff */
[----:B------:R-:W-:-:S06]  /*04d0*/  @!P0 IMAD.MOV.U32 R14, RZ, RZ, R28 ;  /* 0x000000ffff0e8224 */ /* 0x000fcc00078e001c */
[----:B0-----:R-:W0:Y:S01]  /*04e0*/  @!P0 LDC.64 R18, c[0x0][0x388] ;  /* 0x0000e200ff128b82 */ /* 0x001e220000000a00 */
[----:B------:R-:W-:Y:S01]  /*04f0*/  @!P0 LEA.HI.X R21, R20, R15, R21, 0x1, P1 ;  /* 0x0000000f14158211 */ /* 0x000fe200008f0c15 */
[----:B------:R-:W-:Y:S01]  /*0500*/  @!P0 IMAD.MOV.U32 R15, RZ, RZ, R16 ;  /* 0x000000ffff0f8224 */ /* 0x000fe200078e0010 */
[----:B------:R-:W-:-:S04]  /*0510*/  IADD3 R17, PT, PT, R3, 0x3, RZ ;  /* 0x0000000303117810 */ /* 0x000fc80007ffe0ff */
[----:B------:R1:W2:Y:S01]  /*0520*/  @!P0 LDG.E R20, desc[UR6][R14.64] ;  /* 0x000000060e148981 */ /* 0x0002a2000c1e1900 */
[----:B------:R-:W-:-:S04]  /*0530*/  @!P0 IMAD.WIDE R16, R17, UR9, R10 ;  /* 0x0000000911108c25 */ /* 0x000fc8000f8e020a */
[----:B-1----:R-:W-:Y:S02]  /*0540*/  @!P0 IMAD.MOV.U32 R14, RZ, RZ, R27 ;  /* 0x000000ffff0e8224 */ /* 0x002fe400078e001b */
[----:B------:R-:W-:Y:S01]  /*0550*/  @!P0 IMAD.MOV.U32 R15, RZ, RZ, R21 ;  /* 0x000000ffff0f8224 */ /* 0x000fe200078e0015 */
[----:B------:R-:W-:-:S04]  /*0560*/  IADD3 R27, PT, PT, R3, 0x4, RZ ;  /* 0x00000004031b7810 */ /* 0x000fc80007ffe0ff */
[----:B------:R1:W2:Y:S01]  /*0570*/  @!P0 LDG.E R21, desc[UR6][R14.64] ;  /* 0x000000060e158981 */ /* 0x0002a2000c1e1900 */
[----:B0-----:R-:W-:-:S04]  /*0580*/  @!P0 LEA R18, P1, R16, R18, 0x1 ;  /* 0x0000001210128211 */ /* 0x001fc800078208ff */
[----:B------:R-:W-:Y:S01]  /*0590*/  @!P0 LEA.HI.X R19, R16, R19, R17, 0x1, P1 ;  /* 0x0000001310138211 */ /* 0x000fe200008f0c11 */
[----:B------:R-:W-:-:S04]  /*05a0*/  @!P0 IMAD.WIDE R16, R27, UR9, R10 ;  /* 0x000000091b108c25 */ /* 0x000fc8000f8e020a */
[----:B-1----:R-:W-:Y:S01]  /*05b0*/  @!P0 IMAD.MOV.U32 R14, RZ, RZ, R18 ;  /* 0x000000ffff0e8224 */ /* 0x002fe200078e0012 */
[----:B------:R-:W-:Y:S02]  /*05c0*/  @!P0 MOV R15, R19 ;  /* 0x00000013000f8202 */ /* 0x000fe40000000f00 */
[----:B-----5:R-:W-:-:S03]  /*05d0*/  @!P0 LEA R12, P1, R16, R12, 0x1 ;  /* 0x0000000c100c8211 */ /* 0x020fc600078208ff */
[----:B------:R0:W5:Y:S01]  /*05e0*/  @!P0 LDG.E R18, desc[UR6][R14.64] ;  /* 0x000000060e128981 */ /* 0x000162000c1e1900 */
[----:B------:R-:W-:-:S05]  /*05f0*/  @!P0 LEA.HI.X R13, R16, R13, R17, 0x1, P1 ;  /* 0x0000000d100d8211 */ /* 0x000fca00008f0c11 */
[----:B------:R1:W5:Y:S01]  /*0600*/  @!P0 LDG.E R12, desc[UR6][R12.64] ;  /* 0x000000060c0c8981 */ /* 0x000362000c1e1900 */
[----:B0-----:R-:W-:Y:S01]  /*0610*/  PRMT R15, RZ, 0x7610, R15 ;  /* 0x00007610ff0f7816 */ /* 0x001fe2000000000f */
[----:B------:R-:W-:Y:S01]  /*0620*/  HADD2.F32 R29, -RZ, R29.H0_H0 ;  /* 0x2000001dff1d7230 */ /* 0x000fe20000004100 */
[----:B-1----:R-:W-:Y:S01]  /*0630*/  PRMT R13, RZ, 0x7610, R13 ;  /* 0x00007610ff0d7816 */ /* 0x002fe2000000000d */
[----:B------:R-:W-:Y:S01]  /*0640*/  HADD2.F32 R16, -RZ, R26.H1_H1 ;  /* 0x3000001aff107230 */ /* 0x000fe20000004100 */
[----:B------:R-:W-:-:S04]  /*0650*/  PRMT R19, RZ, 0x5410, RZ ;  /* 0x00005410ff137816 */ /* 0x000fc800000000ff */
[----:B------:R-:W-:Y:S01]  /*0660*/  FADD R17, R29, R16 ;  /* 0x000000101d117221 */ /* 0x000fe20000000000 */
[----:B------:R-:W-:-:S03]  /*0670*/  FMUL R16, R16, R16 ;  /* 0x0000001010107220 */ /* 0x000fc60000400000 */
[----:B------:R-:W-:Y:S01]  /*0680*/  FADD R22, R17, R22 ;  /* 0x0000001611167221 */ /* 0x000fe20000000000 */
[----:B------:R-:W-:-:S04]  /*0690*/  FFMA R16, R29, R29, R16 ;  /* 0x0000001d1d107223 */ /* 0x000fc80000000010 */
[----:B------:R-:W-:Y:S01]  /*06a0*/  FADD R7, R16, R7 ;  /* 0x0000000710077221 */ /* 0x000fe20000000000 */
[----:B------:R-:W-:-:S05]  /*06b0*/  VIADD R2, R2, 0x8 ;  /* 0x0000000802027836 */ /* 0x000fca0000000000 */
[----:B------:R-:W-:Y:S02]  /*06c0*/  ISETP.NE.AND P1, PT, R2, RZ, PT ;  /* 0x000000ff0200720c */ /* 0x000fe40003f25270 */
[----:B------:R-:W-:Y:S02]  /*06d0*/  IADD3 R3, PT, PT, R3, 0x8, RZ ;  /* 0x0000000803037810 */ /* 0x000fe40007ffe0ff */
[C---:B---3--:R-:W-:Y:S02]  /*06e0*/  @!P0 PRMT R13, R23.reuse, 0x7610, R13 ;  /* 0x00007610170d8816 */ /* 0x048fe4000000000d */
[----:B------:R-:W-:-:S03]  /*06f0*/  @!P0 PRMT R15, R23, 0x7632, R15 ;  /* 0x00007632170f8816 */ /* 0x000fc6000000000f */
[----:B------:R-:W-:Y:S01]  /*0700*/  HADD2.F32 R14, -RZ, R13.H0_H0 ;  /* 0x2000000dff0e7230 */ /* 0x000fe20000004100 */
[----:B----4-:R-:W-:Y:S01]  /*0710*/  @!P0 PRMT R19, R24, 0x7632, R19 ;  /* 0x0000763218138816 */ /* 0x010fe20000000013 */
[----:B------:R-:W-:-:S03]  /*0720*/  HADD2.F32 R15, -RZ, R15.H0_H0 ;  /* 0x2000000fff0f7230 */ /* 0x000fc60000004100 */
[----:B------:R-:W-:Y:S02]  /*0730*/  @!P0 PRMT R19, R19, 0x5410, R24 ;  /* 0x0000541013138816 */ /* 0x000fe40000000018 */
[----:B------:R-:W-:Y:S01]  /*0740*/  FADD R13, R14, R15 ;  /* 0x0000000f0e0d7221 */ /* 0x000fe20000000000 */
[----:B------:R-:W-:-:S03]  /*0750*/  FMUL R17, R15, R15 ;  /* 0x0000000f0f117220 */ /* 0x000fc60000400000 */
[----:B------:R-:W-:Y:S01]  /*0760*/  FADD R13, R22, R13 ;  /* 0x0000000d160d7221 */ /* 0x000fe20000000000 */
[--C-:B------:R-:W-:Y:S02]  /*0770*/  HADD2.F32 R22, -RZ, R19.reuse.H0_H0 ;  /* 0x20000013ff167230 */ /* 0x100fe40000004100 */
[----:B------:R-:W-:Y:S01]  /*0780*/  FFMA R16, R14, R14, R17 ;  /* 0x0000000e0e107223 */ /* 0x000fe20000000011 */
[----:B------:R-:W-:Y:S01]  /*0790*/  HADD2.F32 R19, -RZ, R19.H1_H1 ;  /* 0x30000013ff137230 */ /* 0x000fe20000004100 */
[----:B------:R-:W-:Y:S01]  /*07a0*/  PRMT R15, RZ, 0x7610, R15 ;  /* 0x00007610ff0f7816 */ /* 0x000fe2000000000f */
[----:B------:R-:W-:Y:S01]  /*07b0*/  FMUL R24, R22, R22 ;  /* 0x0000001616187220 */ /* 0x000fe20000400000 */
[----:B------:R-:W-:Y:S01]  /*07c0*/  PRMT R14, RZ, 0x7610, R14 ;  /* 0x00007610ff0e7816 */ /* 0x000fe2000000000e */
[----:B------:R-:W-:Y:S01]  /*07d0*/  FADD R16, R7, R16 ;  /* 0x0000001007107221 */ /* 0x000fe20000000000 */
[C---:B------:R-:W-:Y:S01]  /*07e0*/  FADD R22, R19.reuse, R22 ;  /* 0x0000001613167221 */ /* 0x040fe20000000000 */
[----:B------:R-:W-:Y:S01]  /*07f0*/  FFMA R7, R19, R19, R24 ;  /* 0x0000001313077223 */ /* 0x000fe20000000018 */
[----:B------:R-:W-:-:S02]  /*0800*/  PRMT R19, RZ, 0x5410, RZ ;  /* 0x00005410ff137816 */ /* 0x000fc400000000ff */
[C---:B--2---:R-:W-:Y:S02]  /*0810*/  @!P0 PRMT R15, R25.reuse, 0x7632, R15 ;  /* 0x00007632190f8816 */ /* 0x044fe4000000000f */
[----:B------:R-:W-:-:S03]  /*0820*/  @!P0 PRMT R14, R25, 0x7610, R14 ;  /* 0x00007610190e8816 */ /* 0x000fc6000000000e */
[----:B------:R-:W-:Y:S02]  /*0830*/  HADD2.F32 R15, -RZ, R15.H0_H0 ;  /* 0x2000000fff0f7230 */ /* 0x000fe40000004100 */
[----:B------:R-:W-:Y:S01]  /*0840*/  HADD2.F32 R14, -RZ, R14.H0_H0 ;  /* 0x2000000eff0e7230 */ /* 0x000fe20000004100 */
[----:B------:R-:W-:Y:S01]  /*0850*/  @!P0 PRMT R19, R20, 0x7632, R19 ;  /* 0x0000763214138816 */ /* 0x000fe20000000013 */
[----:B------:R-:W-:-:S03]  /*0860*/  FADD R7, R16, R7 ;  /* 0x0000000710077221 */ /* 0x000fc60000000000 */
[----:B------:R-:W-:Y:S01]  /*0870*/  @!P0 PRMT R19, R19, 0x5410, R20 ;  /* 0x0000541013138816 */ /* 0x000fe20000000014 */
[----:B------:R-:W-:Y:S01]  /*0880*/  FMUL R17, R15, R15 ;  /* 0x0000000f0f117220 */ /* 0x000fe20000400000 */
[----:B------:R-:W-:Y:S01]  /*0890*/  FADD R13, R13, R22 ;  /* 0x000000160d0d7221 */ /* 0x000fe20000000000 */
[C-C-:B------:R-:W-:Y:S01]  /*08a0*/  FADD R16, R14.reuse, R15.reuse ;  /* 0x0000000f0e107221 */ /* 0x140fe20000000000 */
[----:B------:R-:W-:Y:S01]  /*08b0*/  PRMT R15, RZ, 0x7610, R15 ;  /* 0x00007610ff0f7816 */ /* 0x000fe2000000000f */
[--C-:B------:R-:W-:Y:S02]  /*08c0*/  HADD2.F32 R20, -RZ, R19.reuse.H0_H0 ;  /* 0x20000013ff147230 */ /* 0x100fe40000004100 */
[----:B------:R-:W-:Y:S01]  /*08d0*/  FFMA R14, R14, R14, R17 ;  /* 0x0000000e0e0e7223 */ /* 0x000fe20000000011 */
[----:B------:R-:W-:Y:S01]  /*08e0*/  FADD R17, R13, R16 ;  /* 0x000000100d117221 */ /* 0x000fe20000000000 */
[----:B------:R-:W-:Y:S01]  /*08f0*/  HADD2.F32 R19, -RZ, R19.H1_H1 ;  /* 0x30000013ff137230 */ /* 0x000fe20000004100 */
[----:B------:R-:W-:Y:S01]  /*0900*/  PRMT R13, RZ, 0x7610, R13 ;  /* 0x00007610ff0d7816 */ /* 0x000fe2000000000d */
[----:B------:R-:W-:Y:S01]  /*0910*/  FMUL R16, R20, R20 ;  /* 0x0000001414107220 */ /* 0x000fe20000400000 */
[----:B------:R-:W-:Y:S01]  /*0920*/  @!P0 PRMT R15, R21, 0x7632, R15 ;  /* 0x00007632150f8816 */ /* 0x000fe2000000000f */
[----:B------:R-:W-:Y:S01]  /*0930*/  FADD R23, R7, R14 ;  /* 0x0000000e07177221 */ /* 0x000fe20000000000 */
[----:B------:R-:W-:Y:S01]  /*0940*/  @!P0 PRMT R13, R21, 0x7610, R13 ;  /* 0x00007610150d8816 */ /* 0x000fe2000000000d */
[----:B------:R-:W-:-:S02]  /*0950*/  FFMA R16, R19, R19, R16 ;  /* 0x0000001313107223 */ /* 0x000fc40000000010 */
[----:B------:R-:W-:Y:S01]  /*0960*/  HADD2.F32 R14, -RZ, R15.H0_H0 ;  /* 0x2000000fff0e7230 */ /* 0x000fe20000004100 */
[----:B------:R-:W-:Y:S01]  /*0970*/  PRMT R7, RZ, 0x5410, RZ ;  /* 0x00005410ff077816 */ /* 0x000fe200000000ff */
[----:B------:R-:W-:Y:S02]  /*0980*/  HADD2.F32 R13, -RZ, R13.H0_H0 ;  /* 0x2000000dff0d7230 */ /* 0x000fe40000004100 */
[----:B------:R-:W-:Y:S01]  /*0990*/  FADD R23, R23, R16 ;  /* 0x0000001017177221 */ /* 0x000fe20000000000 */
[----:B------:R-:W-:Y:S01]  /*09a0*/  FMUL R16, R14, R14 ;  /* 0x0000000e0e107220 */ /* 0x000fe20000400000 */
[----:B------:R-:W-:Y:S01]  /*09b0*/  FADD R20, R19, R20 ;  /* 0x0000001413147221 */ /* 0x000fe20000000000 */
[C---:B------:R-:W-:Y:S02]  /*09c0*/  FADD R14, R13.reuse, R14 ;  /* 0x0000000e0d0e7221 */ /* 0x040fe40000000000 */
[----:B------:R-:W-:Y:S01]  /*09d0*/  FFMA R16, R13, R13, R16 ;  /* 0x0000000d0d107223 */ /* 0x000fe20000000010 */
[----:B-----5:R-:W-:-:S02]  /*09e0*/  @!P0 PRMT R7, R18, 0x7632, R7 ;  /* 0x0000763212078816 */ /* 0x020fc40000000007 */
[----:B------:R-:W-:Y:S01]  /*09f0*/  PRMT R13, RZ, 0x5410, RZ ;  /* 0x00005410ff0d7816 */ /* 0x000fe200000000ff */
[----:B------:R-:W-:Y:S01]  /*0a00*/  FADD R17, R17, R20 ;  /* 0x0000001411117221 */ /* 0x000fe20000000000 */
[----:B------:R-:W-:Y:S02]  /*0a10*/  @!P0 PRMT R7, R7, 0x5410, R18 ;  /* 0x0000541007078816 */ /* 0x000fe40000000012 */
[----:B------:R-:W-:Y:S01]  /*0a20*/  @!P0 PRMT R13, R12, 0x7632, R13 ;  /* 0x000076320c0d8816 */ /* 0x000fe2000000000d */
[----:B------:R-:W-:Y:S02]  /*0a30*/  FADD R17, R17, R14 ;  /* 0x0000000e11117221 */ /* 0x000fe40000000000 */
[--C-:B------:R-:W-:Y:S01]  /*0a40*/  HADD2.F32 R14, -RZ, R7.reuse.H0_H0 ;  /* 0x20000007ff0e7230 */ /* 0x100fe20000004100 */
[----:B------:R-:W-:Y:S01]  /*0a50*/  @!P0 PRMT R13, R13, 0x5410, R12 ;  /* 0x000054100d0d8816 */ /* 0x000fe2000000000c */
[----:B------:R-:W-:Y:S02]  /*0a60*/  HADD2.F32 R7, -RZ, R7.H1_H1 ;  /* 0x30000007ff077230 */ /* 0x000fe40000004100 */
[----:B------:R-:W-:Y:S01]  /*0a70*/  FADD R23, R23, R16 ;  /* 0x0000001017177221 */ /* 0x000fe20000000000 */
[----:B------:R-:W-:Y:S01]  /*0a80*/  FMUL R16, R14, R14 ;  /* 0x0000000e0e107220 */ /* 0x000fe20000400000 */
[----:B------:R-:W-:-:S02]  /*0a90*/  HADD2.F32 R12, -RZ, R13.H0_H0 ;  /* 0x2000000dff0c7230 */ /* 0x000fc40000004100 */
[C---:B------:R-:W-:Y:S01]  /*0aa0*/  FADD R14, R7.reuse, R14 ;  /* 0x0000000e070e7221 */ /* 0x040fe20000000000 */
[----:B------:R-:W-:Y:S02]  /*0ab0*/  HADD2.F32 R13, -RZ, R13.H1_H1 ;  /* 0x3000000dff0d7230 */ /* 0x000fe40000004100 */
[----:B------:R-:W-:Y:S01]  /*0ac0*/  FFMA R16, R7, R7, R16 ;  /* 0x0000000707107223 */ /* 0x000fe20000000010 */
[----:B------:R-:W-:Y:S01]  /*0ad0*/  FADD R17, R17, R14 ;  /* 0x0000000e11117221 */ /* 0x000fe20000000000 */
[----:B------:R-:W-:Y:S02]  /*0ae0*/  FMUL R14, R12, R12 ;  /* 0x0000000c0c0e7220 */ /* 0x000fe40000400000 */
[----:B------:R-:W-:Y:S01]  /*0af0*/  FADD R23, R23, R16 ;  /* 0x0000001017177221 */ /* 0x000fe20000000000 */
[C---:B------:R-:W-:Y:S01]  /*0b00*/  FADD R12, R13.reuse, R12 ;  /* 0x0000000c0d0c7221 */ /* 0x040fe20000000000 */
[----:B------:R-:W-:-:S03]  /*0b10*/  FFMA R14, R13, R13, R14 ;  /* 0x0000000d0d0e7223 */ /* 0x000fc6000000000e */
[----:B------:R-:W-:Y:S01]  /*0b20*/  FADD R22, R17, R12 ;  /* 0x0000000c11167221 */ /* 0x000fe20000000000 */
[----:B------:R-:W-:Y:S01]  /*0b30*/  FADD R7, R23, R14 ;  /* 0x0000000e17077221 */ /* 0x000fe20000000000 */
[----:B------:R-:W-:Y:S06]  /*0b40*/  @P1 BRA `(.L_x_142) ;  /* 0xfffffff400c01947 */ /* 0x000fec000383ffff */
[----:B------:R-:W-:-:S07]  /*0b50*/  VIADD R20, R3, 0xfffffffd ;  /* 0xfffffffd03147836 */ /* 0x000fce0000000000 */
.L_x_141:
[----:B------:R-:W-:-:S13]  /*0b60*/  ISETP.NE.AND P0, PT, R6, RZ, PT ;  /* 0x000000ff0600720c */ /* 0x000fda0003f05270 */
[----:B------:R-:W-:Y:S05]  /*0b70*/  @!P0 BRA `(.L_x_140) ;  /* 0x00000008000c8947 */ /* 0x000fea0003800000 */
[----:B------:R-:W-:Y:S02]  /*0b80*/  ISETP.GE.U32.AND P1, PT, R6, 0x4, PT ;  /* 0x000000040600780c */ /* 0x000fe40003f26070 */
[----:B------:R-:W-:-:S04]  /*0b90*/  LOP3.LUT R21, R5, 0x3, RZ, 0xc0, !PT ;  /* 0x0000000305157812 */ /* 0x000fc800078ec0ff */
[----:B------:R-:W-:-:S07]  /*0ba0*/  ISETP.NE.AND P0, PT, R21, RZ, PT ;  /* 0x000000ff1500720c */ /* 0x000fce0003f05270 */
[----:B------:R-:W-:Y:S06]  /*0bb0*/  @!P1 BRA `(.L_x_143) ;  /* 0x00000004000c9947 */ /* 0x000fec0003800000 */
[----:B------:R-:W0:Y:S01]  /*0bc0*/  LDCU UR4, c[0x0][0x3b4] ;  /* 0x00007680ff0477ac */ /* 0x000e220008000800 */
[----:B------:R-:W-:Y:S02]  /*0bd0*/  IADD3 R19, PT, PT, R20, 0x1, RZ ;  /* 0x0000000114137810 */ /* 0x000fe40007ffe0ff */
[----:B0-----:R-:W-:-:S13]  /*0be0*/  ISETP.GE.AND P1, PT, R8, UR4, PT ;  /* 0x0000000408007c0c */ /* 0x001fda000bf26270 */
[----:B------:R-:W0:Y:S01]  /*0bf0*/  @!P1 LDC.64 R16, c[0x0][0x388] ;  /* 0x0000e200ff109b82 */ /* 0x000e220000000a00 */
[----:B------:R-:W-:-:S07]  /*0c00*/  @!P1 IMAD.WIDE R14, R20, UR4, R10 ;  /* 0x00000004140e9c25 */ /* 0x000fce000f8e020a */
[----:B------:R-:W1:Y:S08]  /*0c10*/  @!P1 LDC.64 R2, c[0x0][0x388] ;  /* 0x0000e200ff029b82 */ /* 0x000e700000000a00 */
[----:B------:R-:W2:Y:S01]  /*0c20*/  @!P1 LDC.64 R12, c[0x0][0x388] ;  /* 0x0000e200ff0c9b82 */ /* 0x000ea20000000a00 */
[----:B0-----:R-:W-:-:S04]  /*0c30*/  @!P1 LEA R16, P2, R14, R16, 0x1 ;  /* 0x000000100e109211 */ /* 0x001fc800078408ff */
[----:B------:R-:W-:-:S03]  /*0c40*/  @!P1 LEA.HI.X R17, R14, R17, R15, 0x1, P2 ;  /* 0x000000110e119211 */ /* 0x000fc600010f0c0f */
[----:B------:R-:W0:Y:S02]  /*0c50*/  @!P1 LDC.64 R14, c[0x0][0x388] ;  /* 0x0000e200ff0e9b82 */ /* 0x000e240000000a00 */
[----:B------:R3:W4:Y:S01]  /*0c60*/  @!P1 LDG.E R6, desc[UR6][R16.64] ;  /* 0x0000000610069981 */ /* 0x000722000c1e1900 */
[----:B------:R-:W-:Y:S01]  /*0c70*/  IADD3 R25, PT, PT, R20, 0x3, RZ ;  /* 0x0000000314197810 */ /* 0x000fe20007ffe0ff */
[----:B---3--:R-:W-:-:S04]  /*0c80*/  @!P1 IMAD.WIDE R16, R19, UR4, R10 ;  /* 0x0000000413109c25 */ /* 0x008fc8000f8e020a */
[----:B------:R-:W-:Y:S01]  /*0c90*/  VIADD R19, R20, 0x2 ;  /* 0x0000000214137836 */ /* 0x000fe20000000000 */
[----:B-1----:R-:W-:-:S03]  /*0ca0*/  @!P1 LEA R2, P2, R16, R2, 0x1 ;  /* 0x0000000210029211 */ /* 0x002fc600078408ff */
[----:B------:R-:W-:Y:S01]  /*0cb0*/  @!P1 IMAD.WIDE R18, R19, UR4, R10 ;  /* 0x0000000413129c25 */ /* 0x000fe2000f8e020a */
[----:B------:R-:W-:Y:S02]  /*0cc0*/  @!P1 LEA.HI.X R3, R16, R3, R17, 0x1, P2 ;  /* 0x0000000310039211 */ /* 0x000fe400010f0c11 */
[----:B--2---:R-:W-:-:S03]  /*0cd0*/  @!P1 LEA R12, P2, R18, R12, 0x1 ;  /* 0x0000000c120c9211 */ /* 0x004fc600078408ff */
[----:B------:R1:W2:Y:S01]  /*0ce0*/  @!P1 LDG.E R23, desc[UR6][R2.64] ;  /* 0x0000000602179981 */ /* 0x0002a2000c1e1900 */
[----:B------:R-:W-:-:S05]  /*0cf0*/  @!P1 LEA.HI.X R13, R18, R13, R19, 0x1, P2 ;  /* 0x0000000d120d9211 */ /* 0x000fca00010f0c13 */
[----:B------:R-:W3:Y:S01]  /*0d00*/  @!P1 LDG.E R12, desc[UR6][R12.64] ;  /* 0x000000060c0c9981 */ /* 0x000ee2000c1e1900 */
[----:B-1----:R-:W-:-:S03]  /*0d10*/  @!P1 IMAD.WIDE R2, R25, UR4, R10 ;  /* 0x0000000419029c25 */ /* 0x002fc6000f8e020a */
[----:B0-----:R-:W-:-:S04]  /*0d20*/  @!P1 LEA R14, P2, R2, R14, 0x1 ;  /* 0x0000000e020e9211 */ /* 0x001fc800078408ff */
[----:B------:R-:W-:-:S05]  /*0d30*/  @!P1 LEA.HI.X R15, R2, R15, R3, 0x1, P2 ;  /* 0x0000000f020f9211 */ /* 0x000fca00010f0c03 */
[----:B------:R0:W5:Y:S01]  /*0d40*/  @!P1 LDG.E R14, desc[UR6][R14.64] ;  /* 0x000000060e0e9981 */ /* 0x000162000c1e1900 */
[----:B------:R-:W-:Y:S02]  /*0d50*/  PRMT R3, RZ, 0x5410, RZ ;  /* 0x00005410ff037816 */ /* 0x000fe400000000ff */
[----:B0-----:R-:W-:Y:S02]  /*0d60*/  PRMT R15, RZ, 0x5410, RZ ;  /* 0x00005410ff0f7816 */ /* 0x001fe400000000ff */
[----:B------:R-:W-:Y:S01]  /*0d70*/  PRMT R16, RZ, 0x7610, R16 ;  /* 0x00007610ff107816 */ /* 0x000fe20000000010 */
[----:B------:R-:W-:Y:S01]  /*0d80*/  VIADD R20, R20, 0x4 ;  /* 0x0000000414147836 */ /* 0x000fe20000000000 */
[----:B----4-:R-:W-:-:S04]  /*0d90*/  @!P1 PRMT R3, R3, 0x5410, R6 ;  /* 0x0000541003039816 */ /* 0x010fc80000000006 */
[----:B------:R-:W-:Y:S02]  /*0da0*/  @!P1 PRMT R3, R6, 0x7632, R3 ;  /* 0x0000763206039816 */ /* 0x000fe40000000003 */
[----:B------:R-:W-:-:S03]  /*0db0*/  PRMT R6, RZ, 0x5410, RZ ;  /* 0x00005410ff067816 */ /* 0x000fc600000000ff */
[--C-:B------:R-:W-:Y:S02]  /*0dc0*/  HADD2.F32 R2, -RZ, R3.reuse.H1_H1 ;  /* 0x30000003ff027230 */ /* 0x100fe40000004100 */
[----:B------:R-:W-:-:S05]  /*0dd0*/  HADD2.F32 R3, -RZ, R3.H0_H0 ;  /* 0x20000003ff037230 */ /* 0x000fca0000004100 */
[----:B------:R-:W-:Y:S01]  /*0de0*/  FADD R17, R2, R3 ;  /* 0x0000000302117221 */ /* 0x000fe20000000000 */
[----:B------:R-:W-:Y:S01]  /*0df0*/  FMUL R3, R3, R3 ;  /* 0x0000000303037220 */ /* 0x000fe20000400000 */
[----:B--2---:R-:W-:-:S04]  /*0e00*/  @!P1 PRMT R6, R23, 0x7632, R6 ;  /* 0x0000763217069816 */ /* 0x004fc80000000006 */
[----:B------:R-:W-:Y:S01]  /*0e10*/  @!P1 PRMT R6, R6, 0x5410, R23 ;  /* 0x0000541006069816 */ /* 0x000fe20000000017 */
[----:B------:R-:W-:Y:S01]  /*0e20*/  FFMA R2, R2, R2, R3 ;  /* 0x0000000202027223 */ /* 0x000fe20000000003 */
[----:B---3--:R-:W-:-:S03]  /*0e30*/  @!P1 PRMT R15, R15, 0x5410, R12 ;  /* 0x000054100f0f9816 */ /* 0x008fc6000000000c */
[--C-:B------:R-:W-:Y:S02]  /*0e40*/  HADD2.F32 R3, -RZ, R6.reuse.H0_H0 ;  /* 0x20000006ff037230 */ /* 0x100fe40000004100 */
[----:B------:R-:W-:Y:S01]  /*0e50*/  HADD2.F32 R6, -RZ, R6.H1_H1 ;  /* 0x30000006ff067230 */ /* 0x000fe20000004100 */
[----:B------:R-:W-:Y:S02]  /*0e60*/  @!P1 PRMT R15, R12, 0x7632, R15 ;  /* 0x000076320c0f9816 */ /* 0x000fe4000000000f */
[----:B------:R-:W-:Y:S01]  /*0e70*/  PRMT R12, RZ, 0x7610, R12 ;  /* 0x00007610ff0c7816 */ /* 0x000fe2000000000c */
[----:B------:R-:W-:Y:S01]  /*0e80*/  FMUL R13, R3, R3 ;  /* 0x00000003030d7220 */ /* 0x000fe20000400000 */
[----:B------:R-:W-:Y:S01]  /*0e90*/  FADD R22, R22, R17 ;  /* 0x0000001116167221 */ /* 0x000fe20000000000 */
[----:B------:R-:W-:Y:S01]  /*0ea0*/  FADD R7, R7, R2 ;  /* 0x0000000207077221 */ /* 0x000fe20000000000 */
[----:B------:R-:W-:Y:S01]  /*0eb0*/  FADD R3, R6, R3 ;  /* 0x0000000306037221 */ /* 0x000fe20000000000 */
[----:B------:R-:W-:-:S02]  /*0ec0*/  HADD2.F32 R2, -RZ, R15.H0_H0 ;  /* 0x2000000fff027230 */ /* 0x000fc40000004100 */
[----:B------:R-:W-:Y:S01]  /*0ed0*/  FFMA R6, R6, R6, R13 ;  /* 0x0000000606067223 */ /* 0x000fe2000000000d */
[----:B-----5:R-:W-:Y:S01]  /*0ee0*/  @!P1 PRMT R12, R14, 0x7632, R12 ;  /* 0x000076320e0c9816 */ /* 0x020fe2000000000c */
[----:B------:R-:W-:Y:S01]  /*0ef0*/  FADD R13, R22, R3 ;  /* 0x00000003160d7221 */ /* 0x000fe20000000000 */
[----:B------:R-:W-:Y:S01]  /*0f00*/  @!P1 PRMT R16, R14, 0x7610, R16 ;  /* 0x000076100e109816 */ /* 0x000fe20000000010 */
[----:B------:R-:W-:Y:S02]  /*0f10*/  HADD2.F32 R15, -RZ, R15.H1_H1 ;  /* 0x3000000fff0f7230 */ /* 0x000fe40000004100 */
[----:B------:R-:W-:Y:S02]  /*0f20*/  HADD2.F32 R3, -RZ, R12.H0_H0 ;  /* 0x2000000cff037230 */ /* 0x000fe40000004100 */
[----:B------:R-:W-:Y:S01]  /*0f30*/  FMUL R12, R2, R2 ;  /* 0x00000002020c7220 */ /* 0x000fe20000400000 */
[----:B------:R-:W-:Y:S02]  /*0f40*/  HADD2.F32 R16, -RZ, R16.H0_H0 ;  /* 0x20000010ff107230 */ /* 0x000fe40000004100 */
[----:B------:R-:W-:Y:S01]  /*0f50*/  FADD R17, R7, R6 ;  /* 0x0000000607117221 */ /* 0x000fe20000000000 */
[C---:B------:R-:W-:Y:S01]  /*0f60*/  FADD R2, R15.reuse, R2 ;  /* 0x000000020f027221 */ /* 0x040fe20000000000 */
[----:B------:R-:W-:Y:S01]  /*0f70*/  FFMA R12, R15, R15, R12 ;  /* 0x0000000f0f0c7223 */ /* 0x000fe2000000000c */
[----:B------:R-:W-:Y:S01]  /*0f80*/  FMUL R7, R3, R3 ;  /* 0x0000000303077220 */ /* 0x000fe20000400000 */
[C---:B------:R-:W-:Y:S01]  /*0f90*/  FADD R3, R16.reuse, R3 ;  /* 0x0000000310037221 */ /* 0x040fe20000000000 */
[----:B------:R-:W-:Y:S01]  /*0fa0*/  FADD R2, R13, R2 ;  /* 0x000000020d027221 */ /* 0x000fe20000000000 */
[----:B------:R-:W-:Y:S01]  /*0fb0*/  FADD R12, R17, R12 ;  /* 0x0000000c110c7221 */ /* 0x000fe20000000000 */
[----:B------:R-:W-:-:S02]  /*0fc0*/  FFMA R7, R16, R16, R7 ;  /* 0x0000001010077223 */ /* 0x000fc40000000007 */
[----:B------:R-:W-:Y:S02]  /*0fd0*/  FADD R22, R2, R3 ;  /* 0x0000000302167221 */ /* 0x000fe40000000000 */
[----:B------:R-:W-:-:S07]  /*0fe0*/  FADD R7, R12, R7 ;  /* 0x000000070c077221 */ /* 0x000fce0000000000 */
.L_x_143:
[----:B------:R-:W-:Y:S05]  /*0ff0*/  @!P0 BRA `(.L_x_140) ;  /* 0x0000000000ec8947 */ /* 0x000fea0003800000 */
[----:B------:R-:W-:Y:S02]  /*1000*/  ISETP.NE.AND P1, PT, R21, 0x1, PT ;  /* 0x000000011500780c */ /* 0x000fe40003f25270 */
[----:B------:R-:W-:-:S04]  /*1010*/  LOP3.LUT R5, R5, 0x1, RZ, 0xc0, !PT ;  /* 0x0000000105057812 */ /* 0x000fc800078ec0ff */
[----:B------:R-:W-:-:S07]  /*1020*/  ISETP.NE.U32.AND P0, PT, R5, 0x1, PT ;  /* 0x000000010500780c */ /* 0x000fce0003f05070 */
[----:B------:R-:W-:Y:S06]  /*1030*/  @!P1 BRA `(.L_x_144) ;  /* 0x0000000000889947 */ /* 0x000fec0003800000 */
[----:B------:R-:W0:Y:S01]  /*1040*/  LDCU UR4, c[0x0][0x3b4] ;  /* 0x00007680ff0477ac */ /* 0x000e220008000800 */
[----:B------:R-:W-:Y:S02]  /*1050*/  IADD3 R17, PT, PT, R20, 0x1, RZ ;  /* 0x0000000114117810 */ /* 0x000fe40007ffe0ff */
[----:B0-----:R-:W-:-:S13]  /*1060*/  ISETP.GE.AND P2, PT, R8, UR4, PT ;  /* 0x0000000408007c0c */ /* 0x001fda000bf46270 */
[----:B------:R-:W0:Y:S01]  /*1070*/  @!P2 LDC.64 R2, c[0x0][0x388] ;  /* 0x0000e200ff02ab82 */ /* 0x000e220000000a00 */
[----:B------:R-:W-:-:S04]  /*1080*/  @!P2 IMAD.WIDE R14, R20, UR4, R10 ;  /* 0x00000004140eac25 */ /* 0x000fc8000f8e020a */
[----:B------:R-:W-:-:S03]  /*1090*/  @!P2 IMAD.WIDE R16, R17, UR4, R10 ;  /* 0x000000041110ac25 */ /* 0x000fc6000f8e020a */
[----:B------:R-:W1:Y:S01]  /*10a0*/  @!P2 LDC.64 R12, c[0x0][0x388] ;  /* 0x0000e200ff0cab82 */ /* 0x000e620000000a00 */
[----:B0-----:R-:W-:-:S04]  /*10b0*/  @!P2 LEA R18, P3, R14, R2, 0x1 ;  /* 0x000000020e12a211 */ /* 0x001fc800078608ff */
[----:B------:R-:W-:Y:S02]  /*10c0*/  @!P2 LEA.HI.X R19, R14, R3, R15, 0x1, P3 ;  /* 0x000000030e13a211 */ /* 0x000fe400018f0c0f */
[----:B-1----:R-:W-:-:S03]  /*10d0*/  @!P2 LEA R2, P1, R16, R12, 0x1 ;  /* 0x0000000c1002a211 */ /* 0x002fc600078208ff */
[----:B------:R-:W2:Y:S01]  /*10e0*/  @!P2 LDG.E R18, desc[UR6][R18.64] ;  /* 0x000000061212a981 */ /* 0x000ea2000c1e1900 */
[----:B------:R-:W-:-:S05]  /*10f0*/  @!P2 LEA.HI.X R3, R16, R13, R17, 0x1, P1 ;  /* 0x0000000d1003a211 */ /* 0x000fca00008f0c11 */
[----:B------:R0:W3:Y:S01]  /*1100*/  @!P2 LDG.E R2, desc[UR6][R2.64] ;  /* 0x000000060202a981 */ /* 0x0000e2000c1e1900 */
[----:B------:R-:W-:Y:S02]  /*1110*/  PRMT R12, RZ, 0x5410, RZ ;  /* 0x00005410ff0c7816 */ /* 0x000fe400000000ff */
[----:B0-----:R-:W-:Y:S01]  /*1120*/  PRMT R3, RZ, 0x5410, RZ ;  /* 0x00005410ff037816 */ /* 0x001fe200000000ff */
[----:B------:R-:W-:-:S03]  /*1130*/  VIADD R20, R20, 0x2 ;  /* 0x0000000214147836 */ /* 0x000fc60000000000 */
[----:B--2---:R-:W-:-:S04]  /*1140*/  @!P2 PRMT R3, R18, 0x7632, R3 ;  /* 0x000076321203a816 */ /* 0x004fc80000000003 */
[----:B------:R-:W-:Y:S02]  /*1150*/  @!P2 PRMT R3, R3, 0x5410, R18 ;  /* 0x000054100303a816 */ /* 0x000fe40000000012 */
[----:B---3--:R-:W-:-:S03]  /*1160*/  @!P2 PRMT R12, R2, 0x7632, R12 ;  /* 0x00007632020ca816 */ /* 0x008fc6000000000c */
[--C-:B------:R-:W-:Y:S01]  /*1170*/  HADD2.F32 R6, -RZ, R3.reuse.H0_H0 ;  /* 0x20000003ff067230 */ /* 0x100fe20000004100 */
[----:B------:R-:W-:Y:S01]  /*1180*/  @!P2 PRMT R12, R12, 0x5410, R2 ;  /* 0x000054100c0ca816 */ /* 0x000fe20000000002 */
[----:B------:R-:W-:-:S03]  /*1190*/  HADD2.F32 R5, -RZ, R3.H1_H1 ;  /* 0x30000003ff057230 */ /* 0x000fc60000004100 */
[----:B------:R-:W-:Y:S01]  /*11a0*/  FMUL R2, R6, R6 ;  /* 0x0000000606027220 */ /* 0x000fe20000400000 */
[--C-:B------:R-:W-:Y:S02]  /*11b0*/  HADD2.F32 R13, -RZ, R12.reuse.H0_H0 ;  /* 0x2000000cff0d7230 */ /* 0x100fe40000004100 */
[C---:B------:R-:W-:Y:S01]  /*11c0*/  FADD R3, R5.reuse, R6 ;  /* 0x0000000605037221 */ /* 0x040fe20000000000 */
[----:B------:R-:W-:Y:S02]  /*11d0*/  HADD2.F32 R12, -RZ, R12.H1_H1 ;  /* 0x3000000cff0c7230 */ /* 0x000fe40000004100 */
[----:B------:R-:W-:Y:S01]  /*11e0*/  FFMA R2, R5, R5, R2 ;  /* 0x0000000505027223 */ /* 0x000fe20000000002 */
[----:B------:R-:W-:Y:S01]  /*11f0*/  FMUL R5, R13, R13 ;  /* 0x0000000d0d057220 */ /* 0x000fe20000400000 */
[----:B------:R-:W-:Y:S01]  /*1200*/  FADD R22, R22, R3 ;  /* 0x0000000316167221 */ /* 0x000fe20000000000 */
[C---:B------:R-:W-:Y:S01]  /*1210*/  FADD R13, R12.reuse, R13 ;  /* 0x0000000d0c0d7221 */ /* 0x040fe20000000000 */
[----:B------:R-:W-:Y:S01]  /*1220*/  FADD R2, R7, R2 ;  /* 0x0000000207027221 */ /* 0x000fe20000000000 */
[----:B------:R-:W-:-:S02]  /*1230*/  FFMA R5, R12, R12, R5 ;  /* 0x0000000c0c057223 */ /* 0x000fc40000000005 */
[----:B------:R-:W-:Y:S02]  /*1240*/  FADD R22, R22, R13 ;  /* 0x0000000d16167221 */ /* 0x000fe40000000000 */
[----:B------:R-:W-:-:S07]  /*1250*/  FADD R7, R2, R5 ;  /* 0x0000000502077221 */ /* 0x000fce0000000000 */
.L_x_144:
[----:B------:R-:W-:Y:S05]  /*1260*/  @P0 BRA `(.L_x_140) ;  /* 0x0000000000500947 */ /* 0x000fea0003800000 */
[----:B------:R-:W0:Y:S01]  /*1270*/  LDCU UR4, c[0x0][0x3b4] ;  /* 0x00007680ff0477ac */ /* 0x000e220008000800 */
[----:B------:R-:W-:Y:S01]  /*1280*/  BSSY.RECONVERGENT B0, `(.L_x_145) ;  /* 0x000000b000007945 */ /* 0x000fe20003800200 */
[----:B------:R-:W-:Y:S02]  /*1290*/  PRMT R3, RZ, 0x7610, R3 ;  /* 0x00007610ff037816 */ /* 0x000fe40000000003 */
[----:B0-----:R-:W-:Y:S01]  /*12a0*/  ISETP.GE.AND P0, PT, R8, UR4, PT ;  /* 0x0000000408007c0c */ /* 0x001fe2000bf06270 */
[----:B------:R-:W-:-:S12]  /*12b0*/  IMAD.WIDE R10, R20, UR4, R10 ;  /* 0x00000004140a7c25 */ /* 0x000fd8000f8e020a */
[----:B------:R-:W-:Y:S05]  /*12c0*/  @P0 BRA `(.L_x_146) ;  /* 0x0000000000180947 */ /* 0x000fea0003800000 */
[----:B------:R-:W0:Y:S02]  /*12d0*/  LDCU.64 UR10, c[0x0][0x388] ;  /* 0x00007100ff0a77ac */ /* 0x000e240008000a00 */
[----:B0-----:R-:W-:-:S04]  /*12e0*/  LEA R2, P0, R10, UR10, 0x1 ;  /* 0x0000000a0a027c11 */ /* 0x001fc8000f8008ff */
[----:B------:R-:W-:-:S05]  /*12f0*/  LEA.HI.X R3, R10, UR11, R11, 0x1, P0 ;  /* 0x0000000b0a037c11 */ /* 0x000fca00080f0c0b */
[----:B------:R-:W2:Y:S02]  /*1300*/  LDG.E R2, desc[UR6][R2.64] ;  /* 0x0000000602027981 */ /* 0x000ea4000c1e1900 */
[C---:B--2---:R-:W-:Y:S02]  /*1310*/  PRMT R3, R2.reuse, 0x7610, R3 ;  /* 0x0000761002037816 */ /* 0x044fe40000000003 */
[----:B------:R-:W-:-:S07]  /*1320*/  PRMT R26, R2, 0x7632, R26 ;  /* 0x00007632021a7816 */ /* 0x000fce000000001a */
.L_x_146:
[----:B------:R-:W-:Y:S05]  /*1330*/  BSYNC.RECONVERGENT B0 ;  /* 0x0000000000007941 */ /* 0x000fea0003800200 */
.L_x_145:
[----:B------:R-:W-:Y:S02]  /*1340*/  HADD2.F32 R26, -RZ, R26.H0_H0 ;  /* 0x2000001aff1a7230 */ /* 0x000fe40000004100 */
[----:B------:R-:W-:-:S03]  /*1350*/  HADD2.F32 R3, -RZ, R3.H0_H0 ;  /* 0x20000003ff037230 */ /* 0x000fc60000004100 */
[----:B------:R-:W-:Y:S02]  /*1360*/  FMUL R2, R26, R26 ;  /* 0x0000001a1a027220 */ /* 0x000fe40000400000 */
[C---:B------:R-:W-:Y:S02]  /*1370*/  FADD R5, R3.reuse, R26 ;  /* 0x0000001a03057221 */ /* 0x040fe40000000000 */
[----:B------:R-:W-:Y:S02]  /*1380*/  FFMA R2, R3, R3, R2 ;  /* 0x0000000303027223 */ /* 0x000fe40000000002 */
[----:B------:R-:W-:Y:S02]  /*1390*/  FADD R22, R22, R5 ;  /* 0x0000000516167221 */ /* 0x000fe40000000000 */
[----:B------:R-:W-:-:S07]  /*13a0*/  FADD R7, R7, R2 ;  /* 0x0000000207077221 */ /* 0x000fce0000000000 */
.L_x_140:
[----:B------:R-:W0:Y:S01]  /*13b0*/  LDCU UR9, c[0x0][0x3cc] ;  /* 0x00007980ff0977ac */ /* 0x000e220008000800 */
[----:B------:R-:W-:Y:S01]  /*13c0*/  MOV R8, 0x400 ;  /* 0x0000040000087802 */ /* 0x000fe20000000f00 */
[----:B0-----:R-:W0:Y:S01]  /*13d0*/  I2F.U32.RP R5, UR9 ;  /* 0x0000000900057d06 */ /* 0x001e220008209000 */
[----:B------:R-:W-:-:S07]  /*13e0*/  ISETP.NE.U32.AND P2, PT, RZ, UR9, PT ;  /* 0x00000009ff007c0c */ /* 0x000fce000bf45070 */
[----:B0-----:R-:W0:Y:S02]  /*13f0*/  MUFU.RCP R5, R5 ;  /* 0x0000000500057308 */ /* 0x001e240000001000 */
[----:B0-----:R-:W-:-:S06]  /*1400*/  IADD3 R2, PT, PT, R5, 0xffffffe, RZ ;  /* 0x0ffffffe05027810 */ /* 0x001fcc0007ffe0ff */
[----:B------:R0:W1:Y:S02]  /*1410*/  F2I.FTZ.U32.TRUNC.NTZ R3, R2 ;  /* 0x0000000200037305 */ /* 0x000064000021f000 */
[----:B0-----:R-:W-:Y:S02]  /*1420*/  HFMA2 R2, -RZ, RZ, 0, 0 ;  /* 0x00000000ff027431 */ /* 0x001fe400000001ff */
[----:B-1----:R-:W-:-:S04]  /*1430*/  IMAD.MOV R9, RZ, RZ, -R3 ;  /* 0x000000ffff097224 */ /* 0x002fc800078e0a03 */
[----:B------:R-:W-:-:S04]  /*1440*/  IMAD R9, R9, UR9, RZ ;  /* 0x0000000909097c24 */ /* 0x000fc8000f8e02ff */
[----:B------:R-:W-:Y:S02]  /*1450*/  IMAD.HI.U32 R3, R3, R9, R2 ;  /* 0x0000000903037227 */ /* 0x000fe400078e0002 */
[----:B------:R-:W0:Y:S04]  /*1460*/  S2R R9, SR_CgaCtaId ;  /* 0x0000000000097919 */ /* 0x000e280000008800 */
[----:B------:R-:W-:-:S04]  /*1470*/  IMAD.HI.U32 R10, R3, R4, RZ ;  /* 0x00000004030a7227 */ /* 0x000fc800078e00ff */
[----:B------:R-:W-:-:S04]  /*1480*/  IMAD.MOV R3, RZ, RZ, -R10 ;  /* 0x000000ffff037224 */ /* 0x000fc800078e0a0a */
[----:B------:R-:W-:-:S05]  /*1490*/  IMAD R3, R3, UR9, R4 ;  /* 0x0000000903037c24 */ /* 0x000fca000f8e0204 */
[----:B------:R-:W-:-:S13]  /*14a0*/  ISETP.GE.U32.AND P0, PT, R3, UR9, PT ;  /* 0x0000000903007c0c */ /* 0x000fda000bf06070 */
[----:B------:R-:W-:Y:S01]  /*14b0*/  @P0 IADD3 R3, PT, PT, R3, -UR9, RZ ;  /* 0x8000000903030c10 */ /* 0x000fe2000fffe0ff */
[----:B------:R-:W-:Y:S01]  /*14c0*/  @P0 VIADD R10, R10, 0x1 ;  /* 0x000000010a0a0836 */ /* 0x000fe20000000000 */
[----:B0-----:R-:W-:Y:S02]  /*14d0*/  LEA R11, R9, R8, 0x18 ;  /* 0x00000008090b7211 */ /* 0x001fe400078ec0ff */
[----:B------:R-:W-:-:S03]  /*14e0*/  ISETP.GE.U32.AND P1, PT, R3, UR9, PT ;  /* 0x0000000903007c0c */ /* 0x000fc6000bf26070 */
[----:B------:R-:W-:-:S05]  /*14f0*/  IMAD R11, R0, 0xc, R11 ;  /* 0x0000000c000b7824 */ /* 0x000fca00078e020b */
[----:B------:R0:W-:Y:S04]  /*1500*/  STS [R11+0x14], R22 ;  /* 0x000014160b007388 */ /* 0x0001e80000000800 */
[----:B------:R0:W-:Y:S01]  /*1510*/  STS [R11+0x18], R7 ;  /* 0x000018070b007388 */ /* 0x0001e20000000800 */
[----:B------:R-:W-:Y:S02]  /*1520*/  @P1 IADD3 R10, PT, PT, R10, 0x1, RZ ;  /* 0x000000010a0a1810 */ /* 0x000fe40007ffe0ff */
[----:B------:R-:W-:-:S05]  /*1530*/  @!P2 LOP3.LUT R10, RZ, UR9, RZ, 0x33, !PT ;  /* 0x00000009ff0aac12 */ /* 0x000fca000f8e33ff */
[----:B------:R-:W-:-:S04]  /*1540*/  IMAD.MOV R3, RZ, RZ, -R10 ;  /* 0x000000ffff037224 */ /* 0x000fc800078e0a0a */
[----:B------:R-:W-:-:S05]  /*1550*/  IMAD R12, R3, UR9, R4 ;  /* 0x00000009030c7c24 */ /* 0x000fca000f8e0204 */
[----:B------:R-:W-:-:S04]  /*1560*/  ISETP.NE.AND P0, PT, R12, RZ, PT ;  /* 0x000000ff0c00720c */ /* 0x000fc80003f05270 */
[----:B------:R-:W-:Y:S02]  /*1570*/  SEL R2, RZ, 0x1, P0 ;  /* 0x00000001ff027807 */ /* 0x000fe40000000000 */
[----:B------:R-:W-:-:S03]  /*1580*/  ISETP.GT.U32.AND P0, PT, R0, 0x1f, PT ;  /* 0x0000001f0000780c */ /* 0x000fc60003f04070 */
[----:B------:R0:W-:Y:S01]  /*1590*/  STS [R11+0x10], R2 ;  /* 0x000010020b007388 */ /* 0x0001e20000000800 */
[----:B------:R-:W-:Y:S09]  /*15a0*/  BAR.SYNC.DEFER_BLOCKING 0x0 ;  /* 0x0000000000007b1d */ /* 0x000ff20000010000 */
[----:B0-----:R-:W-:Y:S05]  /*15b0*/  @P0 BRA `(.L_x_147) ;  /* 0x0000000400580947 */ /* 0x001fea0003800000 */
[C---:B------:R-:W-:Y:S01]  /*15c0*/  IMAD R18, R0.reuse, 0xc, R11 ;  /* 0x0000000c00127824 */ /* 0x040fe200078e020b */
[----:B------:R-:W0:Y:S01]  /*15d0*/  S2R R13, SR_LANEID ;  /* 0x00000000000d7919 */ /* 0x000e220000000000 */
[----:B------:R-:W-:Y:S01]  /*15e0*/  IADD3 R15, PT, PT, R11, 0x10, RZ ;  /* 0x000000100b0f7810 */ /* 0x000fe20007ffe0ff */
[----:B------:R-:W-:Y:S02]  /*15f0*/  UMOV UR4, 0xffffffff ;  /* 0xffffffff00047882 */ /* 0x000fe40000000000 */
[----:B------:R-:W1:Y:S02]  /*1600*/  LDS.64 R6, [R18+0x18] ;  /* 0x0000180012067984 */ /* 0x000e640000000a00 */
[----:B------:R-:W-:Y:S02]  /*1610*/  IMAD R14, R0, 0xc, R15 ;  /* 0x0000000c000e7824 */ /* 0x000fe400078e020f */
[----:B------:R-:W2:Y:S04]  /*1620*/  LDS.64 R4, [R18+0x10] ;  /* 0x0000100012047984 */ /* 0x000ea80000000a00 */
[----:B------:R-:W3:Y:S01]  /*1630*/  LDS.64 R2, [R18+0x20] ;  /* 0x0000200012027984 */ /* 0x000ee20000000a00 */
[----:B-1----:R-:W-:Y:S01]  /*1640*/  ISETP.NE.AND P4, PT, R7, RZ, PT ;  /* 0x000000ff0700720c */ /* 0x002fe20003f85270 */
[----:B--2---:R-:W-:-:S02]  /*1650*/  IMAD.IADD R17, R4, 0x1, R7 ;  /* 0x0000000104117824 */ /* 0x004fc400078e0207 */
[----:B---3--:R-:W-:Y:S01]  /*1660*/  FADD R19, R5, R2 ;  /* 0x0000000205137221 */ /* 0x008fe20000000000 */
[----:B------:R-:W-:-:S04]  /*1670*/  FADD R16, R6, R3 ;  /* 0x0000000306107221 */ /* 0x000fc80000000000 */
[----:B------:R-:W-:Y:S02]  /*1680*/  FSEL R15, R19, R2, !P4 ;  /* 0x00000002130f7208 */ /* 0x000fe40006000000 */
[----:B------:R-:W-:Y:S01]  /*1690*/  FSEL R16, R16, R3, !P4 ;  /* 0x0000000310107208 */ /* 0x000fe20006000000 */
[----:B0-----:R-:W-:Y:S06]  /*16a0*/  BRA.DIV UR4, `(.L_x_148) ;  /* 0x0000000604907947 */ /* 0x001fec000b800000 */
[----:B------:R-:W0:Y:S01]  /*16b0*/  SHFL.UP PT, R23, R15, 0x1, RZ ;  /* 0x042000000f177989 */ /* 0x000e2200000e00ff */
[----:B------:R-:W-:Y:S02]  /*16c0*/  ISETP.GE.AND P1, PT, R13, 0x1, PT ;  /* 0x000000010d00780c */ /* 0x000fe40003f26270 */
[----:B------:R-:W-:Y:S01]  /*16d0*/  ISETP.NE.AND P0, PT, R17, RZ, PT ;  /* 0x000000ff1100720c */ /* 0x000fe20003f05270 */
[----:B------:R-:W1:Y:S04]  /*16e0*/  SHFL.UP PT, R25, R16, 0x1, RZ ;  /* 0x0420000010197989 */ /* 0x000e6800000e00ff */
[----:B------:R-:W2:Y:S01]  /*16f0*/  SHFL.UP PT, R18, R17, 0x1, RZ ;  /* 0x0420000011127989 */ /* 0x000ea200000e00ff */
[----:B0-----:R-:W-:Y:S01]  /*1700*/  FADD R20, R15, R23 ;  /* 0x000000170f147221 */ /* 0x001fe20000000000 */
[----:B-1----:R-:W-:-:S04]  /*1710*/  FADD R25, R16, R25 ;  /* 0x0000001910197221 */ /* 0x002fc80000000000 */
[----:B------:R-:W-:Y:S02]  /*1720*/  @P1 FSEL R15, R20, R15, !P0 ;  /* 0x0000000f140f1208 */ /* 0x000fe40004000000 */
[----:B--2---:R-:W-:Y:S02]  /*1730*/  SEL R18, R18, RZ, P1 ;  /* 0x000000ff12127207 */ /* 0x004fe40000800000 */
[----:B------:R-:W-:Y:S01]  /*1740*/  @P1 FSEL R16, R25, R16, !P0 ;  /* 0x0000001019101208 */ /* 0x000fe20004000000 */
[----:B------:R-:W0:Y:S01]  /*1750*/  SHFL.UP PT, R24, R15, 0x2, RZ ;  /* 0x044000000f187989 */ /* 0x000e2200000e00ff */
[----:B------:R-:W-:Y:S02]  /*1760*/  IADD3 R18, PT, PT, R17, R18, RZ ;  /* 0x0000001211127210 */ /* 0x000fe40007ffe0ff */
[----:B------:R-:W-:Y:S01]  /*1770*/  ISETP.GE.AND P1, PT, R13, 0x2, PT ;  /* 0x000000020d00780c */ /* 0x000fe20003f26270 */
[----:B------:R-:W1:Y:S01]  /*1780*/  SHFL.UP PT, R25, R16, 0x2, RZ ;  /* 0x0440000010197989 */ /* 0x000e6200000e00ff */
[----:B------:R-:W-:-:S03]  /*1790*/  ISETP.NE.AND P0, PT, R18, RZ, PT ;  /* 0x000000ff1200720c */ /* 0x000fc60003f05270 */
[----:B------:R-:W2:Y:S01]  /*17a0*/  SHFL.UP PT, R23, R18, 0x2, RZ ;  /* 0x0440000012177989 */ /* 0x000ea200000e00ff */
[----:B0-----:R-:W-:Y:S01]  /*17b0*/  FADD R24, R15, R24 ;  /* 0x000000180f187221 */ /* 0x001fe20000000000 */
[----:B-1----:R-:W-:-:S06]  /*17c0*/  FADD R25, R16, R25 ;  /* 0x0000001910197221 */ /* 0x002fcc0000000000 */
[----:B------:R-:W-:Y:S02]  /*17d0*/  @P1 FSEL R15, R24, R15, !P0 ;  /* 0x0000000f180f1208 */ /* 0x000fe40004000000 */
[----:B--2---:R-:W-:Y:S02]  /*17e0*/  SEL R17, R23, RZ, P1 ;  /* 0x000000ff17117207 */ /* 0x004fe40000800000 */
[----:B------:R-:W-:Y:S01]  /*17f0*/  @P1 FSEL R16, R25, R16, !P0 ;  /* 0x0000001019101208 */ /* 0x000fe20004000000 */
[----:B------:R-:W0:Y:S01]  /*1800*/  SHFL.UP PT, R23, R15, 0x4, RZ ;  /* 0x048000000f177989 */ /* 0x000e2200000e00ff */
[----:B------:R-:W-:Y:S01]  /*1810*/  ISETP.GE.AND P1, PT, R13, 0x4, PT ;  /* 0x000000040d00780c */ /* 0x000fe20003f26270 */
[----:B------:R-:W-:Y:S02]  /*1820*/  IMAD.IADD R17, R18, 0x1, R17 ;  /* 0x0000000112117824 */ /* 0x000fe400078e0211 */
[----:B------:R-:W1:Y:S03]  /*1830*/  SHFL.UP PT, R25, R16, 0x4, RZ ;  /* 0x0480000010197989 */ /* 0x000e6600000e00ff */
[----:B------:R-:W-:Y:S01]  /*1840*/  ISETP.NE.AND P0, PT, R17, RZ, PT ;  /* 0x000000ff1100720c */ /* 0x000fe20003f05270 */
        /* <DEDUP_REMOVED lines=28> */
[----:B------:R0:W1:Y:S01]  /*1a10*/  SHFL.UP PT, R24, R15, 0x1, RZ ;  /* 0x042000000f187989 */ /* 0x00006200000e00ff */
[----:B------:R-:W-:-:S03]  /*1a20*/  IADD3 R18, PT, PT, R17, R18, RZ ;  /* 0x0000001211127210 */ /* 0x000fc60007ffe0ff */
[----:B------:R0:W2:Y:S04]  /*1a30*/  SHFL.UP PT, R23, R16, 0x1, RZ ;  /* 0x0420000010177989 */ /* 0x0000a800000e00ff */
[----:B------:R0:W3:Y:S02]  /*1a40*/  SHFL.UP PT, R13, R18, 0x1, RZ ;  /* 0x04200000120d7989 */ /* 0x0000e400000e00ff */
.L_x_167:
[----:B------:R-:W-:Y:S02]  /*1a50*/  ISETP.NE.AND P1, PT, R0, RZ, PT ;  /* 0x000000ff0000720c */ /* 0x000fe40003f25270 */
[----:B------:R-:W-:-:S11]  /*1a60*/  PLOP3.LUT P0, PT, PT, PT, PT, 0x80, 0x8 ;  /* 0x000000000008781c */ /* 0x000fd60003f0f070 */
[----:B------:R-:W-:Y:S01]  /*1a70*/  @P1 ISETP.NE.AND P2, PT, R4, RZ, PT ;  /* 0x000000ff0400120c */ /* 0x000fe20003f45270 */
[----:B---3--:R-:W-:-:S03]  /*1a80*/  @P1 IMAD.IADD R4, R13, 0x1, R4 ;  /* 0x000000010d041824 */ /* 0x008fc600078e0204 */
[----:B------:R-:W-:Y:S02]  /*1a90*/  @P1 PLOP3.LUT P0, PT, P2, PT, PT, 0x80, 0x8 ;  /* 0x000000000008181c */ /* 0x000fe4000170f070 */
[----:B------:R-:W-:-:S11]  /*1aa0*/  IADD3 R7, PT, PT, R7, R4, RZ ;  /* 0x0000000407077210 */ /* 0x000fd60007ffe0ff */
[----:B-1----:R-:W-:Y:S01]  /*1ab0*/  @!P0 FADD R5, R24, R5 ;  /* 0x0000000518058221 */ /* 0x002fe20000000000 */
[----:B--2---:R-:W-:-:S03]  /*1ac0*/  @!P0 FADD R6, R23, R6 ;  /* 0x0000000617068221 */ /* 0x004fc60000000000 */
[----:B------:R-:W-:Y:S01]  /*1ad0*/  @!P4 FADD R2, R2, R5 ;  /* 0x000000050202c221 */ /* 0x000fe20000000000 */
[----:B------:R-:W-:Y:S01]  /*1ae0*/  @!P4 FADD R3, R3, R6 ;  /* 0x000000060303c221 */ /* 0x000fe20000000000 */
[----:B------:R1:W-:Y:S04]  /*1af0*/  STS.64 [R14], R4 ;  /* 0x000000040e007388 */ /* 0x0003e80000000a00 */
[----:B------:R1:W-:Y:S04]  /*1b00*/  STS.64 [R14+0x8], R6 ;  /* 0x000008060e007388 */ /* 0x0003e80000000a00 */
[----:B------:R1:W-:Y:S02]  /*1b10*/  STS.64 [R14+0x10], R2 ;  /* 0x000010020e007388 */ /* 0x0003e40000000a00 */
.L_x_147:
[----:B------:R-:W-:Y:S05]  /*1b20*/  WARPSYNC.ALL ;  /* 0x0000000000007948 */ /* 0x000fea0003800000 */
[----:B------:R-:W-:Y:S01]  /*1b30*/  BAR.SYNC.DEFER_BLOCKING 0x0 ;  /* 0x0000000000007b1d */ /* 0x000fe20000010000 */
[----:B------:R-:W-:-:S07]  /*1b40*/  UIADD3 UR4, UPT, UPT, UR9, -0x2, URZ ;  /* 0xfffffffe09047890 */ /* 0x000fce000fffe0ff */
[----:B-1----:R-:W1:Y:S01]  /*1b50*/  LDC R7, c[0x0][0x3d8] ;  /* 0x0000f600ff077b82 */ /* 0x002e620000000800 */
[----:B------:R-:W-:-:S07]  /*1b60*/  ISETP.NE.AND P1, PT, R12, UR4, PT ;  /* 0x000000040c007c0c */ /* 0x000fce000bf25270 */
[----:B------:R-:W2:Y:S06]  /*1b70*/  LDC R13, c[0x0][0x3b8] ;  /* 0x0000ee00ff0d7b82 */ /* 0x000eac0000000800 */
[----:B------:R-:W-:Y:S01]  /*1b80*/  @!P1 VIADD R4, R8, 0x320 ;  /* 0x0000032008049836 */ /* 0x000fe20000000000 */
[----:B------:R-:W-:Y:S04]  /*1b90*/  @!P1 LDS R3, [R11+0x18] ;  /* 0x000018000b039984 */ /* 0x000fe80000000800 */
[----:B------:R-:W-:Y:S01]  /*1ba0*/  @!P1 LEA R5, R9, R4, 0x18 ;  /* 0x0000000409059211 */ /* 0x000fe200078ec0ff */
[----:B------:R-:W3:Y:S03]  /*1bb0*/  @!P1 LDS R2, [R11+0x14] ;  /* 0x000014000b029984 */ /* 0x000ee60000000800 */
[----:B------:R-:W-:Y:S01]  /*1bc0*/  @!P1 LEA R5, R10, R5, 0x3 ;  /* 0x000000050a059211 */ /* 0x000fe200078e18ff */
[----:B-1----:R-:W-:-:S05]  /*1bd0*/  IMAD R6, R7, UR8, R0 ;  /* 0x0000000807067c24 */ /* 0x002fca000f8e0200 */
[----:B--2---:R-:W-:-:S04]  /*1be0*/  ISETP.GE.AND P0, PT, R6, R13, PT ;  /* 0x0000000d0600720c */ /* 0x004fc80003f06270 */
[----:B------:R-:W-:Y:S01]  /*1bf0*/  ISETP.GE.U32.OR P0, PT, R0, R7, P0 ;  /* 0x000000070000720c */ /* 0x000fe20000706470 */
[----:B---3--:R1:W-:Y:S01]  /*1c00*/  @!P1 STS.64 [R5], R2 ;  /* 0x0000000205009388 */ /* 0x0083e20000000a00 */
[----:B------:R-:W-:Y:S11]  /*1c10*/  BAR.SYNC.DEFER_BLOCKING 0x0 ;  /* 0x0000000000007b1d */ /* 0x000ff60000010000 */
[----:B-1----:R-:W-:Y:S05]  /*1c20*/  @P0 EXIT ;  /* 0x000000000000094d */ /* 0x002fea0003800000 */
[----:B------:R-:W-:Y:S01]  /*1c30*/  VIADD R8, R8, 0x320 ;  /* 0x0000032008087836 */ /* 0x000fe20000000000 */
[----:B------:R-:W1:Y:S01]  /*1c40*/  LDC.64 R2, c[0x0][0x3a0] ;  /* 0x0000e800ff027b82 */ /* 0x000e620000000a00 */
[----:B------:R-:W-:-:S03]  /*1c50*/  IMAD R5, R13, UR5, RZ ;  /* 0x000000050d057c24 */ /* 0x000fc6000f8e02ff */
[----:B------:R-:W-:Y:S01]  /*1c60*/  LEA R9, R9, R8, 0x18 ;  /* 0x0000000809097211 */ /* 0x000fe200078ec0ff */
[----:B------:R-:W-:-:S03]  /*1c70*/  IMAD R5, R5, 0x2, R6 ;  /* 0x0000000205057824 */ /* 0x000fc600078e0206 */
[----:B------:R-:W-:-:S05]  /*1c80*/  LEA R0, R0, R9, 0x3 ;  /* 0x0000000900007211 */ /* 0x000fca00078e18ff */
[----:B------:R-:W2:Y:S01]  /*1c90*/  LDS.64 R8, [R0] ;  /* 0x0000000000087984 */ /* 0x000ea20000000a00 */
[----:B-1----:R-:W-:-:S04]  /*1ca0*/  IMAD.WIDE R2, R5, 0x4, R2 ;  /* 0x0000000405027825 */ /* 0x002fc800078e0202 */
[----:B------:R-:W-:Y:S01]  /*1cb0*/  IMAD.WIDE R4, R13, 0x4, R2 ;  /* 0x000000040d047825 */ /* 0x000fe200078e0202 */
[----:B--2---:R-:W-:Y:S04]  /*1cc0*/  REDG.E.ADD.F32.FTZ.RN.STRONG.GPU desc[UR6][R2.64], R8 ;  /* 0x00000008020079a6 */ /* 0x004fe8000c12f306 */
[----:B------:R-:W-:Y:S01]  /*1cd0*/  REDG.E.ADD.F32.FTZ.RN.STRONG.GPU desc[UR6][R4.64], R9 ;  /* 0x00000009040079a6 */ /* 0x000fe2000c12f306 */
[----:B------:R-:W-:Y:S05]  /*1ce0*/  EXIT ;  /* 0x000000000000794d */ /* 0x000fea0003800000 */
.L_x_148:
[----:B------:R-:W-:Y:S01]  /*1cf0*/  HFMA2 R20, -RZ, RZ, 0, 0 ;  /* 0x00000000ff147431 */ /* 0x000fe200000001ff */
[----:B------:R-:W-:Y:S01]  /*1d00*/  MOV R22, R17 ;  /* 0x0000001100167202 */ /* 0x000fe20000000f00 */
[----:B------:R-:W-:Y:S01]  /*1d10*/  IMAD.MOV.U32 R21, RZ, RZ, 0x1 ;  /* 0x00000001ff157424 */ /* 0x000fe200078e00ff */
[----:B------:R-:W-:Y:S01]  /*1d20*/  ISETP.GE.AND P1, PT, R13, 0x1, PT ;  /* 0x000000010d00780c */ /* 0x000fe20003f26270 */
[----:B------:R-:W-:Y:S01]  /*1d30*/  IMAD.MOV.U32 R19, RZ, RZ, -0x1 ;  /* 0xffffffffff137424 */ /* 0x000fe200078e00ff */
[----:B------:R-:W-:Y:S02]  /*1d40*/  ISETP.NE.AND P3, PT, R17, RZ, PT ;  /* 0x000000ff1100720c */ /* 0x000fe40003f65270 */
[----:B------:R-:W-:-:S13]  /*1d50*/  ISETP.GE.AND P2, PT, R13, 0x2, PT ;  /* 0x000000020d00780c */ /* 0x000fda0003f46270 */
[----:B------:R-:W-:Y:S05]  /*1d60*/  WARPSYNC.COLLECTIVE R19, `(.L_x_149) ;  /* 0x0000000013087348 */ /* 0x000fea0003c00000 */
[----:B------:R0:W1:Y:S02]  /*1d70*/  SHFL.UP P0, R23, R22, R21, R20 ;  /* 0x0400001516177389 */ /* 0x0000640000000014 */
[----:B01----:R-:W-:Y:S05]  /*1d80*/  ENDCOLLECTIVE ;  /* 0x000000000000791b */ /* 0x003fea0003800000 */
.L_x_149:
[----:B------:R-:W-:Y:S01]  /*1d90*/  IMAD.MOV.U32 R22, RZ, RZ, R15 ;  /* 0x000000ffff167224 */ /* 0x000fe200078e000f */
[----:B------:R-:W-:-:S07]  /*1da0*/  MOV R18, R23 ;  /* 0x0000001700127202 */ /* 0x000fce0000000f00 */
[----:B------:R-:W-:Y:S05]  /*1db0*/  WARPSYNC.COLLECTIVE R19, `(.L_x_150) ;  /* 0x0000000013087348 */ /* 0x000fea0003c00000 */
[----:B------:R0:W1:Y:S02]  /*1dc0*/  SHFL.UP P0, R23, R22, R21, R20 ;  /* 0x0400001516177389 */ /* 0x0000640000000014 */
[----:B01----:R-:W-:Y:S05]  /*1dd0*/  ENDCOLLECTIVE ;  /* 0x000000000000791b */ /* 0x003fea0003800000 */
.L_x_150:
[----:B------:R-:W-:-:S04]  /*1de0*/  SEL R18, R18, RZ, P1 ;  /* 0x000000ff12127207 */ /* 0x000fc80000800000 */
[----:B------:R-:W-:Y:S01]  /*1df0*/  IADD3 R18, PT, PT, R17, R18, RZ ;  /* 0x0000001211127210 */ /* 0x000fe20007ffe0ff */
[----:B------:R-:W-:Y:S02]  /*1e00*/  IMAD.MOV.U32 R22, RZ, RZ, R16 ;  /* 0x000000ffff167224 */ /* 0x000fe400078e0010 */
[----:B------:R-:W-:-:S07]  /*1e10*/  FADD R24, R15, R23 ;  /* 0x000000170f187221 */ /* 0x000fce0000000000 */
[----:B------:R-:W-:Y:S05]  /*1e20*/  WARPSYNC.COLLECTIVE R19, `(.L_x_151) ;  /* 0x0000000013087348 */ /* 0x000fea0003c00000 */
[----:B------:R0:W1:Y:S02]  /*1e30*/  SHFL.UP P0, R23, R22, R21, R20 ;  /* 0x0400001516177389 */ /* 0x0000640000000014 */
[----:B01----:R-:W-:Y:S05]  /*1e40*/  ENDCOLLECTIVE ;  /* 0x000000000000791b */ /* 0x003fea0003800000 */
.L_x_151:
[----:B------:R-:W-:Y:S01]  /*1e50*/  @P1 FSEL R15, R24, R15, !P3 ;  /* 0x0000000f180f1208 */ /* 0x000fe20005800000 */
[----:B------:R-:W-:Y:S02]  /*1e60*/  HFMA2 R21, -RZ, RZ, 0, 1.1920928955078125e-07 ;  /* 0x00000002ff157431 */ /* 0x000fe400000001ff */
[----:B------:R-:W-:Y:S01]  /*1e70*/  IMAD.MOV.U32 R22, RZ, RZ, R18 ;  /* 0x000000ffff167224 */ /* 0x000fe200078e0012 */
[----:B------:R-:W-:-:S07]  /*1e80*/  MOV R25, R23 ;  /* 0x0000001700197202 */ /* 0x000fce0000000f00 */
[----:B------:R-:W-:Y:S05]  /*1e90*/  WARPSYNC.COLLECTIVE R19, `(.L_x_152) ;  /* 0x0000000013087348 */ /* 0x000fea0003c00000 */
[----:B------:R0:W1:Y:S02]  /*1ea0*/  SHFL.UP P0, R23, R22, R21, R20 ;  /* 0x0400001516177389 */ /* 0x0000640000000014 */
[----:B01----:R-:W-:Y:S05]  /*1eb0*/  ENDCOLLECTIVE ;  /* 0x000000000000791b */ /* 0x003fea0003800000 */
.L_x_152:
[----:B------:R-:W-:-:S05]  /*1ec0*/  FADD R25, R16, R25 ;  /* 0x0000001910197221 */ /* 0x000fca0000000000 */
[----:B------:R-:W-:Y:S02]  /*1ed0*/  @P1 FSEL R16, R25, R16, !P3 ;  /* 0x0000001019101208 */ /* 0x000fe40005800000 */
[----:B------:R-:W-:Y:S02]  /*1ee0*/  ISETP.NE.AND P1, PT, R18, RZ, PT ;  /* 0x000000ff1200720c */ /* 0x000fe40003f25270 */
[----:B------:R-:W-:Y:S01]  /*1ef0*/  ISETP.GE.AND P3, PT, R13, 0x8, PT ;  /* 0x000000080d00780c */ /* 0x000fe20003f66270 */
[----:B------:R-:W-:Y:S01]  /*1f00*/  IMAD.MOV.U32 R22, RZ, RZ, R15 ;  /* 0x000000ffff167224 */ /* 0x000fe200078e000f */
[----:B------:R-:W-:-:S11]  /*1f10*/  SEL R17, R23, RZ, P2 ;  /* 0x000000ff17117207 */ /* 0x000fd60001000000 */
[----:B------:R-:W-:Y:S05]  /*1f20*/  WARPSYNC.COLLECTIVE R19, `(.L_x_153) ;  /* 0x0000000013087348 */ /* 0x000fea0003c00000 */
[----:B------:R0:W1:Y:S02]  /*1f30*/  SHFL.UP P0, R23, R22, R21, R20 ;  /* 0x0400001516177389 */ /* 0x0000640000000014 */
[----:B01----:R-:W-:Y:S05]  /*1f40*/  ENDCOLLECTIVE ;  /* 0x000000000000791b */ /* 0x003fea0003800000 */
.L_x_153:
[----:B------:R-:W-:Y:S01]  /*1f50*/  IMAD.IADD R17, R18, 0x1, R17 ;  /* 0x0000000112117824 */ /* 0x000fe200078e0211 */
[----:B------:R-:W-:Y:S02]  /*1f60*/  MOV R22, R16 ;  /* 0x0000001000167202 */ /* 0x000fe40000000f00 */
[----:B------:R-:W-:-:S07]  /*1f70*/  MOV R24, R23 ;  /* 0x0000001700187202 */ /* 0x000fce0000000f00 */
[----:B------:R-:W-:Y:S05]  /*1f80*/  WARPSYNC.COLLECTIVE R19, `(.L_x_154) ;  /* 0x0000000013087348 */ /* 0x000fea0003c00000 */
[----:B------:R0:W1:Y:S02]  /*1f90*/  SHFL.UP P0, R23, R22, R21, R20 ;  /* 0x0400001516177389 */ /* 0x0000640000000014 */
[----:B01----:R-:W-:Y:S05]  /*1fa0*/  ENDCOLLECTIVE ;  /* 0x000000000000791b */ /* 0x003fea0003800000 */
.L_x_154:
[----:B------:R-:W-:-:S05]  /*1fb0*/  FADD R24, R15, R24 ;  /* 0x000000180f187221 */ /* 0x000fca0000000000 */
[----:B------:R-:W-:Y:S02]  /*1fc0*/  @P2 FSEL R15, R24, R15, !P1 ;  /* 0x0000000f180f2208 */ /* 0x000fe40004800000 */
[----:B------:R-:W-:Y:S01]  /*1fd0*/  MOV R22, R17 ;  /* 0x0000001100167202 */ /* 0x000fe20000000f00 */
[----:B------:R-:W-:Y:S02]  /*1fe0*/  IMAD.MOV.U32 R21, RZ, RZ, 0x4 ;  /* 0x00000004ff157424 */ /* 0x000fe400078e00ff */
[----:B------:R-:W-:-:S07]  /*1ff0*/  IMAD.MOV.U32 R25, RZ, RZ, R23 ;  /* 0x000000ffff197224 */ /* 0x000fce00078e0017 */
[----:B------:R-:W-:Y:S05]  /*2000*/  WARPSYNC.COLLECTIVE R19, `(.L_x_155) ;  /* 0x0000000013087348 */ /* 0x000fea0003c00000 */
[----:B------:R0:W1:Y:S02]  /*2010*/  SHFL.UP P0, R23, R22, R21, R20 ;  /* 0x0400001516177389 */ /* 0x0000640000000014 */
[----:B01----:R-:W-:Y:S05]  /*2020*/  ENDCOLLECTIVE ;  /* 0x000000000000791b */ /* 0x003fea0003800000 */
.L_x_155:
[----:B------:R-:W-:-:S05]  /*2030*/  FADD R25, R16, R25 ;  /* 0x0000001910197221 */ /* 0x000fca0000000000 */
[----:B------:R-:W-:Y:S02]  /*2040*/  @P2 FSEL R16, R25, R16, !P1 ;  /* 0x0000001019102208 */ /* 0x000fe40004800000 */
[----:B------:R-:W-:Y:S02]  /*2050*/  ISETP.GE.AND P1, PT, R13, 0x4, PT ;  /* 0x000000040d00780c */ /* 0x000fe40003f26270 */
[----:B------:R-:W-:Y:S01]  /*2060*/  ISETP.NE.AND P2, PT, R17, RZ, PT ;  /* 0x000000ff1100720c */ /* 0x000fe20003f45270 */
[----:B------:R-:W-:Y:S01]  /*2070*/  IMAD.MOV.U32 R22, RZ, RZ, R15 ;  /* 0x000000ffff167224 */ /* 0x000fe200078e000f */
[----:B------:R-:W-:-:S11]  /*2080*/  MOV R18, R23 ;  /* 0x0000001700127202 */ /* 0x000fd60000000f00 */
[----:B------:R-:W-:Y:S05]  /*2090*/  WARPSYNC.COLLECTIVE R19, `(.L_x_156) ;  /* 0x0000000013087348 */ /* 0x000fea0003c00000 */
[----:B------:R0:W1:Y:S02]  /*20a0*/  SHFL.UP P0, R23, R22, R21, R20 ;  /* 0x0400001516177389 */ /* 0x0000640000000014 */
[----:B01----:R-:W-:Y:S05]  /*20b0*/  ENDCOLLECTIVE ;  /* 0x000000000000791b */ /* 0x003fea0003800000 */
.L_x_156:
[----:B------:R-:W-:-:S04]  /*20c0*/  SEL R18, R18, RZ, P1 ;  /* 0x000000ff12127207 */ /* 0x000fc80000800000 */
[----:B------:R-:W-:Y:S01]  /*20d0*/  IADD3 R18, PT, PT, R17, R18, RZ ;  /* 0x0000001211127210 */ /* 0x000fe20007ffe0ff */
[----:B------:R-:W-:Y:S02]  /*20e0*/  IMAD.MOV.U32 R22, RZ, RZ, R16 ;  /* 0x000000ffff167224 */ /* 0x000fe400078e0010 */
[----:B------:R-:W-:-:S07]  /*20f0*/  FADD R24, R15, R23 ;  /* 0x000000170f187221 */ /* 0x000fce0000000000 */
[----:B------:R-:W-:Y:S05]  /*2100*/  WARPSYNC.COLLECTIVE R19, `(.L_x_157) ;  /* 0x0000000013087348 */ /* 0x000fea0003c00000 */
[----:B------:R0:W1:Y:S02]  /*2110*/  SHFL.UP P0, R23, R22, R21, R20 ;  /* 0x0400001516177389 */ /* 0x0000640000000014 */
[----:B01----:R-:W-:Y:S05]  /*2120*/  ENDCOLLECTIVE ;  /* 0x000000000000791b */ /* 0x003fea0003800000 */
.L_x_157:
[----:B------:R-:W-:Y:S01]  /*2130*/  @P1 FSEL R15, R24, R15, !P2 ;  /* 0x0000000f180f1208 */ /* 0x000fe20005000000 */
[----:B------:R-:W-:Y:S02]  /*2140*/  HFMA2 R21, -RZ, RZ, 0, 4.76837158203125e-07 ;  /* 0x00000008ff157431 */ /* 0x000fe400000001ff */
[----:B------:R-:W-:Y:S01]  /*2150*/  IMAD.MOV.U32 R22, RZ, RZ, R18 ;  /* 0x000000ffff167224 */ /* 0x000fe200078e0012 */
[----:B------:R-:W-:-:S07]  /*2160*/  MOV R25, R23 ;  /* 0x0000001700197202 */ /* 0x000fce0000000f00 */
[----:B------:R-:W-:Y:S05]  /*2170*/  WARPSYNC.COLLECTIVE R19, `(.L_x_158) ;  /* 0x0000000013087348 */ /* 0x000fea0003c00000 */
[----:B------:R0:W1:Y:S02]  /*2180*/  SHFL.UP P0, R23, R22, R21, R20 ;  /* 0x0400001516177389 */ /* 0x0000640000000014 */
[----:B01----:R-:W-:Y:S05]  /*2190*/  ENDCOLLECTIVE ;  /* 0x000000000000791b */ /* 0x003fea0003800000 */
.L_x_158:
[----:B------:R-:W-:-:S05]  /*21a0*/  FADD R25, R16, R25 ;  /* 0x0000001910197221 */ /* 0x000fca0000000000 */
[----:B------:R-:W-:Y:S02]  /*21b0*/  @P1 FSEL R16, R25, R16, !P2 ;  /* 0x0000001019101208 */ /* 0x000fe40005000000 */
[----:B------:R-:W-:Y:S02]  /*21c0*/  ISETP.NE.AND P1, PT, R18, RZ, PT ;  /* 0x000000ff1200720c */ /* 0x000fe40003f25270 */
[----:B------:R-:W-:Y:S02]  /*21d0*/  MOV R22, R15 ;  /* 0x0000000f00167202 */ /* 0x000fe40000000f00 */
[----:B------:R-:W-:-:S09]  /*21e0*/  SEL R17, R23, RZ, P3 ;  /* 0x000000ff17117207 */ /* 0x000fd20001800000 */
[----:B------:R-:W-:Y:S05]  /*21f0*/  WARPSYNC.COLLECTIVE R19, `(.L_x_159) ;  /* 0x0000000013087348 */ /* 0x000fea0003c00000 */
[----:B------:R0:W1:Y:S02]  /*2200*/  SHFL.UP P0, R23, R22, R21, R20 ;  /* 0x0400001516177389 */ /* 0x0000640000000014 */
[----:B01----:R-:W-:Y:S05]  /*2210*/  ENDCOLLECTIVE ;  /* 0x000000000000791b */ /* 0x003fea0003800000 */
.L_x_159:
[----:B------:R-:W-:Y:S01]  /*2220*/  IMAD.IADD R17, R18, 0x1, R17 ;  /* 0x0000000112117824 */ /* 0x000fe200078e0211 */
[----:B------:R-:W-:Y:S01]  /*2230*/  MOV R22, R16 ;  /* 0x0000001000167202 */ /* 0x000fe20000000f00 */
[----:B------:R-:W-:-:S07]  /*2240*/  IMAD.MOV.U32 R24, RZ, RZ, R23 ;  /* 0x000000ffff187224 */ /* 0x000fce00078e0017 */
[----:B------:R-:W-:Y:S05]  /*2250*/  WARPSYNC.COLLECTIVE R19, `(.L_x_160) ;  /* 0x0000000013087348 */ /* 0x000fea0003c00000 */
[----:B------:R0:W1:Y:S02]  /*2260*/  SHFL.UP P0, R23, R22, R21, R20 ;  /* 0x0400001516177389 */ /* 0x0000640000000014 */
[----:B01----:R-:W-:Y:S05]  /*2270*/  ENDCOLLECTIVE ;  /* 0x000000000000791b */ /* 0x003fea0003800000 */
.L_x_160:
        /* <DEDUP_REMOVED lines=8> */
.L_x_161:
[----:B------:R-:W-:-:S05]  /*2300*/  FADD R25, R16, R25 ;  /* 0x0000001910197221 */ /* 0x000fca0000000000 */
[----:B------:R-:W-:Y:S02]  /*2310*/  @P3 FSEL R16, R25, R16, !P1 ;  /* 0x0000001019103208 */ /* 0x000fe40004800000 */
[----:B------:R-:W-:Y:S01]  /*2320*/  ISETP.GE.AND P1, PT, R13, 0x10, PT ;  /* 0x000000100d00780c */ /* 0x000fe20003f26270 */
[----:B------:R-:W-:Y:S01]  /*2330*/  IMAD.MOV.U32 R22, RZ, RZ, R15 ;  /* 0x000000ffff167224 */ /* 0x000fe200078e000f */
[----:B------:R-:W-:-:S11]  /*2340*/  MOV R18, R23 ;  /* 0x0000001700127202 */ /* 0x000fd60000000f00 */
[----:B------:R-:W-:Y:S05]  /*2350*/  WARPSYNC.COLLECTIVE R19, `(.L_x_162) ;  /* 0x0000000013087348 */ /* 0x000fea0003c00000 */
[----:B------:R0:W1:Y:S02]  /*2360*/  SHFL.UP P0, R23, R22, R21, R20 ;  /* 0x0400001516177389 */ /* 0x0000640000000014 */
[----:B01----:R-:W-:Y:S05]  /*2370*/  ENDCOLLECTIVE ;  /* 0x000000000000791b */ /* 0x003fea0003800000 */
.L_x_162:
[----:B------:R-:W-:-:S04]  /*2380*/  SEL R18, R18, RZ, P1 ;  /* 0x000000ff12127207 */ /* 0x000fc80000800000 */
[----:B------:R-:W-:Y:S01]  /*2390*/  IADD3 R18, PT, PT, R17, R18, RZ ;  /* 0x0000001211127210 */ /* 0x000fe20007ffe0ff */
[----:B------:R-:W-:Y:S01]  /*23a0*/  IMAD.MOV.U32 R22, RZ, RZ, R16 ;  /* 0x000000ffff167224 */ /* 0x000fe200078e0010 */
[----:B------:R-:W-:-:S07]  /*23b0*/  MOV R24, R23 ;  /* 0x0000001700187202 */ /* 0x000fce0000000f00 */
[----:B------:R-:W-:Y:S05]  /*23c0*/  WARPSYNC.COLLECTIVE R19, `(.L_x_163) ;  /* 0x0000000013087348 */ /* 0x000fea0003c00000 */
[----:B------:R0:W1:Y:S02]  /*23d0*/  SHFL.UP P0, R23, R22, R21, R20 ;  /* 0x0400001516177389 */ /* 0x0000640000000014 */
[----:B01----:R-:W-:Y:S05]  /*23e0*/  ENDCOLLECTIVE ;  /* 0x000000000000791b */ /* 0x003fea0003800000 */
.L_x_163:
[----:B------:R-:W-:Y:S01]  /*23f0*/  FADD R24, R15, R24 ;  /* 0x000000180f187221 */ /* 0x000fe20000000000 */
[----:B------:R-:W-:Y:S02]  /*2400*/  HFMA2 R21, -RZ, RZ, 0, 5.9604644775390625e-08 ;  /* 0x00000001ff157431 */ /* 0x000fe400000001ff */
[----:B------:R-:W-:Y:S01]  /*2410*/  IMAD.MOV.U32 R22, RZ, RZ, R18 ;  /* 0x000000ffff167224 */ /* 0x000fe200078e0012 */
[----:B------:R-:W-:Y:S01]  /*2420*/  ISETP.NE.AND P0, PT, R17, RZ, PT ;  /* 0x000000ff1100720c */ /* 0x000fe20003f05270 */
[----:B------:R-:W-:-:S03]  /*2430*/  FADD R23, R16, R23 ;  /* 0x0000001710177221 */ /* 0x000fc60000000000 */
[----:B------:R-:W-:Y:S02]  /*2440*/  @P1 FSEL R15, R24, R15, !P0 ;  /* 0x0000000f180f1208 */ /* 0x000fe40004000000 */
[----:B------:R-:W-:-:S07]  /*2450*/  @P1 FSEL R16, R23, R16, !P0 ;  /* 0x0000001017101208 */ /* 0x000fce0004000000 */
[----:B------:R-:W-:Y:S05]  /*2460*/  WARPSYNC.COLLECTIVE R19, `(.L_x_164) ;  /* 0x0000000013087348 */ /* 0x000fea0003c00000 */
[----:B------:R0:W1:Y:S02]  /*2470*/  SHFL.UP P0, R23, R22, R21, R20 ;  /* 0x0400001516177389 */ /* 0x0000640000000014 */
[----:B01----:R-:W-:Y:S05]  /*2480*/  ENDCOLLECTIVE ;  /* 0x000000000000791b */ /* 0x003fea0003800000 */
.L_x_164:
[----:B------:R-:W-:Y:S01]  /*2490*/  MOV R22, R15 ;  /* 0x0000000f00167202 */ /* 0x000fe20000000f00 */
[----:B------:R-:W-:-:S07]  /*24a0*/  IMAD.MOV.U32 R13, RZ, RZ, R23 ;  /* 0x000000ffff0d7224 */ /* 0x000fce00078e0017 */
[----:B------:R-:W-:Y:S05]  /*24b0*/  WARPSYNC.COLLECTIVE R19, `(.L_x_165) ;  /* 0x0000000013087348 */ /* 0x000fea0003c00000 */
[----:B------:R0:W1:Y:S02]  /*24c0*/  SHFL.UP P0, R23, R22, R21, R20 ;  /* 0x0400001516177389 */ /* 0x0000640000000014 */
[----:B01----:R-:W-:Y:S05]  /*24d0*/  ENDCOLLECTIVE ;  /* 0x000000000000791b */ /* 0x003fea0003800000 */
.L_x_165:
[----:B------:R-:W-:Y:S01]  /*24e0*/  MOV R22, R16 ;  /* 0x0000001000167202 */ /* 0x000fe20000000f00 */
[----:B------:R-:W-:-:S07]  /*24f0*/  IMAD.MOV.U32 R24, RZ, RZ, R23 ;  /* 0x000000ffff187224 */ /* 0x000fce00078e0017 */
[----:B------:R-:W-:Y:S05]  /*2500*/  WARPSYNC.COLLECTIVE R19, `(.L_x_166) ;  /* 0x0000000013087348 */ /* 0x000fea0003c00000 */
[----:B------:R0:W1:Y:S02]  /*2510*/  SHFL.UP P0, R23, R22, R21, R20 ;  /* 0x0400001516177389 */ /* 0x0000640000000014 */
[----:B01----:R-:W-:Y:S05]  /*2520*/  ENDCOLLECTIVE ;  /* 0x000000000000791b */ /* 0x003fea0003800000 */
.L_x_166:
[----:B------:R-:W-:Y:S05]  /*2530*/  BRA `(.L_x_167) ;  /* 0xfffffff400447947 */ /* 0x000fea000383ffff */
.L_x_168:
        /* <DEDUP_REMOVED lines=12> */
.L_x_518:


//--------------------- .text._Z22groupNormNHWCSumKernelILi128EEv19GroupNormNHWCParams --------------------------
	.section	.text._Z22groupNormNHWCSumKernelILi128EEv19GroupNormNHWCParams,"ax",@progbits
	.align	128
        .global         _Z22groupNormNHWCSumKernelILi128EEv19GroupNormNHWCParams
        .type           _Z22groupNormNHWCSumKernelILi128EEv19GroupNormNHWCParams,@function
        .size           _Z22groupNormNHWCSumKernelILi128EEv19GroupNormNHWCParams,(.L_x_519 - _Z22groupNormNHWCSumKernelILi128EEv19GroupNormNHWCParams)
        .other          _Z22groupNormNHWCSumKernelILi128EEv19GroupNormNHWCParams,@"STO_CUDA_ENTRY STV_DEFAULT"
_Z22groupNormNHWCSumKernelILi128EEv19GroupNormNHWCParams:
.text._Z22groupNormNHWCSumKernelILi128EEv19GroupNormNHWCParams:
        /* <DEDUP_REMOVED lines=37> */
.L_x_171:
        /* <DEDUP_REMOVED lines=39> */
[----:B-1----:R-:W-:-:S07]  /*04c0*/  @!P0 LEA R27, P1, R20, R14, 0x1 ;  /* 0x0000000e141b8211 */ /* 0x002fce00078208ff */
[----:B0-----:R-:W0:Y:S01]  /*04d0*/  @!P0 LDC.64 R18, c[0x0][0x388] ;  /* 0x0000e200ff128b82 */ /* 0x001e220000000a00 */
[----:B------:R-:W-:Y:S01]  /*04e0*/  @!P0 LEA.HI.X R21, R20, R15, R21, 0x1, P1 ;  /* 0x0000000f14158211 */ /* 0x000fe200008f0c15 */
[----:B------:R-:W-:Y:S02]  /*04f0*/  @!P0 IMAD.MOV.U32 R14, RZ, RZ, R28 ;  /* 0x000000ffff0e8224 */ /* 0x000fe400078e001c */
[----:B------:R-:W-:Y:S01]  /*0500*/  @!P0 IMAD.MOV.U32 R15, RZ, RZ, R16 ;  /* 0x000000ffff0f8224 */ /* 0x000fe200078e0010 */
[----:B------:R-:W-:-:S04]  /*0510*/  IADD3 R17, PT, PT, R3, 0x3, RZ ;  /* 0x0000000303117810 */ /* 0x000fc80007ffe0ff */
[----:B------:R1:W2:Y:S01]  /*0520*/  @!P0 LDG.E R20, desc[UR6][R14.64] ;  /* 0x000000060e148981 */ /* 0x0002a2000c1e1900 */
[----:B------:R-:W-:-:S04]  /*0530*/  @!P0 IMAD.WIDE R16, R17, UR9, R10 ;  /* 0x0000000911108c25 */ /* 0x000fc8000f8e020a */
[----:B-1----:R-:W-:Y:S02]  /*0540*/  @!P0 IMAD.MOV.U32 R14, RZ, RZ, R27 ;  /* 0x000000ffff0e8224 */ /* 0x002fe400078e001b */
[----:B------:R-:W-:Y:S01]  /*0550*/  @!P0 IMAD.MOV.U32 R15, RZ, RZ, R21 ;  /* 0x000000ffff0f8224 */ /* 0x000fe200078e0015 */
[----:B------:R-:W-:Y:S02]  /*0560*/  IADD3 R27, PT, PT, R3, 0x4, RZ ;  /* 0x00000004031b7810 */ /* 0x000fe40007ffe0ff */
[C---:B0-----:R-:W-:Y:S02]  /*0570*/  @!P0 LEA R18, P1, R16.reuse, R18, 0x1 ;  /* 0x0000001210128211 */ /* 0x041fe400078208ff */
[----:B------:R0:W2:Y:S02]  /*0580*/  @!P0 LDG.E R21, desc[UR6][R14.64] ;  /* 0x000000060e158981 */ /* 0x0000a4000c1e1900 */
[----:B------:R-:W-:Y:S01]  /*0590*/  @!P0 LEA.HI.X R19, R16, R19, R17, 0x1, P1 ;  /* 0x0000001310138211 */ /* 0x000fe200008f0c11 */
[----:B------:R-:W-:-:S03]  /*05a0*/  @!P0 IMAD.WIDE R16, R27, UR9, R10 ;  /* 0x000000091b108c25 */ /* 0x000fc6000f8e020a */
[C---:B-----5:R-:W-:Y:S01]  /*05b0*/  @!P0 LEA R12, P1, R16.reuse, R12, 0x1 ;  /* 0x0000000c100c8211 */ /* 0x060fe200078208ff */
[----:B0-----:R-:W-:Y:S02]  /*05c0*/  @!P0 IMAD.MOV.U32 R14, RZ, RZ, R18 ;  /* 0x000000ffff0e8224 */ /* 0x001fe400078e0012 */
[----:B------:R-:W-:Y:S01]  /*05d0*/  @!P0 IMAD.MOV.U32 R15, RZ, RZ, R19 ;  /* 0x000000ffff0f8224 */ /* 0x000fe200078e0013 */
[----:B------:R-:W-:-:S04]  /*05e0*/  @!P0 LEA.HI.X R13, R16, R13, R17, 0x1, P1 ;  /* 0x0000000d100d8211 */ /* 0x000fc800008f0c11 */
[----:B------:R0:W5:Y:S04]  /*05f0*/  @!P0 LDG.E R18, desc[UR6][R14.64] ;  /* 0x000000060e128981 */ /* 0x000168000c1e1900 */
[----:B------:R1:W5:Y:S01]  /*0600*/  @!P0 LDG.E R12, desc[UR6][R12.64] ;  /* 0x000000060c0c8981 */ /* 0x000362000c1e1900 */
[----:B------:R-:W-:Y:S01]  /*0610*/  HADD2.F32 R29, -RZ, R29.H0_H0 ;  /* 0x2000001dff1d7230 */ /* 0x000fe20000004100 */
[----:B0-----:R-:W-:Y:S02]  /*0620*/  PRMT R15, RZ, 0x7610, R15 ;  /* 0x00007610ff0f7816 */ /* 0x001fe4000000000f */
        /* <DEDUP_REMOVED lines=8> */
[----:B------:R-:W-:-:S04]  /*06b0*/  IADD3 R2, PT, PT, R2, 0x8, RZ ;  /* 0x0000000802027810 */ /* 0x000fc80007ffe0ff */
[----:B------:R-:W-:Y:S01]  /*06c0*/  ISETP.NE.AND P1, PT, R2, RZ, PT ;  /* 0x000000ff0200720c */ /* 0x000fe20003f25270 */
[----:B------:R-:W-:Y:S01]  /*06d0*/  VIADD R3, R3, 0x8 ;  /* 0x0000000803037836 */ /* 0x000fe20000000000 */
        /* <DEDUP_REMOVED lines=48> */
[----:B------:R-:W-:-:S02]  /*09e0*/  PRMT R13, RZ, 0x5410, RZ ;  /* 0x00005410ff0d7816 */ /* 0x000fc400000000ff */
[----:B-----5:R-:W-:Y:S01]  /*09f0*/  @!P0 PRMT R7, R18, 0x7632, R7 ;  /* 0x0000763212078816 */ /* 0x020fe20000000007 */
[----:B------:R-:W-:-:S03]  /*0a00*/  FADD R17, R17, R20 ;  /* 0x0000001411117221 */ /* 0x000fc60000000000 */
        /* <DEDUP_REMOVED lines=21> */
.L_x_170:
        /* <DEDUP_REMOVED lines=17> */
[----:B------:R-:W-:Y:S02]  /*0c70*/  VIADD R25, R20, 0x3 ;  /* 0x0000000314197836 */ /* 0x000fe40000000000 */
        /* <DEDUP_REMOVED lines=15> */
[----:B------:R-:W-:Y:S02]  /*0d70*/  PRMT R16, RZ, 0x7610, R16 ;  /* 0x00007610ff107816 */ /* 0x000fe40000000010 */
[----:B------:R-:W-:Y:S02]  /*0d80*/  IADD3 R20, PT, PT, R20, 0x4, RZ ;  /* 0x0000000414147810 */ /* 0x000fe40007ffe0ff */
        /* <DEDUP_REMOVED lines=38> */
.L_x_172:
[----:B------:R-:W-:Y:S05]  /*0ff0*/  @!P1 BRA `(.L_x_169) ;  /* 0x0000000000ec9947 */ /* 0x000fea0003800000 */
[----:B------:R-:W-:Y:S02]  /*1000*/  ISETP.NE.AND P0, PT, R21, 0x1, PT ;  /* 0x000000011500780c */ /* 0x000fe40003f05270 */
[----:B------:R-:W-:-:S04]  /*1010*/  LOP3.LUT R5, R5, 0x1, RZ, 0xc0, !PT ;  /* 0x0000000105057812 */ /* 0x000fc800078ec0ff */
[----:B------:R-:W-:-:S07]  /*1020*/  ISETP.NE.U32.AND P1, PT, R5, 0x1, PT ;  /* 0x000000010500780c */ /* 0x000fce0003f25070 */
[----:B------:R-:W-:Y:S06]  /*1030*/  @!P0 BRA `(.L_x_173) ;  /* 0x0000000000888947 */ /* 0x000fec0003800000 */
[----:B------:R-:W0:Y:S01]  /*1040*/  LDCU UR4, c[0x0][0x3b4] ;  /* 0x00007680ff0477ac */ /* 0x000e220008000800 */
[----:B------:R-:W-:Y:S01]  /*1050*/  VIADD R17, R20, 0x1 ;  /* 0x0000000114117836 */ /* 0x000fe20000000000 */
        /* <DEDUP_REMOVED lines=12> */
[----:B0-----:R-:W-:Y:S02]  /*1120*/  PRMT R3, RZ, 0x5410, RZ ;  /* 0x00005410ff037816 */ /* 0x001fe400000000ff */
[----:B------:R-:W-:Y:S02]  /*1130*/  IADD3 R20, PT, PT, R20, 0x2, RZ ;  /* 0x0000000214147810 */ /* 0x000fe40007ffe0ff */
        /* <DEDUP_REMOVED lines=18> */
.L_x_173:
        /* <DEDUP_REMOVED lines=13> */
.L_x_175:
[----:B------:R-:W-:Y:S05]  /*1330*/  BSYNC.RECONVERGENT B0 ;  /* 0x0000000000007941 */ /* 0x000fea0003800200 */
.L_x_174:
[----:B------:R-:W-:Y:S02]  /*1340*/  HADD2.F32 R26, -RZ, R26.H0_H0 ;  /* 0x2000001aff1a7230 */ /* 0x000fe40000004100 */
[----:B------:R-:W-:-:S03]  /*1350*/  HADD2.F32 R3, -RZ, R3.H0_H0 ;  /* 0x20000003ff037230 */ /* 0x000fc60000004100 */
[----:B------:R-:W-:Y:S02]  /*1360*/  FMUL R2, R26, R26 ;  /* 0x0000001a1a027220 */ /* 0x000fe40000400000 */
[C---:B------:R-:W-:Y:S02]  /*1370*/  FADD R5, R3.reuse, R26 ;  /* 0x0000001a03057221 */ /* 0x040fe40000000000 */
[----:B------:R-:W-:Y:S02]  /*1380*/  FFMA R2, R3, R3, R2 ;  /* 0x0000000303027223 */ /* 0x000fe40000000002 */
[----:B------:R-:W-:Y:S02]  /*1390*/  FADD R22, R22, R5 ;  /* 0x0000000516167221 */ /* 0x000fe40000000000 */
[----:B------:R-:W-:-:S07]  /*13a0*/  FADD R7, R7, R2 ;  /* 0x0000000207077221 */ /* 0x000fce0000000000 */
.L_x_169:
[----:B------:R-:W0:Y:S01]  /*13b0*/  LDCU UR9, c[0x0][0x3cc] ;  /* 0x00007980ff0977ac */ /* 0x000e220008000800 */
[----:B------:R-:W-:Y:S01]  /*13c0*/  IMAD.MOV.U32 R2, RZ, RZ, RZ ;  /* 0x000000ffff027224 */ /* 0x000fe200078e00ff */
[----:B------:R-:W1:Y:S01]  /*13d0*/  S2R R8, SR_CgaCtaId ;  /* 0x0000000000087919 */ /* 0x000e620000008800 */
[----:B0-----:R-:W0:Y:S01]  /*13e0*/  I2F.U32.RP R5, UR9 ;  /* 0x0000000900057d06 */ /* 0x001e220008209000 */
[----:B------:R-:W-:-:S07]  /*13f0*/  ISETP.NE.U32.AND P2, PT, RZ, UR9, PT ;  /* 0x00000009ff007c0c */ /* 0x000fce000bf45070 */
[----:B0-----:R-:W0:Y:S02]  /*1400*/  MUFU.RCP R5, R5 ;  /* 0x0000000500057308 */ /* 0x001e240000001000 */
[----:B0-----:R-:W-:Y:S01]  /*1410*/  VIADD R3, R5, 0xffffffe ;  /* 0x0ffffffe05037836 */ /* 0x001fe20000000000 */
[----:B------:R-:W-:-:S04]  /*1420*/  MOV R5, 0x400 ;  /* 0x0000040000057802 */ /* 0x000fc80000000f00 */
[----:B-1----:R-:W-:Y:S01]  /*1430*/  LEA R5, R8, R5, 0x18 ;  /* 0x0000000508057211 */ /* 0x002fe200078ec0ff */
[----:B------:R-:W0:Y:S02]  /*1440*/  F2I.FTZ.U32.TRUNC.NTZ R3, R3 ;  /* 0x0000000300037305 */ /* 0x000e24000021f000 */
[----:B0-----:R-:W-:-:S05]  /*1450*/  IADD3 R9, PT, PT, RZ, -R3, RZ ;  /* 0x80000003ff097210 */ /* 0x001fca0007ffe0ff */
[----:B------:R-:W-:-:S04]  /*1460*/  IMAD R9, R9, UR9, RZ ;  /* 0x0000000909097c24 */ /* 0x000fc8000f8e02ff */
[----:B------:R-:W-:-:S06]  /*1470*/  IMAD.HI.U32 R9, R3, R9, R2 ;  /* 0x0000000903097227 */ /* 0x000fcc00078e0002 */
[----:B------:R-:W-:-:S05]  /*1480*/  IMAD.HI.U32 R2, R9, R4, RZ ;  /* 0x0000000409027227 */ /* 0x000fca00078e00ff */
[----:B------:R-:W-:-:S05]  /*1490*/  IADD3 R9, PT, PT, -R2, RZ, RZ ;  /* 0x000000ff02097210 */ /* 0x000fca0007ffe1ff */
[----:B------:R-:W-:-:S05]  /*14a0*/  IMAD R6, R9, UR9, R4 ;  /* 0x0000000909067c24 */ /* 0x000fca000f8e0204 */
[----:B------:R-:W-:-:S13]  /*14b0*/  ISETP.GE.U32.AND P0, PT, R6, UR9, PT ;  /* 0x0000000906007c0c */ /* 0x000fda000bf06070 */
[----:B------:R-:W-:Y:S01]  /*14c0*/  @P0 VIADD R6, R6, -UR9 ;  /* 0x8000000906060c36 */ /* 0x000fe20008000000 */
[----:B------:R-:W-:-:S04]  /*14d0*/  @P0 IADD3 R2, PT, PT, R2, 0x1, RZ ;  /* 0x0000000102020810 */ /* 0x000fc80007ffe0ff */
[----:B------:R-:W-:-:S13]  /*14e0*/  ISETP.GE.U32.AND P1, PT, R6, UR9, PT ;  /* 0x0000000906007c0c */ /* 0x000fda000bf26070 */
[----:B------:R-:W-:Y:S01]  /*14f0*/  @P1 VIADD R2, R2, 0x1 ;  /* 0x0000000102021836 */ /* 0x000fe20000000000 */
[----:B------:R-:W-:-:S04]  /*1500*/  @!P2 LOP3.LUT R2, RZ, UR9, RZ, 0x33, !PT ;  /* 0x00000009ff02ac12 */ /* 0x000fc8000f8e33ff */
[----:B------:R-:W-:-:S05]  /*1510*/  IADD3 R3, PT, PT, -R2, RZ, RZ ;  /* 0x000000ff02037210 */ /* 0x000fca0007ffe1ff */
[----:B------:R-:W-:Y:S01]  /*1520*/  IMAD R4, R3, UR9, R4 ;  /* 0x0000000903047c24 */ /* 0x000fe2000f8e0204 */
[----:B------:R-:W-:-:S04]  /*1530*/  LEA.HI R3, R0, R0, RZ, 0x1e ;  /* 0x0000000000037211 */ /* 0x000fc800078ff0ff */
[----:B------:R-:W-:Y:S01]  /*1540*/  ISETP.NE.AND P0, PT, R4, RZ, PT ;  /* 0x000000ff0400720c */ /* 0x000fe20003f05270 */
[----:B------:R-:W-:-:S03]  /*1550*/  IMAD R6, R3, 0xc, R5 ;  /* 0x0000000c03067824 */ /* 0x000fc600078e0205 */
[----:B------:R-:W-:Y:S02]  /*1560*/  SEL R3, RZ, 0x1, P0 ;  /* 0x00000001ff037807 */ /* 0x000fe40000000000 */
[----:B------:R-:W-:Y:S01]  /*1570*/  ISETP.GT.U32.AND P0, PT, R0, 0x1f, PT ;  /* 0x0000001f0000780c */ /* 0x000fe20003f04070 */
[----:B------:R0:W-:Y:S04]  /*1580*/  STS [R6+0x14], R22 ;  /* 0x0000141606007388 */ /* 0x0001e80000000800 */
[----:B------:R0:W-:Y:S04]  /*1590*/  STS [R6+0x18], R7 ;  /* 0x0000180706007388 */ /* 0x0001e80000000800 */
[----:B------:R0:W-:Y:S01]  /*15a0*/  STS [R6+0x10], R3 ;  /* 0x0000100306007388 */ /* 0x0001e20000000800 */
[----:B------:R-:W-:Y:S06]  /*15b0*/  BAR.SYNC.DEFER_BLOCKING 0x0 ;  /* 0x0000000000007b1d */ /* 0x000fec0000010000 */
[----:B------:R-:W-:Y:S05]  /*15c0*/  @P0 BRA `(.L_x_176) ;  /* 0x0000000400f00947 */ /* 0x000fea0003800000 */
[----:B------:R-:W-:Y:S01]  /*15d0*/  IMAD R0, R0, 0x3c, R5 ;  /* 0x0000003c00007824 */ /* 0x000fe200078e0205 */
[----:B------:R-:W1:Y:S01]  /*15e0*/  S2R R20, SR_LANEID ;  /* 0x0000000000147919 */ /* 0x000e620000000000 */
[----:B------:R-:W-:-:S03]  /*15f0*/  UMOV UR4, 0xffffffff ;  /* 0xffffffff00047882 */ /* 0x000fc60000000000 */
[----:B------:R-:W-:Y:S04]  /*1600*/  LDS R13, [R0+0x14] ;  /* 0x00001400000d7984 */ /* 0x000fe80000000800 */
[----:B------:R-:W2:Y:S04]  /*1610*/  LDS R16, [R0+0x20] ;  /* 0x0000200000107984 */ /* 0x000ea80000000800 */
[----:B------:R-:W3:Y:S04]  /*1620*/  LDS R15, [R0+0x1c] ;  /* 0x00001c00000f7984 */ /* 0x000ee80000000800 */
[----:B------:R-:W-:Y:S04]  /*1630*/  LDS R14, [R0+0x18] ;  /* 0x00001800000e7984 */ /* 0x000fe80000000800 */
[----:B------:R-:W4:Y:S04]  /*1640*/  LDS R11, [R0+0x24] ;  /* 0x00002400000b7984 */ /* 0x000f280000000800 */
[----:B------:R-:W5:Y:S04]  /*1650*/  LDS R9, [R0+0x2c] ;  /* 0x00002c0000097984 */ /* 0x000f680000000800 */
[----:B------:R-:W1:Y:S04]  /*1660*/  LDS R10, [R0+0x30] ;  /* 0x00003000000a7984 */ /* 0x000e680000000800 */
[----:B------:R-:W1:Y:S04]  /*1670*/  LDS R12, [R0+0x28] ;  /* 0x00002800000c7984 */ /* 0x000e680000000800 */
[----:B0-----:R-:W0:Y:S04]  /*1680*/  LDS R7, [R0+0x10] ;  /* 0x0000100000077984 */ /* 0x001e280000000800 */
[----:B------:R-:W0:Y:S04]  /*1690*/  LDS R6, [R0+0x38] ;  /* 0x0000380000067984 */ /* 0x000e280000000800 */
[----:B------:R-:W0:Y:S04]  /*16a0*/  LDS R5, [R0+0x3c] ;  /* 0x00003c0000057984 */ /* 0x000e280000000800 */
[----:B------:R1:W0:Y:S01]  /*16b0*/  LDS R8, [R0+0x34] ;  /* 0x0000340000087984 */ /* 0x0002220000000800 */
[----:B--2---:R-:W-:Y:S01]  /*16c0*/  FADD R3, R13, R16 ;  /* 0x000000100d037221 */ /* 0x004fe20000000000 */
[----:B---3--:R-:W-:-:S04]  /*16d0*/  ISETP.NE.AND P1, PT, R15, RZ, PT ;  /* 0x000000ff0f00720c */ /* 0x008fc80003f25270 */
[----:B------:R-:W-:Y:S01]  /*16e0*/  FSEL R18, R3, R16, !P1 ;  /* 0x0000001003127208 */ /* 0x000fe20004800000 */
[----:B----4-:R-:W-:-:S04]  /*16f0*/  FADD R22, R14, R11 ;  /* 0x0000000b0e167221 */ /* 0x010fc80000000000 */
[----:B-----5:R-:W-:Y:S01]  /*1700*/  FADD R18, R9, R18 ;  /* 0x0000001209127221 */ /* 0x020fe20000000000 */
[----:B------:R-:W-:-:S05]  /*1710*/  FSEL R3, R22, R11, !P1 ;  /* 0x0000000b16037208 */ /* 0x000fca0004800000 */
[----:B-1----:R-:W-:Y:S01]  /*1720*/  FADD R17, R10, R3 ;  /* 0x000000030a117221 */ /* 0x002fe20000000000 */
[----:B------:R-:W-:-:S04]  /*1730*/  ISETP.NE.AND P2, PT, R12, RZ, PT ;  /* 0x000000ff0c00720c */ /* 0x000fc80003f45270 */
[----:B------:R-:W-:Y:S02]  /*1740*/  FSEL R3, R18, R9, !P2 ;  /* 0x0000000912037208 */ /* 0x000fe40005000000 */
[----:B------:R-:W-:Y:S02]  /*1750*/  FSEL R0, R17, R10, !P2 ;  /* 0x0000000a11007208 */ /* 0x000fe40005000000 */
[----:B0-----:R-:W-:Y:S01]  /*1760*/  IADD3 R21, PT, PT, R12, R15, R7 ;  /* 0x0000000f0c157210 */ /* 0x001fe20007ffe007 */
[----:B------:R-:W-:Y:S02]  /*1770*/  FADD R3, R6, R3 ;  /* 0x0000000306037221 */ /* 0x000fe40000000000 */
[----:B------:R-:W-:Y:S01]  /*1780*/  FADD R0, R5, R0 ;  /* 0x0000000005007221 */ /* 0x000fe20000000000 */
[C---:B------:R-:W-:Y:S01]  /*1790*/  ISETP.NE.AND P3, PT, R8.reuse, RZ, PT ;  /* 0x000000ff0800720c */ /* 0x040fe20003f65270 */
[----:B------:R-:W-:-:S03]  /*17a0*/  IMAD.IADD R21, R8, 0x1, R21 ;  /* 0x0000000108157824 */ /* 0x000fc600078e0215 */
[----:B------:R-:W-:Y:S02]  /*17b0*/  FSEL R3, R3, R6, !P3 ;  /* 0x0000000603037208 */ /* 0x000fe40005800000 */
[----:B------:R-:W-:Y:S01]  /*17c0*/  FSEL R0, R0, R5, !P3 ;  /* 0x0000000500007208 */ /* 0x000fe20005800000 */
[----:B------:R-:W-:Y:S06]  /*17d0*/  BRA.DIV UR4, `(.L_x_177) ;  /* 0x0000000604f87947 */ /* 0x000fec000b800000 */
        /* <DEDUP_REMOVED lines=49> */
[----:B------:R-:W3:Y:S01]  /*1af0*/  S2R R20, SR_TID.X ;  /* 0x0000000000147919 */ /* 0x000ee20000002100 */
[----:B0-----:R-:W-:Y:S01]  /*1b00*/  FADD R26, R3, R26 ;  /* 0x0000001a031a7221 */ /* 0x001fe20000000000 */
[----:B-1----:R-:W-:-:S04]  /*1b10*/  FADD R21, R0, R21 ;  /* 0x0000001500157221 */ /* 0x002fc80000000000 */
[----:B------:R-:W-:Y:S02]  /*1b20*/  @P4 FSEL R3, R26, R3, !P0 ;  /* 0x000000031a034208 */ /* 0x000fe40004000000 */
[----:B--2---:R-:W-:Y:S02]  /*1b30*/  SEL R18, R25, RZ, P4 ;  /* 0x000000ff19127207 */ /* 0x004fe40002000000 */
[----:B------:R-:W-:Y:S02]  /*1b40*/  @P4 FSEL R0, R21, R0, !P0 ;  /* 0x0000000015004208 */ /* 0x000fe40004000000 */
[----:B------:R-:W0:Y:S01]  /*1b50*/  SHFL.UP PT, R3, R3, 0x1, RZ ;  /* 0x0420000003037989 */ /* 0x000e2200000e00ff */
[----:B------:R-:W-:-:S03]  /*1b60*/  IADD3 R22, PT, PT, R23, R18, RZ ;  /* 0x0000001217167210 */ /* 0x000fc60007ffe0ff */
[----:B------:R1:W2:Y:S04]  /*1b70*/  SHFL.UP PT, R25, R0, 0x1, RZ ;  /* 0x0420000000197989 */ /* 0x0002a800000e00ff */
[----:B---3--:R1:W4:Y:S02]  /*1b80*/  SHFL.UP PT, R21, R22, 0x1, RZ ;  /* 0x0420000016157989 */ /* 0x00832400000e00ff */
.L_x_196:
[----:B------:R-:W-:Y:S01]  /*1b90*/  ISETP.NE.AND P4, PT, R20, RZ, PT ;  /* 0x000000ff1400720c */ /* 0x000fe20003f85270 */
[----:B------:R-:W3:Y:S01]  /*1ba0*/  S2R R17, SR_CgaCtaId ;  /* 0x0000000000117919 */ /* 0x000ee20000008800 */
[----:B------:R-:W-:Y:S02]  /*1bb0*/  PLOP3.LUT P0, PT, PT, PT, PT, 0x80, 0x8 ;  /* 0x000000000008781c */ /* 0x000fe40003f0f070 */
[----:B-1----:R-:W-:-:S09]  /*1bc0*/  MOV R0, 0x400 ;  /* 0x0000040000007802 */ /* 0x002fd20000000f00 */
[----:B------:R-:W-:Y:S01]  /*1bd0*/  @P4 ISETP.NE.AND P5, PT, R7, RZ, PT ;  /* 0x000000ff0700420c */ /* 0x000fe20003fa5270 */
[----:B----4-:R-:W-:-:S03]  /*1be0*/  @P4 IMAD.IADD R7, R21, 0x1, R7 ;  /* 0x0000000115074824 */ /* 0x010fc600078e0207 */
[----:B------:R-:W-:Y:S02]  /*1bf0*/  @P4 PLOP3.LUT P0, PT, P5, PT, PT, 0x80, 0x8 ;  /* 0x000000000008481c */ /* 0x000fe40002f0f070 */
[----:B------:R-:W-:-:S11]  /*1c00*/  IADD3 R15, PT, PT, R15, R7, RZ ;  /* 0x000000070f0f7210 */ /* 0x000fd60007ffe0ff */
[----:B0-----:R-:W-:Y:S01]  /*1c10*/  @!P0 FADD R13, R3, R13 ;  /* 0x0000000d030d8221 */ /* 0x001fe20000000000 */
[----:B--2---:R-:W-:Y:S01]  /*1c20*/  @!P0 FADD R14, R25, R14 ;  /* 0x0000000e190e8221 */ /* 0x004fe20000000000 */
[----:B------:R-:W-:Y:S01]  /*1c30*/  IMAD.IADD R3, R12, 0x1, R15 ;  /* 0x000000010c037824 */ /* 0x000fe200078e020f */
[----:B---3--:R-:W-:Y:S01]  /*1c40*/  LEA R17, R17, R0, 0x18 ;  /* 0x0000000011117211 */ /* 0x008fe200078ec0ff */
[----:B------:R-:W-:Y:S01]  /*1c50*/  @!P1 FADD R16, R16, R13 ;  /* 0x0000000d10109221 */ /* 0x000fe20000000000 */
[----:B------:R-:W-:Y:S02]  /*1c60*/  @!P1 FADD R11, R11, R14 ;  /* 0x0000000e0b0b9221 */ /* 0x000fe40000000000 */
[----:B------:R-:W-:Y:S01]  /*1c70*/  IADD3 R8, PT, PT, R8, R3, RZ ;  /* 0x0000000308087210 */ /* 0x000fe20007ffe0ff */
[----:B------:R-:W-:Y:S01]  /*1c80*/  @!P2 FADD R9, R9, R16 ;  /* 0x000000100909a221 */ /* 0x000fe20000000000 */
[----:B------:R-:W-:Y:S01]  /*1c90*/  @!P2 FADD R10, R10, R11 ;  /* 0x0000000b0a0aa221 */ /* 0x000fe20000000000 */
[----:B------:R-:W-:-:S02]  /*1ca0*/  IMAD R20, R20, 0x3c, R17 ;  /* 0x0000003c14147824 */ /* 0x000fc400078e0211 */
[----:B------:R-:W-:Y:S01]  /*1cb0*/  @!P3 FADD R6, R6, R9 ;  /* 0x000000090606b221 */ /* 0x000fe20000000000 */
[----:B------:R-:W-:Y:S02]  /*1cc0*/  @!P3 FADD R5, R5, R10 ;  /* 0x0000000a0505b221 */ /* 0x000fe40000000000 */
[----:B------:R1:W-:Y:S04]  /*1cd0*/  STS [R20+0x10], R7 ;  /* 0x0000100714007388 */ /* 0x0003e80000000800 */
        /* <DEDUP_REMOVED lines=10> */
[----:B------:R1:W-:Y:S02]  /*1d80*/  STS [R20+0x3c], R5 ;  /* 0x00003c0514007388 */ /* 0x0003e40000000800 */
.L_x_176:
[----:B-1----:R-:W1:Y:S01]  /*1d90*/  S2R R8, SR_TID.X ;  /* 0x0000000000087919 */ /* 0x002e620000002100 */
[----:B------:R-:W-:Y:S01]  /*1da0*/  MOV R9, 0x400 ;  /* 0x0000040000097802 */ /* 0x000fe20000000f00 */
[----:B------:R-:W-:Y:S05]  /*1db0*/  WARPSYNC.ALL ;  /* 0x0000000000007948 */ /* 0x000fea0003800000 */
[----:B------:R-:W0:Y:S01]  /*1dc0*/  S2R R13, SR_CgaCtaId ;  /* 0x00000000000d7919 */ /* 0x000e220000008800 */
[----:B-1----:R-:W-:Y:S02]  /*1dd0*/  LEA.HI R0, R8, R8, RZ, 0x1e ;  /* 0x0000000808007211 */ /* 0x002fe400078ff0ff */
[----:B0-----:R-:W-:-:S05]  /*1de0*/  LEA R3, R13, R9, 0x18 ;  /* 0x000000090d037211 */ /* 0x001fca00078ec0ff */
[----:B------:R-:W-:Y:S01]  /*1df0*/  IMAD R10, R0, 0xc, R3 ;  /* 0x0000000c000a7824 */ /* 0x000fe200078e0203 */
[----:B------:R-:W-:Y:S01]  /*1e00*/  BAR.SYNC.DEFER_BLOCKING 0x0 ;  /* 0x0000000000007b1d */ /* 0x000fe20000010000 */
[----:B------:R-:W-:-:S07]  /*1e10*/  UIADD3 UR4, UPT, UPT, UR9, -0x2, URZ ;  /* 0xfffffffe09047890 */ /* 0x000fce000fffe0ff */
[----:B------:R-:W0:Y:S01]  /*1e20*/  LDC R7, c[0x0][0x3d8] ;  /* 0x0000f600ff077b82 */ /* 0x000e220000000800 */
[----:B------:R-:W-:-:S07]  /*1e30*/  ISETP.NE.AND P1, PT, R4, UR4, PT ;  /* 0x0000000404007c0c */ /* 0x000fce000bf25270 */
[----:B------:R-:W1:Y:S06]  /*1e40*/  LDC R11, c[0x0][0x3b8] ;  /* 0x0000ee00ff0b7b82 */ /* 0x000e6c0000000800 */
[----:B------:R-:W-:Y:S01]  /*1e50*/  @!P1 VIADD R0, R9, 0x7a0 ;  /* 0x000007a009009836 */ /* 0x000fe20000000000 */
[----:B------:R-:W-:Y:S04]  /*1e60*/  @!P1 LDS R5, [R10+0x18] ;  /* 0x000018000a059984 */ /* 0x000fe80000000800 */
[----:B------:R-:W-:Y:S01]  /*1e70*/  @!P1 LEA R3, R13, R0, 0x18 ;  /* 0x000000000d039211 */ /* 0x000fe200078ec0ff */
[----:B------:R-:W2:Y:S03]  /*1e80*/  @!P1 LDS R4, [R10+0x14] ;  /* 0x000014000a049984 */ /* 0x000ea60000000800 */
[----:B------:R-:W-:Y:S01]  /*1e90*/  @!P1 LEA R3, R2, R3, 0x3 ;  /* 0x0000000302039211 */ /* 0x000fe200078e18ff */
[----:B0-----:R-:W-:-:S05]  /*1ea0*/  IMAD R6, R7, UR8, R8 ;  /* 0x0000000807067c24 */ /* 0x001fca000f8e0208 */
[----:B-1----:R-:W-:-:S04]  /*1eb0*/  ISETP.GE.AND P0, PT, R6, R11, PT ;  /* 0x0000000b0600720c */ /* 0x002fc80003f06270 */
[----:B------:R-:W-:Y:S01]  /*1ec0*/  ISETP.GE.U32.OR P0, PT, R8, R7, P0 ;  /* 0x000000070800720c */ /* 0x000fe20000706470 */
[----:B--2---:R0:W-:Y:S01]  /*1ed0*/  @!P1 STS.64 [R3], R4 ;  /* 0x0000000403009388 */ /* 0x0041e20000000a00 */
[----:B------:R-:W-:Y:S11]  /*1ee0*/  BAR.SYNC.DEFER_BLOCKING 0x0 ;  /* 0x0000000000007b1d */ /* 0x000ff60000010000 */
[----:B0-----:R-:W-:Y:S05]  /*1ef0*/  @P0 EXIT ;  /* 0x000000000000094d */ /* 0x001fea0003800000 */
[----:B------:R-:W-:Y:S01]  /*1f00*/  VIADD R0, R9, 0x7a0 ;  /* 0x000007a009007836 */ /* 0x000fe20000000000 */
[----:B------:R-:W0:Y:S01]  /*1f10*/  LDC.64 R2, c[0x0][0x3a0] ;  /* 0x0000e800ff027b82 */ /* 0x000e220000000a00 */
[----:B------:R-:W-:-:S03]  /*1f20*/  IMAD R5, R11, UR5, RZ ;  /* 0x000000050b057c24 */ /* 0x000fc6000f8e02ff */
[----:B------:R-:W-:Y:S01]  /*1f30*/  LEA R0, R13, R0, 0x18 ;  /* 0x000000000d007211 */ /* 0x000fe200078ec0ff */
[----:B------:R-:W-:-:S03]  /*1f40*/  IMAD R5, R5, 0x2, R6 ;  /* 0x0000000205057824 */ /* 0x000fc600078e0206 */
[----:B------:R-:W-:-:S05]  /*1f50*/  LEA R0, R8, R0, 0x3 ;  /* 0x0000000008007211 */ /* 0x000fca00078e18ff */
[----:B------:R-:W1:Y:S01]  /*1f60*/  LDS.64 R8, [R0] ;  /* 0x0000000000087984 */ /* 0x000e620000000a00 */
[----:B0-----:R-:W-:-:S04]  /*1f70*/  IMAD.WIDE R2, R5, 0x4, R2 ;  /* 0x0000000405027825 */ /* 0x001fc800078e0202 */
[----:B------:R-:W-:Y:S01]  /*1f80*/  IMAD.WIDE R4, R11, 0x4, R2 ;  /* 0x000000040b047825 */ /* 0x000fe200078e0202 */
[----:B-1----:R-:W-:Y:S04]  /*1f90*/  REDG.E.ADD.F32.FTZ.RN.STRONG.GPU desc[UR6][R2.64], R8 ;  /* 0x00000008020079a6 */ /* 0x002fe8000c12f306 */
[----:B------:R-:W-:Y:S01]  /*1fa0*/  REDG.E.ADD.F32.FTZ.RN.STRONG.GPU desc[UR6][R4.64], R9 ;  /* 0x00000009040079a6 */ /* 0x000fe2000c12f306 */
[----:B------:R-:W-:Y:S05]  /*1fb0*/  EXIT ;  /* 0x000000000000794d */ /* 0x000fea0003800000 */
.L_x_177:
[----:B------:R-:W-:Y:S01]  /*1fc0*/  HFMA2 R18, -RZ, RZ, 0, 0 ;  /* 0x00000000ff127431 */ /* 0x000fe200000001ff */
[----:B------:R-:W-:Y:S01]  /*1fd0*/  MOV R24, R21 ;  /* 0x0000001500187202 */ /* 0x000fe20000000f00 */
[----:B------:R-:W-:Y:S01]  /*1fe0*/  IMAD.MOV.U32 R19, RZ, RZ, 0x1 ;  /* 0x00000001ff137424 */ /* 0x000fe200078e00ff */
[C---:B------:R-:W-:Y:S01]  /*1ff0*/  ISETP.GE.AND P5, PT, R20.reuse, 0x1, PT ;  /* 0x000000011400780c */ /* 0x040fe20003fa6270 */
[----:B------:R-:W-:Y:S01]  /*2000*/  IMAD.MOV.U32 R17, RZ, RZ, -0x1 ;  /* 0xffffffffff117424 */ /* 0x000fe200078e00ff */
[----:B------:R-:W-:Y:S02]  /*2010*/  ISETP.NE.AND P4, PT, R21, RZ, PT ;  /* 0x000000ff1500720c */ /* 0x000fe40003f85270 */
[----:B------:R-:W-:-:S13]  /*2020*/  ISETP.GE.AND P6, PT, R20, 0x8, PT ;  /* 0x000000081400780c */ /* 0x000fda0003fc6270 */
[----:B------:R-:W-:Y:S05]  /*2030*/  WARPSYNC.COLLECTIVE R17, `(.L_x_178) ;  /* 0x0000000011087348 */ /* 0x000fea0003c00000 */
[----:B------:R0:W1:Y:S02]  /*2040*/  SHFL.UP P0, R25, R24, R19, R18 ;  /* 0x0400001318197389 */ /* 0x0000640000000012 */
[----:B01----:R-:W-:Y:S05]  /*2050*/  ENDCOLLECTIVE ;  /* 0x000000000000791b */ /* 0x003fea0003800000 */
.L_x_178:
[----:B------:R-:W-:Y:S01]  /*2060*/  IMAD.MOV.U32 R24, RZ, RZ, R3 ;  /* 0x000000ffff187224 */ /* 0x000fe200078e0003 */
[----:B------:R-:W-:-:S07]  /*2070*/  SEL R22, R25, RZ, P5 ;  /* 0x000000ff19167207 */ /* 0x000fce0002800000 */
[----:B------:R-:W-:Y:S05]  /*2080*/  WARPSYNC.COLLECTIVE R17, `(.L_x_179) ;  /* 0x0000000011087348 */ /* 0x000fea0003c00000 */
[----:B------:R0:W1:Y:S02]  /*2090*/  SHFL.UP P0, R25, R24, R19, R18 ;  /* 0x0400001318197389 */ /* 0x0000640000000012 */
[----:B01----:R-:W-:Y:S05]  /*20a0*/  ENDCOLLECTIVE ;  /* 0x000000000000791b */ /* 0x003fea0003800000 */
.L_x_179:
[----:B------:R-:W-:Y:S01]  /*20b0*/  IADD3 R22, PT, PT, R21, R22, RZ ;  /* 0x0000001615167210 */ /* 0x000fe20007ffe0ff */
[----:B------:R-:W-:Y:S01]  /*20c0*/  IMAD.MOV.U32 R24, RZ, RZ, R0 ;  /* 0x000000ffff187224 */ /* 0x000fe200078e0000 */
[----:B------:R-:W-:-:S07]  /*20d0*/  MOV R26, R25 ;  /* 0x00000019001a7202 */ /* 0x000fce0000000f00 */
[----:B------:R-:W-:Y:S05]  /*20e0*/  WARPSYNC.COLLECTIVE R17, `(.L_x_180) ;  /* 0x0000000011087348 */ /* 0x000fea0003c00000 */
[----:B------:R0:W1:Y:S02]  /*20f0*/  SHFL.UP P0, R25, R24, R19, R18 ;  /* 0x0400001318197389 */ /* 0x0000640000000012 */
[----:B01----:R-:W-:Y:S05]  /*2100*/  ENDCOLLECTIVE ;  /* 0x000000000000791b */ /* 0x003fea0003800000 */
.L_x_180:
[----:B------:R-:W-:-:S05]  /*2110*/  FADD R26, R3, R26 ;  /* 0x0000001a031a7221 */ /* 0x000fca0000000000 */
[----:B------:R-:W-:Y:S01]  /*2120*/  @P5 FSEL R3, R26, R3, !P4 ;  /* 0x000000031a035208 */ /* 0x000fe20006000000 */
[----:B------:R-:W-:Y:S02]  /*2130*/  HFMA2 R19, -RZ, RZ, 0, 1.1920928955078125e-07 ;  /* 0x00000002ff137431 */ /* 0x000fe400000001ff */
[----:B------:R-:W-:Y:S01]  /*2140*/  IMAD.MOV.U32 R24, RZ, RZ, R22 ;  /* 0x000000ffff187224 */ /* 0x000fe200078e0016 */
[----:B------:R-:W-:-:S07]  /*2150*/  MOV R23, R25 ;  /* 0x0000001900177202 */ /* 0x000fce0000000f00 */
[----:B------:R-:W-:Y:S05]  /*2160*/  WARPSYNC.COLLECTIVE R17, `(.L_x_181) ;  /* 0x0000000011087348 */ /* 0x000fea0003c00000 */
[----:B------:R0:W1:Y:S02]  /*2170*/  SHFL.UP P0, R25, R24, R19, R18 ;  /* 0x0400001318197389 */ /* 0x0000640000000012 */
[----:B01----:R-:W-:Y:S05]  /*2180*/  ENDCOLLECTIVE ;  /* 0x000000000000791b */ /* 0x003fea0003800000 */
.L_x_181:
[----:B------:R-:W-:-:S05]  /*2190*/  FADD R23, R0, R23 ;  /* 0x0000001700177221 */ /* 0x000fca0000000000 */
[----:B------:R-:W-:Y:S02]  /*21a0*/  @P5 FSEL R0, R23, R0, !P4 ;  /* 0x0000000017005208 */ /* 0x000fe40006000000 */
[----:B------:R-:W-:Y:S02]  /*21b0*/  ISETP.GE.AND P5, PT, R20, 0x2, PT ;  /* 0x000000021400780c */ /* 0x000fe40003fa6270 */
[----:B------:R-:W-:Y:S02]  /*21c0*/  ISETP.NE.AND P4, PT, R22, RZ, PT ;  /* 0x000000ff1600720c */ /* 0x000fe40003f85270 */
[----:B------:R-:W-:Y:S02]  /*21d0*/  MOV R24, R3 ;  /* 0x0000000300187202 */ /* 0x000fe40000000f00 */
[----:B------:R-:W-:-:S09]  /*21e0*/  SEL R21, R25, RZ, P5 ;  /* 0x000000ff19157207 */ /* 0x000fd20002800000 */
[----:B------:R-:W-:Y:S05]  /*21f0*/  WARPSYNC.COLLECTIVE R17, `(.L_x_182) ;  /* 0x0000000011087348 */ /* 0x000fea0003c00000 */
[----:B------:R0:W1:Y:S02]  /*2200*/  SHFL.UP P0, R25, R24, R19, R18 ;  /* 0x0400001318197389 */ /* 0x0000640000000012 */
[----:B01----:R-:W-:Y:S05]  /*2210*/  ENDCOLLECTIVE ;  /* 0x000000000000791b */ /* 0x003fea0003800000 */
.L_x_182:
[----:B------:R-:W-:Y:S01]  /*2220*/  IMAD.IADD R21, R22, 0x1, R21 ;  /* 0x0000000116157824 */ /* 0x000fe200078e0215 */
[----:B------:R-:W-:Y:S01]  /*2230*/  MOV R24, R0 ;  /* 0x0000000000187202 */ /* 0x000fe20000000f00 */
[----:B------:R-:W-:-:S07]  /*2240*/  IMAD.MOV.U32 R26, RZ, RZ, R25 ;  /* 0x000000ffff1a7224 */ /* 0x000fce00078e0019 */
[----:B------:R-:W-:Y:S05]  /*2250*/  WARPSYNC.COLLECTIVE R17, `(.L_x_183) ;  /* 0x0000000011087348 */ /* 0x000fea0003c00000 */
[----:B------:R0:W1:Y:S02]  /*2260*/  SHFL.UP P0, R25, R24, R19, R18 ;  /* 0x0400001318197389 */ /* 0x0000640000000012 */
[----:B01----:R-:W-:Y:S05]  /*2270*/  ENDCOLLECTIVE ;  /* 0x000000000000791b */ /* 0x003fea0003800000 */
.L_x_183:
        /* <DEDUP_REMOVED lines=8> */
.L_x_184:
[----:B------:R-:W-:-:S05]  /*2300*/  FADD R23, R0, R23 ;  /* 0x0000001700177221 */ /* 0x000fca0000000000 */
[----:B------:R-:W-:Y:S02]  /*2310*/  @P5 FSEL R0, R23, R0, !P4 ;  /* 0x0000000017005208 */ /* 0x000fe40006000000 */
[----:B------:R-:W-:Y:S02]  /*2320*/  ISETP.GE.AND P5, PT, R20, 0x4, PT ;  /* 0x000000041400780c */ /* 0x000fe40003fa6270 */
[----:B------:R-:W-:Y:S01]  /*2330*/  ISETP.NE.AND P4, PT, R21, RZ, PT ;  /* 0x000000ff1500720c */ /* 0x000fe20003f85270 */
[----:B------:R-:W-:Y:S01]  /*2340*/  IMAD.MOV.U32 R24, RZ, RZ, R3 ;  /* 0x000000ffff187224 */ /* 0x000fe200078e0003 */
[----:B------:R-:W-:-:S11]  /*2350*/  SEL R22, R25, RZ, P5 ;  /* 0x000000ff19167207 */ /* 0x000fd60002800000 */
[----:B------:R-:W-:Y:S05]  /*2360*/  WARPSYNC.COLLECTIVE R17, `(.L_x_185) ;  /* 0x0000000011087348 */ /* 0x000fea0003c00000 */
[----:B------:R0:W1:Y:S02]  /*2370*/  SHFL.UP P0, R25, R24, R19, R18 ;  /* 0x0400001318197389 */ /* 0x0000640000000012 */
[----:B01----:R-:W-:Y:S05]  /*2380*/  ENDCOLLECTIVE ;  /* 0x000000000000791b */ /* 0x003fea0003800000 */
.L_x_185:
[----:B------:R-:W-:Y:S01]  /*2390*/  IADD3 R22, PT, PT, R21, R22, RZ ;  /* 0x0000001615167210 */ /* 0x000fe20007ffe0ff */
[----:B------:R-:W-:Y:S01]  /*23a0*/  IMAD.MOV.U32 R24, RZ, RZ, R0 ;  /* 0x000000ffff187224 */ /* 0x000fe200078e0000 */
[----:B------:R-:W-:-:S07]  /*23b0*/  MOV R26, R25 ;  /* 0x00000019001a7202 */ /* 0x000fce0000000f00 */
[----:B------:R-:W-:Y:S05]  /*23c0*/  WARPSYNC.COLLECTIVE R17, `(.L_x_186) ;  /* 0x0000000011087348 */ /* 0x000fea0003c00000 */
[----:B------:R0:W1:Y:S02]  /*23d0*/  SHFL.UP P0, R25, R24, R19, R18 ;  /* 0x0400001318197389 */ /* 0x0000640000000012 */
[----:B01----:R-:W-:Y:S05]  /*23e0*/  ENDCOLLECTIVE ;  /* 0x000000000000791b */ /* 0x003fea0003800000 */
.L_x_186:
[----:B------:R-:W-:-:S05]  /*23f0*/  FADD R26, R3, R26 ;  /* 0x0000001a031a7221 */ /* 0x000fca0000000000 */
[----:B------:R-:W-:Y:S01]  /*2400*/  @P5 FSEL R3, R26, R3, !P4 ;  /* 0x000000031a035208 */ /* 0x000fe20006000000 */
[----:B------:R-:W-:Y:S02]  /*2410*/  HFMA2 R19, -RZ, RZ, 0, 4.76837158203125e-07 ;  /* 0x00000008ff137431 */ /* 0x000fe400000001ff */
[----:B------:R-:W-:Y:S01]  /*2420*/  IMAD.MOV.U32 R24, RZ, RZ, R22 ;  /* 0x000000ffff187224 */ /* 0x000fe200078e0016 */
[----:B------:R-:W-:-:S07]  /*2430*/  MOV R23, R25 ;  /* 0x0000001900177202 */ /* 0x000fce0000000f00 */
[----:B------:R-:W-:Y:S05]  /*2440*/  WARPSYNC.COLLECTIVE R17, `(.L_x_187) ;  /* 0x0000000011087348 */ /* 0x000fea0003c00000 */
[----:B------:R0:W1:Y:S02]  /*2450*/  SHFL.UP P0, R25, R24, R19, R18 ;  /* 0x0400001318197389 */ /* 0x0000640000000012 */
[----:B01----:R-:W-:Y:S05]  /*2460*/  ENDCOLLECTIVE ;  /* 0x000000000000791b */ /* 0x003fea0003800000 */
.L_x_187:
[----:B------:R-:W-:-:S05]  /*2470*/  FADD R23, R0, R23 ;  /* 0x0000001700177221 */ /* 0x000fca0000000000 */
[----:B------:R-:W-:Y:S02]  /*2480*/  @P5 FSEL R0, R23, R0, !P4 ;  /* 0x0000000017005208 */ /* 0x000fe40006000000 */
[----:B------:R-:W-:Y:S02]  /*2490*/  ISETP.GE.AND P4, PT, R20, 0x10, PT ;  /* 0x000000101400780c */ /* 0x000fe40003f86270 */
[----:B------:R-:W-:Y:S02]  /*24a0*/  ISETP.NE.AND P5, PT, R22, RZ, PT ;  /* 0x000000ff1600720c */ /* 0x000fe40003fa5270 */
[----:B------:R-:W-:Y:S01]  /*24b0*/  MOV R24, R3 ;  /* 0x0000000300187202 */ /* 0x000fe20000000f00 */
[----:B------:R-:W-:-:S10]  /*24c0*/  IMAD.MOV.U32 R23, RZ, RZ, R25 ;  /* 0x000000ffff177224 */ /* 0x000fd400078e0019 */
[----:B------:R-:W-:Y:S05]  /*24d0*/  WARPSYNC.COLLECTIVE R17, `(.L_x_188) ;  /* 0x0000000011087348 */ /* 0x000fea0003c00000 */
[----:B------:R0:W1:Y:S02]  /*24e0*/  SHFL.UP P0, R25, R24, R19, R18 ;  /* 0x0400001318197389 */ /* 0x0000640000000012 */
[----:B01----:R-:W-:Y:S05]  /*24f0*/  ENDCOLLECTIVE ;  /* 0x000000000000791b */ /* 0x003fea0003800000 */
.L_x_188:
[----:B------:R-:W-:-:S05]  /*2500*/  SEL R23, R23, RZ, P6 ;  /* 0x000000ff17177207 */ /* 0x000fca0003000000 */
[----:B------:R-:W-:Y:S01]  /*2510*/  IMAD.IADD R23, R22, 0x1, R23 ;  /* 0x0000000116177824 */ /* 0x000fe200078e0217 */
[----:B------:R-:W-:Y:S01]  /*2520*/  MOV R24, R0 ;  /* 0x0000000000187202 */ /* 0x000fe20000000f00 */
[----:B------:R-:W-:-:S07]  /*2530*/  FADD R20, R3, R25 ;  /* 0x0000001903147221 */ /* 0x000fce0000000000 */
[----:B------:R-:W-:Y:S05]  /*2540*/  WARPSYNC.COLLECTIVE R17, `(.L_x_189) ;  /* 0x0000000011087348 */ /* 0x000fea0003c00000 */
[----:B------:R0:W1:Y:S02]  /*2550*/  SHFL.UP P0, R25, R24, R19, R18 ;  /* 0x0400001318197389 */ /* 0x0000640000000012 */
[----:B01----:R-:W-:Y:S05]  /*2560*/  ENDCOLLECTIVE ;  /* 0x000000000000791b */ /* 0x003fea0003800000 */
.L_x_189:
[----:B------:R-:W-:Y:S02]  /*2570*/  @P6 FSEL R3, R20, R3, !P5 ;  /* 0x0000000314036208 */ /* 0x000fe40006800000 */
[----:B------:R-:W0:Y:S01]  /*2580*/  S2R R20, SR_TID.X ;  /* 0x0000000000147919 */ /* 0x000e220000002100 */
[----:B------:R-:W-:Y:S01]  /*2590*/  MOV R24, R23 ;  /* 0x0000001700187202 */ /* 0x000fe20000000f00 */
[----:B------:R-:W-:Y:S02]  /*25a0*/  IMAD.MOV.U32 R19, RZ, RZ, 0x10 ;  /* 0x00000010ff137424 */ /* 0x000fe400078e00ff */
[----:B------:R-:W-:-:S07]  /*25b0*/  IMAD.MOV.U32 R21, RZ, RZ, R25 ;  /* 0x000000ffff157224 */ /* 0x000fce00078e0019 */
[----:B0-----:R-:W-:Y:S05]  /*25c0*/  WARPSYNC.COLLECTIVE R17, `(.L_x_190) ;  /* 0x0000000011087348 */ /* 0x001fea0003c00000 */
[----:B------:R1:W2:Y:S02]  /*25d0*/  SHFL.UP P0, R25, R24, R19, R18 ;  /* 0x0400001318197389 */ /* 0x0002a40000000012 */
[----:B012---:R-:W-:Y:S05]  /*25e0*/  ENDCOLLECTIVE ;  /* 0x000000000000791b */ /* 0x007fea0003800000 */
.L_x_190:
[----:B------:R-:W-:-:S05]  /*25f0*/  FADD R21, R0, R21 ;  /* 0x0000001500157221 */ /* 0x000fca0000000000 */
[----:B------:R-:W-:Y:S02]  /*2600*/  @P6 FSEL R0, R21, R0, !P5 ;  /* 0x0000000015006208 */ /* 0x000fe40006800000 */
[----:B------:R-:W-:Y:S01]  /*2610*/  ISETP.NE.AND P5, PT, R23, RZ, PT ;  /* 0x000000ff1700720c */ /* 0x000fe20003fa5270 */
[----:B------:R-:W-:Y:S01]  /*2620*/  IMAD.MOV.U32 R24, RZ, RZ, R3 ;  /* 0x000000ffff187224 */ /* 0x000fe200078e0003 */
[----:B------:R-:W-:-:S11]  /*2630*/  SEL R22, R25, RZ, P4 ;  /* 0x000000ff19167207 */ /* 0x000fd60002000000 */
[----:B------:R-:W-:Y:S05]  /*2640*/  WARPSYNC.COLLECTIVE R17, `(.L_x_191) ;  /* 0x0000000011087348 */ /* 0x000fea0003c00000 */
[----:B------:R0:W1:Y:S02]  /*2650*/  SHFL.UP P0, R25, R24, R19, R18 ;  /* 0x0400001318197389 */ /* 0x0000640000000012 */
[----:B01----:R-:W-:Y:S05]  /*2660*/  ENDCOLLECTIVE ;  /* 0x000000000000791b */ /* 0x003fea0003800000 */
.L_x_191:
[----:B------:R-:W-:Y:S01]  /*2670*/  IADD3 R22, PT, PT, R23, R22, RZ ;  /* 0x0000001617167210 */ /* 0x000fe20007ffe0ff */
[----:B------:R-:W-:Y:S01]  /*2680*/  IMAD.MOV.U32 R24, RZ, RZ, R0 ;  /* 0x000000ffff187224 */ /* 0x000fe200078e0000 */
[----:B------:R-:W-:-:S07]  /*2690*/  MOV R26, R25 ;  /* 0x00000019001a7202 */ /* 0x000fce0000000f00 */
[----:B------:R-:W-:Y:S05]  /*26a0*/  WARPSYNC.COLLECTIVE R17, `(.L_x_192) ;  /* 0x0000000011087348 */ /* 0x000fea0003c00000 */
[----:B------:R0:W1:Y:S02]  /*26b0*/  SHFL.UP P0, R25, R24, R19, R18 ;  /* 0x0400001318197389 */ /* 0x0000640000000012 */
[----:B01----:R-:W-:Y:S05]  /*26c0*/  ENDCOLLECTIVE ;  /* 0x000000000000791b */ /* 0x003fea0003800000 */
.L_x_192:
[----:B------:R-:W-:-:S05]  /*26d0*/  FADD R26, R3, R26 ;  /* 0x0000001a031a7221 */ /* 0x000fca0000000000 */
[----:B------:R-:W-:Y:S01]  /*26e0*/  @P4 FSEL R3, R26, R3, !P5 ;  /* 0x000000031a034208 */ /* 0x000fe20006800000 */
[----:B------:R-:W-:Y:S02]  /*26f0*/  HFMA2 R19, -RZ, RZ, 0, 5.9604644775390625e-08 ;  /* 0x00000001ff137431 */ /* 0x000fe400000001ff */
[----:B------:R-:W-:Y:S01]  /*2700*/  IMAD.MOV.U32 R24, RZ, RZ, R22 ;  /* 0x000000ffff187224 */ /* 0x000fe200078e0016 */
[----:B------:R-:W-:-:S07]  /*2710*/  MOV R21, R25 ;  /* 0x0000001900157202 */ /* 0x000fce0000000f00 */
[----:B------:R-:W-:Y:S05]  /*2720*/  WARPSYNC.COLLECTIVE R17, `(.L_x_193) ;  /* 0x0000000011087348 */ /* 0x000fea0003c00000 */
[----:B------:R0:W1:Y:S02]  /*2730*/  SHFL.UP P0, R25, R24, R19, R18 ;  /* 0x0400001318197389 */ /* 0x0000640000000012 */
[----:B01----:R-:W-:Y:S05]  /*2740*/  ENDCOLLECTIVE ;  /* 0x000000000000791b */ /* 0x003fea0003800000 */
.L_x_193:
[----:B------:R-:W-:-:S05]  /*2750*/  FADD R21, R0, R21 ;  /* 0x0000001500157221 */ /* 0x000fca0000000000 */
[----:B------:R-:W-:Y:S02]  /*2760*/  @P4 FSEL R0, R21, R0, !P5 ;  /* 0x0000000015004208 */ /* 0x000fe40006800000 */
[----:B------:R-:W-:Y:S01]  /*2770*/  MOV R24, R3 ;  /* 0x0000000300187202 */ /* 0x000fe20000000f00 */
[----:B------:R-:W-:-:S07]  /*2780*/  IMAD.MOV.U32 R21, RZ, RZ, R25 ;  /* 0x000000ffff157224 */ /* 0x000fce00078e0019 */
[----:B------:R-:W-:Y:S05]  /*2790*/  WARPSYNC.COLLECTIVE R17, `(.L_x_194) ;  /* 0x0000000011087348 */ /* 0x000fea0003c00000 */
[----:B------:R0:W1:Y:S02]  /*27a0*/  SHFL.UP P0, R25, R24, R19, R18 ;  /* 0x0400001318197389 */ /* 0x0000640000000012 */
[----:B01----:R-:W-:Y:S05]  /*27b0*/  ENDCOLLECTIVE ;  /* 0x000000000000791b */ /* 0x003fea0003800000 */
.L_x_194:
[----:B------:R-:W-:Y:S01]  /*27c0*/  MOV R24, R0 ;  /* 0x0000000000187202 */ /* 0x000fe20000000f00 */
[----:B------:R-:W-:-:S07]  /*27d0*/  IMAD.MOV.U32 R3, RZ, RZ, R25 ;  /* 0x000000ffff037224 */ /* 0x000fce00078e0019 */
[----:B------:R-:W-:Y:S05]  /*27e0*/  WARPSYNC.COLLECTIVE R17, `(.L_x_195) ;  /* 0x0000000011087348 */ /* 0x000fea0003c00000 */
[----:B------:R0:W1:Y:S02]  /*27f0*/  SHFL.UP P0, R25, R24, R19, R18 ;  /* 0x0400001318197389 */ /* 0x0000640000000012 */
[----:B01----:R-:W-:Y:S05]  /*2800*/  ENDCOLLECTIVE ;  /* 0x000000000000791b */ /* 0x003fea0003800000 */
.L_x_195:
[----:B------:R-:W-:Y:S05]  /*2810*/  BRA `(.L_x_196) ;  /* 0xfffffff000dc7947 */ /* 0x000fea000383ffff */
.L_x_197:
        /* <DEDUP_REMOVED lines=14> */
.L_x_519:


//--------------------- .text._Z22groupNormNHWCSumKernelILi256EEv19GroupNormNHWCParams --------------------------
	.section	.text._Z22groupNormNHWCSumKernelILi256EEv19GroupNormNHWCParams,"ax",@progbits
	.align	128
        .global         _Z22groupNormNHWCSumKernelILi256EEv19GroupNormNHWCParams
        .type           _Z22groupNormNHWCSumKernelILi256EEv19GroupNormNHWCParams,@function
        .size           _Z22groupNormNHWCSumKernelILi256EEv19GroupNormNHWCParams,(.L_x_520 - _Z22groupNormNHWCSumKernelILi256EEv19GroupNormNHWCParams)
        .other          _Z22groupNormNHWCSumKernelILi256EEv19GroupNormNHWCParams,@"STO_CUDA_ENTRY STV_DEFAULT"
_Z22groupNormNHWCSumKernelILi256EEv19GroupNormNHWCParams:
.text._Z22groupNormNHWCSumKernelILi256EEv19GroupNormNHWCParams:
[----:B------:R-:W-:Y:S08]  /*0000*/  LDC R1, c[0x0][0x37c] ;  /* 0x0000df00ff017b82 */ /* 0x000ff00000000800 */
[----:B------:R-:W0:Y:S01]  /*0010*/  S2UR UR4, SR_CTAID.Y ;  /* 0x00000000000479c3 */ /* 0x000e220000002600 */
[----:B------:R-:W1:Y:S01]  /*0020*/  S2R R26, SR_TID.X ;  /* 0x00000000001a7919 */ /* 0x000e620000002100 */
[----:B------:R-:W-:-:S06]  /*0030*/  IMAD.MOV.U32 R20, RZ, RZ, RZ ;  /* 0x000000ffff147224 */ /* 0x000fcc00078e00ff */
[----:B------:R-:W0:Y:S08]  /*0040*/  LDC.64 R18, c[0x0][0x3c0] ;  /* 0x0000f000ff127b82 */ /* 0x000e300000000a00 */
[----:B------:R-:W2:Y:S08]  /*0050*/  S2UR UR6, SR_CTAID.X ;  /* 0x00000000000679c3 */ /* 0x000eb00000002500 */
[----:B------:R-:W2:Y:S01]  /*0060*/  LDC R3, c[0x0][0x3c8] ;  /* 0x0000f200ff037b82 */ /* 0x000ea20000000800 */
[----:B0-----:R-:W-:Y:S01]  /*0070*/  IMAD R17, R19, UR4, RZ ;  /* 0x0000000413117c24 */ /* 0x001fe2000f8e02ff */
[----:B------:R-:W0:Y:S01]  /*0080*/  LDCU.64 UR4, c[0x0][0x358] ;  /* 0x00006b00ff0477ac */ /* 0x000e220008000a00 */
[----:B-1----:R-:W-:-:S03]  /*0090*/  IMAD.SHL.U32 R0, R26, 0x2, RZ ;  /* 0x000000021a007824 */ /* 0x002fc600078e00ff */
[----:B------:R-:W-:Y:S01]  /*00a0*/  VIADDMNMX R18, R17, R19, R18, PT ;  /* 0x0000001311127246 */ /* 0x000fe20003800112 */
[----:B------:R-:W-:-:S03]  /*00b0*/  HFMA2 R19, -RZ, RZ, 0, 0 ;  /* 0x00000000ff137431 */ /* 0x000fc600000001ff */
[----:B------:R-:W-:Y:S01]  /*00c0*/  ISETP.GE.AND P0, PT, R17, R18, PT ;  /* 0x000000121100720c */ /* 0x000fe20003f06270 */
[----:B--2---:R-:W-:-:S12]  /*00d0*/  IMAD R2, R3, UR6, R0 ;  /* 0x0000000603027c24 */ /* 0x004fd8000f8e0200 */
[----:B0-----:R-:W-:Y:S05]  /*00e0*/  @P0 BRA `(.L_x_198) ;  /* 0x00000010009c0947 */ /* 0x001fea0003800000 */
[----:B------:R-:W0:Y:S01]  /*00f0*/  LDC R5, c[0x0][0x3d0] ;  /* 0x0000f400ff057b82 */ /* 0x000e220000000800 */
[----:B------:R-:W-:Y:S01]  /*0100*/  IMAD.IADD R8, R17, 0x1, -R18 ;  /* 0x0000000111087824 */ /* 0x000fe200078e0a12 */
[--C-:B------:R-:W-:Y:S01]  /*0110*/  SHF.R.S32.HI R3, RZ, 0x1f, R2.reuse ;  /* 0x0000001fff037819 */ /* 0x100fe20000011402 */
[----:B------:R-:W-:Y:S01]  /*0120*/  IMAD.IADD R18, R18, 0x1, -R17 ;  /* 0x0000000112127824 */ /* 0x000fe200078e0a11 */
[----:B------:R-:W-:Y:S01]  /*0130*/  PRMT R23, RZ, 0x7610, R23 ;  /* 0x00007610ff177816 */ /* 0x000fe20000000017 */
[----:B------:R-:W-:Y:S01]  /*0140*/  IMAD.MOV.U32 R19, RZ, RZ, RZ ;  /* 0x000000ffff137224 */ /* 0x000fe200078e00ff */
[----:B------:R-:W-:Y:S01]  /*0150*/  ISETP.GT.U32.AND P0, PT, R8, -0x8, PT ;  /* 0xfffffff80800780c */ /* 0x000fe20003f04070 */
[----:B------:R-:W-:Y:S01]  /*0160*/  IMAD.MOV.U32 R20, RZ, RZ, RZ ;  /* 0x000000ffff147224 */ /* 0x000fe200078e00ff */
[----:B------:R-:W1:Y:S01]  /*0170*/  S2UR UR6, SR_CTAID.Z ;  /* 0x00000000000679c3 */ /* 0x000e620000002700 */
[----:B------:R-:W-:Y:S02]  /*0180*/  LOP3.LUT R27, R18, 0x7, RZ, 0xc0, !PT ;  /* 0x00000007121b7812 */ /* 0x000fe400078ec0ff */
[----:B0-----:R-:W-:Y:S01]  /*0190*/  SHF.R.S32.HI R6, RZ, 0x1f, R5 ;  /* 0x0000001fff067819 */ /* 0x001fe20000011405 */
[----:B-1----:R-:W-:-:S04]  /*01a0*/  IMAD.WIDE.U32 R4, R5, UR6, R2 ;  /* 0x0000000605047c25 */ /* 0x002fc8000f8e0002 */
        /* <DEDUP_REMOVED lines=10> */
.L_x_200:
[----:B------:R-:W0:Y:S01]  /*0250*/  @!P0 LDC.64 R14, c[0x0][0x388] ;  /* 0x0000e200ff0e8b82 */ /* 0x000e220000000a00 */
[----:B------:R-:W-:-:S05]  /*0260*/  @!P0 IADD3 R7, PT, PT, R17, -0x3, RZ ;  /* 0xfffffffd11078810 */ /* 0x000fca0007ffe0ff */
[----:B-1----:R-:W-:-:S03]  /*0270*/  @!P0 IMAD.WIDE R6, R7, UR7, R4 ;  /* 0x0000000707068c25 */ /* 0x002fc6000f8e0204 */
[----:B0-----:R-:W-:-:S04]  /*0280*/  @!P0 LEA R14, P1, R6, R14, 0x1 ;  /* 0x0000000e060e8211 */ /* 0x001fc800078208ff */
[----:B------:R-:W-:-:S05]  /*0290*/  @!P0 LEA.HI.X R15, R6, R15, R7, 0x1, P1 ;  /* 0x0000000f060f8211 */ /* 0x000fca00008f0c07 */
[----:B------:R0:W2:Y:S01]  /*02a0*/  @!P0 LDG.E R14, desc[UR4][R14.64] ;  /* 0x000000040e0e8981 */ /* 0x0000a2000c1e1900 */
[----:B------:R-:W-:Y:S01]  /*02b0*/  PRMT R30, RZ, 0x7610, R30 ;  /* 0x00007610ff1e7816 */ /* 0x000fe2000000001e */
[----:B------:R-:W-:Y:S01]  /*02c0*/  VIADD R13, R17, 0xfffffffe ;  /* 0xfffffffe110d7836 */ /* 0x000fe20000000000 */
[----:B------:R-:W-:Y:S01]  /*02d0*/  PRMT R23, R23, 0x5410, RZ ;  /* 0x0000541017177816 */ /* 0x000fe200000000ff */
[----:B0-----:R-:W-:Y:S01]  /*02e0*/  VIADD R15, R17, 0xffffffff ;  /* 0xffffffff110f7836 */ /* 0x001fe20000000000 */
        /* <DEDUP_REMOVED lines=10> */
[----:B------:R-:W0:Y:S02]  /*0390*/  @!P0 LDC.64 R12, c[0x0][0x388] ;  /* 0x0000e200ff0c8b82 */ /* 0x000e240000000a00 */
[----:B------:R1:W3:Y:S01]  /*03a0*/  @!P0 LDG.E R21, desc[UR4][R24.64] ;  /* 0x0000000418158981 */ /* 0x0002e2000c1e1900 */
[----:B------:R-:W-:Y:S01]  /*03b0*/  @!P0 IMAD.WIDE R6, R17, UR7, R4 ;  /* 0x0000000711068c25 */ /* 0x000fe2000f8e0204 */
[----:B-1----:R-:W-:-:S04]  /*03c0*/  @!P0 LEA R24, P1, R14, R8, 0x1 ;  /* 0x000000080e188211 */ /* 0x002fc800078208ff */
[----:B------:R-:W-:Y:S02]  /*03d0*/  @!P0 LEA.HI.X R25, R14, R9, R15, 0x1, P1 ;  /* 0x000000090e198211 */ /* 0x000fe400008f0c0f */
[----:B------:R-:W1:Y:S01]  /*03e0*/  @!P0 LDC.64 R8, c[0x0][0x388] ;  /* 0x0000e200ff088b82 */ /* 0x000e620000000a00 */
[C---:B--2---:R-:W-:Y:S02]  /*03f0*/  @!P0 LEA R28, P1, R6.reuse, R10, 0x1 ;  /* 0x0000000a061c8211 */ /* 0x044fe400078208ff */
[----:B------:R1:W2:Y:S01]  /*0400*/  @!P0 LDG.E R22, desc[UR4][R24.64] ;  /* 0x0000000418168981 */ /* 0x0002a2000c1e1900 */
[----:B------:R-:W-:Y:S02]  /*0410*/  IADD3 R15, PT, PT, R17, 0x1, RZ ;  /* 0x00000001110f7810 */ /* 0x000fe40007ffe0ff */
[----:B------:R-:W-:-:S03]  /*0420*/  @!P0 LEA.HI.X R29, R6, R11, R7, 0x1, P1 ;  /* 0x0000000b061d8211 */ /* 0x000fc600008f0c07 */
[----:B------:R-:W-:Y:S01]  /*0430*/  @!P0 IMAD.WIDE R14, R15, UR7, R4 ;  /* 0x000000070f0e8c25 */ /* 0x000fe2000f8e0204 */
[----:B------:R-:W4:Y:S01]  /*0440*/  @!P0 LDC.64 R6, c[0x0][0x388] ;  /* 0x0000e200ff068b82 */ /* 0x000f220000000a00 */
[----:B------:R-:W5:Y:S02]  /*0450*/  @!P0 LDG.E R28, desc[UR4][R28.64] ;  /* 0x000000041c1c8981 */ /* 0x000f64000c1e1900 */
[----:B------:R-:W-:Y:S01]  /*0460*/  VIADD R11, R17, 0x2 ;  /* 0x00000002110b7836 */ /* 0x000fe20000000000 */
[----:B0-----:R-:W-:-:S03]  /*0470*/  @!P0 LEA R31, P1, R14, R12, 0x1 ;  /* 0x0000000c0e1f8211 */ /* 0x001fc600078208ff */
[----:B------:R-:W-:Y:S01]  /*0480*/  @!P0 IMAD.WIDE R10, R11, UR7, R4 ;  /* 0x000000070b0a8c25 */ /* 0x000fe2000f8e0204 */
[----:B------:R-:W-:Y:S02]  /*0490*/  @!P0 LEA.HI.X R15, R14, R13, R15, 0x1, P1 ;  /* 0x0000000d0e0f8211 */ /* 0x000fe400008f0c0f */
[----:B------:R-:W0:Y:S01]  /*04a0*/  @!P0 LDC.64 R12, c[0x0][0x388] ;  /* 0x0000e200ff0c8b82 */ /* 0x000e220000000a00 */
[----:B------:R-:W-:Y:S01]  /*04b0*/  @!P0 IMAD.MOV.U32 R14, RZ, RZ, R31 ;  /* 0x000000ffff0e8224 */ /* 0x000fe200078e001f */
[----:B-1----:R-:W-:-:S05]  /*04c0*/  @!P0 LEA R24, P1, R10, R8, 0x1 ;  /* 0x000000080a188211 */ /* 0x002fca00078208ff */
[----:B------:R-:W5:Y:S01]  /*04d0*/  @!P0 LDG.E R14, desc[UR4][R14.64] ;  /* 0x000000040e0e8981 */ /* 0x000f62000c1e1900 */
[----:B------:R-:W-:Y:S01]  /*04e0*/  @!P0 LEA.HI.X R11, R10, R9, R11, 0x1, P1 ;  /* 0x000000090a0b8211 */ /* 0x000fe200008f0c0b */
[----:B------:R-:W-:Y:S01]  /*04f0*/  @!P0 IMAD.MOV.U32 R10, RZ, RZ, R24 ;  /* 0x000000ffff0a8224 */ /* 0x000fe200078e0018 */
[----:B------:R-:W-:-:S05]  /*0500*/  IADD3 R25, PT, PT, R17, 0x3, RZ ;  /* 0x0000000311197810 */ /* 0x000fca0007ffe0ff */
[----:B------:R-:W-:Y:S01]  /*0510*/  @!P0 IMAD.WIDE R8, R25, UR7, R4 ;  /* 0x0000000719088c25 */ /* 0x000fe2000f8e0204 */
[----:B------:R-:W5:Y:S03]  /*0520*/  @!P0 LDG.E R10, desc[UR4][R10.64] ;  /* 0x000000040a0a8981 */ /* 0x000f66000c1e1900 */
[----:B------:R-:W-:Y:S01]  /*0530*/  VIADD R25, R17, 0x4 ;  /* 0x0000000411197836 */ /* 0x000fe20000000000 */
[----:B----4-:R-:W-:-:S03]  /*0540*/  @!P0 LEA R6, P1, R8, R6, 0x1 ;  /* 0x0000000608068211 */ /* 0x010fc600078208ff */
[----:B------:R-:W-:Y:S01]  /*0550*/  @!P0 IMAD.WIDE R24, R25, UR7, R4 ;  /* 0x0000000719188c25 */ /* 0x000fe2000f8e0204 */
[----:B------:R-:W-:Y:S02]  /*0560*/  @!P0 LEA.HI.X R7, R8, R7, R9, 0x1, P1 ;  /* 0x0000000708078211 */ /* 0x000fe400008f0c09 */
[----:B0-----:R-:W-:-:S03]  /*0570*/  @!P0 LEA R12, P1, R24, R12, 0x1 ;  /* 0x0000000c180c8211 */ /* 0x001fc600078208ff */
[----:B------:R0:W4:Y:S01]  /*0580*/  @!P0 LDG.E R8, desc[UR4][R6.64] ;  /* 0x0000000406088981 */ /* 0x000122000c1e1900 */
[----:B------:R-:W-:Y:S02]  /*0590*/  @!P0 LEA.HI.X R13, R24, R13, R25, 0x1, P1 ;  /* 0x0000000d180d8211 */ /* 0x000fe400008f0c19 */
[----:B0-----:R-:W-:-:S03]  /*05a0*/  @!P0 MOV R6, R12 ;  /* 0x0000000c00068202 */ /* 0x001fc60000000f00 */
[----:B------:R-:W-:-:S05]  /*05b0*/  @!P0 IMAD.MOV.U32 R7, RZ, RZ, R13 ;  /* 0x000000ffff078224 */ /* 0x000fca00078e000d */
[----:B------:R0:W4:Y:S01]  /*05c0*/  @!P0 LDG.E R9, desc[UR4][R6.64] ;  /* 0x0000000406098981 */ /* 0x000122000c1e1900 */
[----:B------:R-:W-:Y:S01]  /*05d0*/  HADD2.F32 R30, -RZ, R30.H0_H0 ;  /* 0x2000001eff1e7230 */ /* 0x000fe20000004100 */
[----:B------:R-:W-:Y:S01]  /*05e0*/  IADD3 R17, PT, PT, R17, 0x8, RZ ;  /* 0x0000000811117810 */ /* 0x000fe20007ffe0ff */
[----:B------:R-:W-:Y:S02]  /*05f0*/  HADD2.F32 R11, -RZ, R23.H1_H1 ;  /* 0x30000017ff0b7230 */ /* 0x000fe40000004100 */
[----:B------:R-:W-:-:S03]  /*0600*/  VIADD R16, R16, 0x8 ;  /* 0x0000000810107836 */ /* 0x000fc60000000000 */
[C---:B------:R-:W-:Y:S01]  /*0610*/  FADD R13, R30.reuse, R11 ;  /* 0x0000000b1e0d7221 */ /* 0x040fe20000000000 */
[----:B------:R-:W-:Y:S01]  /*0620*/  FMUL R11, R11, R11 ;  /* 0x0000000b0b0b7220 */ /* 0x000fe20000400000 */
[----:B0-----:R-:W-:Y:S02]  /*0630*/  PRMT R7, RZ, 0x5410, RZ ;  /* 0x00005410ff077816 */ /* 0x001fe400000000ff */
[----:B------:R-:W-:Y:S01]  /*0640*/  FADD R13, R13, R20 ;  /* 0x000000140d0d7221 */ /* 0x000fe20000000000 */
[----:B------:R-:W-:Y:S01]  /*0650*/  FFMA R30, R30, R30, R11 ;  /* 0x0000001e1e1e7223 */ /* 0x000fe2000000000b */
[----:B------:R-:W-:Y:S02]  /*0660*/  PRMT R11, RZ, 0x5410, RZ ;  /* 0x00005410ff0b7816 */ /* 0x000fe400000000ff */
[----:B------:R-:W-:Y:S01]  /*0670*/  ISETP.NE.AND P1, PT, R16, RZ, PT ;  /* 0x000000ff1000720c */ /* 0x000fe20003f25270 */
[----:B------:R-:W-:Y:S01]  /*0680*/  FADD R30, R30, R19 ;  /* 0x000000131e1e7221 */ /* 0x000fe20000000000 */
[----:B---3--:R-:W-:-:S04]  /*0690*/  @!P0 PRMT R7, R7, 0x5410, R21 ;  /* 0x0000541007078816 */ /* 0x008fc80000000015 */
[----:B------:R-:W-:-:S05]  /*06a0*/  @!P0 PRMT R7, R21, 0x7632, R7 ;  /* 0x0000763215078816 */ /* 0x000fca0000000007 */
[--C-:B------:R-:W-:Y:S02]  /*06b0*/  HADD2.F32 R12, -RZ, R7.reuse.H1_H1 ;  /* 0x30000007ff0c7230 */ /* 0x100fe40000004100 */
[----:B------:R-:W-:Y:S01]  /*06c0*/  HADD2.F32 R15, -RZ, R7.H0_H0 ;  /* 0x20000007ff0f7230 */ /* 0x000fe20000004100 */
[----:B------:R-:W-:-:S04]  /*06d0*/  PRMT R7, RZ, 0x5410, RZ ;  /* 0x00005410ff077816 */ /* 0x000fc800000000ff */
[----:B------:R-:W-:Y:S01]  /*06e0*/  FADD R6, R12, R15 ;  /* 0x0000000f0c067221 */ /* 0x000fe20000000000 */
[----:B------:R-:W-:Y:S01]  /*06f0*/  FMUL R15, R15, R15 ;  /* 0x0000000f0f0f7220 */ /* 0x000fe20000400000 */
[----:B--2---:R-:W-:Y:S02]  /*0700*/  @!P0 PRMT R7, R22, 0x7632, R7 ;  /* 0x0000763216078816 */ /* 0x004fe40000000007 */
[----:B------:R-:W-:Y:S01]  /*0710*/  FADD R13, R13, R6 ;  /* 0x000000060d0d7221 */ /* 0x000fe20000000000 */
[----:B------:R-:W-:Y:S01]  /*0720*/  FFMA R15, R12, R12, R15 ;  /* 0x0000000c0c0f7223 */ /* 0x000fe2000000000f */
[----:B------:R-:W-:-:S03]  /*0730*/  @!P0 PRMT R7, R7, 0x5410, R22 ;  /* 0x0000541007078816 */ /* 0x000fc60000000016 */
[----:B------:R-:W-:Y:S01]  /*0740*/  FADD R15, R30, R15 ;  /* 0x0000000f1e0f7221 */ /* 0x000fe20000000000 */
[----:B-----5:R-:W-:Y:S01]  /*0750*/  @!P0 PRMT R11, R28, 0x7632, R11 ;  /* 0x000076321c0b8816 */ /* 0x020fe2000000000b */
[--C-:B------:R-:W-:Y:S02]  /*0760*/  HADD2.F32 R6, -RZ, R7.reuse.H0_H0 ;  /* 0x20000007ff067230 */ /* 0x100fe40000004100 */
[----:B------:R-:W-:Y:S01]  /*0770*/  HADD2.F32 R7, -RZ, R7.H1_H1 ;  /* 0x30000007ff077230 */ /* 0x000fe20000004100 */
[----:B------:R-:W-:Y:S02]  /*0780*/  @!P0 PRMT R11, R11, 0x5410, R28 ;  /* 0x000054100b0b8816 */ /* 0x000fe4000000001c */
[----:B------:R-:W-:Y:S02]  /*0790*/  FMUL R12, R6, R6 ;  /* 0x00000006060c7220 */ /* 0x000fe40000400000 */
[C---:B------:R-:W-:Y:S02]  /*07a0*/  FADD R6, R7.reuse, R6 ;  /* 0x0000000607067221 */ /* 0x040fe40000000000 */
[----:B------:R-:W-:Y:S01]  /*07b0*/  FFMA R12, R7, R7, R12 ;  /* 0x00000007070c7223 */ /* 0x000fe2000000000c */
[----:B------:R-:W-:Y:S01]  /*07c0*/  PRMT R7, RZ, 0x5410, RZ ;  /* 0x00005410ff077816 */ /* 0x000fe200000000ff */
[----:B------:R-:W-:Y:S01]  /*07d0*/  FADD R13, R13, R6 ;  /* 0x000000060d0d7221 */ /* 0x000fe20000000000 */
[----:B------:R-:W-:-:S02]  /*07e0*/  HADD2.F32 R6, -RZ, R11.H0_H0 ;  /* 0x2000000bff067230 */ /* 0x000fc40000004100 */
[----:B------:R-:W-:Y:S01]  /*07f0*/  FADD R15, R15, R12 ;  /* 0x0000000c0f0f7221 */ /* 0x000fe20000000000 */
[----:B------:R-:W-:Y:S01]  /*0800*/  HADD2.F32 R11, -RZ, R11.H1_H1 ;  /* 0x3000000bff0b7230 */ /* 0x000fe20000004100 */
[----:B------:R-:W-:Y:S01]  /*0810*/  @!P0 PRMT R7, R14, 0x7632, R7 ;  /* 0x000076320e078816 */ /* 0x000fe20000000007 */
[----:B------:R-:W-:-:S03]  /*0820*/  FMUL R12, R6, R6 ;  /* 0x00000006060c7220 */ /* 0x000fc60000400000 */
[----:B------:R-:W-:Y:S01]  /*0830*/  @!P0 PRMT R7, R7, 0x5410, R14 ;  /* 0x0000541007078816 */ /* 0x000fe2000000000e */
[C---:B------:R-:W-:Y:S01]  /*0840*/  FADD R6, R11.reuse, R6 ;  /* 0x000000060b067221 */ /* 0x040fe20000000000 */
[----:B------:R-:W-:Y:S01]  /*0850*/  FFMA R12, R11, R11, R12 ;  /* 0x0000000b0b0c7223 */ /* 0x000fe2000000000c */
[----:B------:R-:W-:Y:S02]  /*0860*/  PRMT R11, RZ, 0x5410, RZ ;  /* 0x00005410ff0b7816 */ /* 0x000fe400000000ff */
[--C-:B------:R-:W-:Y:S02]  /*0870*/  HADD2.F32 R14, -RZ, R7.reuse.H0_H0 ;  /* 0x20000007ff0e7230 */ /* 0x100fe40000004100 */
[----:B------:R-:W-:Y:S01]  /*0880*/  FADD R13, R13, R6 ;  /* 0x000000060d0d7221 */ /* 0x000fe20000000000 */
[----:B------:R-:W-:Y:S01]  /*0890*/  @!P0 PRMT R11, R10, 0x7632, R11 ;  /* 0x000076320a0b8816 */ /* 0x000fe2000000000b */
[----:B------:R-:W-:Y:S02]  /*08a0*/  HADD2.F32 R7, -RZ, R7.H1_H1 ;  /* 0x30000007ff077230 */ /* 0x000fe40000004100 */
[----:B------:R-:W-:Y:S01]  /*08b0*/  FADD R15, R15, R12 ;  /* 0x0000000c0f0f7221 */ /* 0x000fe20000000000 */
[----:B------:R-:W-:Y:S01]  /*08c0*/  FMUL R6, R14, R14 ;  /* 0x0000000e0e067220 */ /* 0x000fe20000400000 */
[----:B------:R-:W-:Y:S01]  /*08d0*/  @!P0 PRMT R11, R11, 0x5410, R10 ;  /* 0x000054100b0b8816 */ /* 0x000fe2000000000a */
[----:B------:R-:W-:-:S02]  /*08e0*/  FADD R14, R7, R14 ;  /* 0x0000000e070e7221 */ /* 0x000fc40000000000 */
[----:B------:R-:W-:Y:S01]  /*08f0*/  FFMA R6, R7, R7, R6 ;  /* 0x0000000707067223 */ /* 0x000fe20000000006 */
[----:B------:R-:W-:Y:S01]  /*0900*/  PRMT R7, RZ, 0x5410, RZ ;  /* 0x00005410ff077816 */ /* 0x000fe200000000ff */
[--C-:B------:R-:W-:Y:S02]  /*0910*/  HADD2.F32 R10, -RZ, R11.reuse.H0_H0 ;  /* 0x2000000bff0a7230 */ /* 0x100fe40000004100 */
[----:B------:R-:W-:Y:S01]  /*0920*/  FADD R13, R13, R14 ;  /* 0x0000000e0d0d7221 */ /* 0x000fe20000000000 */
[----:B------:R-:W-:Y:S02]  /*0930*/  HADD2.F32 R11, -RZ, R11.H1_H1 ;  /* 0x3000000bff0b7230 */ /* 0x000fe40000004100 */
[----:B------:R-:W-:Y:S01]  /*0940*/  FADD R15, R15, R6 ;  /* 0x000000060f0f7221 */ /* 0x000fe20000000000 */
[----:B----4-:R-:W-:Y:S01]  /*0950*/  @!P0 PRMT R7, R8, 0x7632, R7 ;  /* 0x0000763208078816 */ /* 0x010fe20000000007 */
[----:B------:R-:W-:Y:S01]  /*0960*/  FMUL R6, R10, R10 ;  /* 0x0000000a0a067220 */ /* 0x000fe20000400000 */
[----:B------:R-:W-:-:S02]  /*0970*/  FADD R10, R11, R10 ;  /* 0x0000000a0b0a7221 */ /* 0x000fc40000000000 */
[----:B------:R-:W-:Y:S01]  /*0980*/  @!P0 PRMT R7, R7, 0x5410, R8 ;  /* 0x0000541007078816 */ /* 0x000fe20000000008 */
[----:B------:R-:W-:Y:S01]  /*0990*/  FFMA R6, R11, R11, R6 ;  /* 0x0000000b0b067223 */ /* 0x000fe20000000006 */
[----:B------:R-:W-:Y:S01]  /*09a0*/  PRMT R11, RZ, 0x7610, R11 ;  /* 0x00007610ff0b7816 */ /* 0x000fe2000000000b */
[--C-:B------:R-:W-:Y:S01]  /*09b0*/  FADD R13, R13, R10.reuse ;  /* 0x0000000a0d0d7221 */ /* 0x100fe20000000000 */
[----:B------:R-:W-:Y:S01]  /*09c0*/  PRMT R10, RZ, 0x7610, R10 ;  /* 0x00007610ff0a7816 */ /* 0x000fe2000000000a */
[--C-:B------:R-:W-:Y:S02]  /*09d0*/  HADD2.F32 R8, -RZ, R7.reuse.H0_H0 ;  /* 0x20000007ff087230 */ /* 0x100fe40000004100 */
[----:B------:R-:W-:Y:S01]  /*09e0*/  FADD R15, R15, R6 ;  /* 0x000000060f0f7221 */ /* 0x000fe20000000000 */
[----:B------:R-:W-:Y:S01]  /*09f0*/  HADD2.F32 R7, -RZ, R7.H1_H1 ;  /* 0x30000007ff077230 */ /* 0x000fe20000004100 */
[C---:B------:R-:W-:Y:S01]  /*0a00*/  @!P0 PRMT R11, R9.reuse, 0x7632, R11 ;  /* 0x00007632090b8816 */ /* 0x040fe2000000000b */
[----:B------:R-:W-:Y:S01]  /*0a10*/  FMUL R6, R8, R8 ;  /* 0x0000000808067220 */ /* 0x000fe20000400000 */
[----:B------:R-:W-:-:S02]  /*0a20*/  @!P0 PRMT R10, R9, 0x7610, R10 ;  /* 0x00007610090a8816 */ /* 0x000fc4000000000a */
[C---:B------:R-:W-:Y:S01]  /*0a30*/  FADD R8, R7.reuse, R8 ;  /* 0x0000000807087221 */ /* 0x040fe20000000000 */
[----:B------:R-:W-:Y:S02]  /*0a40*/  HADD2.F32 R11, -RZ, R11.H0_H0 ;  /* 0x2000000bff0b7230 */ /* 0x000fe40000004100 */
[----:B------:R-:W-:Y:S01]  /*0a50*/  FFMA R6, R7, R7, R6 ;  /* 0x0000000707067223 */ /* 0x000fe20000000006 */
[----:B------:R-:W-:Y:S02]  /*0a60*/  HADD2.F32 R10, -RZ, R10.H0_H0 ;  /* 0x2000000aff0a7230 */ /* 0x000fe40000004100 */
[----:B------:R-:W-:Y:S01]  /*0a70*/  FADD R8, R13, R8 ;  /* 0x000000080d087221 */ /* 0x000fe20000000000 */
[----:B------:R-:W-:Y:S01]  /*0a80*/  FMUL R7, R11, R11 ;  /* 0x0000000b0b077220 */ /* 0x000fe20000400000 */
[----:B------:R-:W-:Y:S01]  /*0a90*/  FADD R6, R15, R6 ;  /* 0x000000060f067221 */ /* 0x000fe20000000000 */
[C---:B------:R-:W-:Y:S02]  /*0aa0*/  FADD R11, R10.reuse, R11 ;  /* 0x0000000b0a0b7221 */ /* 0x040fe40000000000 */
[----:B------:R-:W-:-:S02]  /*0ab0*/  FFMA R7, R10, R10, R7 ;  /* 0x0000000a0a077223 */ /* 0x000fc40000000007 */
[----:B------:R-:W-:Y:S02]  /*0ac0*/  FADD R20, R8, R11 ;  /* 0x0000000b08147221 */ /* 0x000fe40000000000 */
[----:B------:R-:W-:Y:S01]  /*0ad0*/  FADD R19, R6, R7 ;  /* 0x0000000706137221 */ /* 0x000fe20000000000 */
[----:B------:R-:W-:Y:S06]  /*0ae0*/  @P1 BRA `(.L_x_200) ;  /* 0xfffffff400d81947 */ /* 0x000fec000383ffff */
[----:B------:R-:W-:-:S07]  /*0af0*/  VIADD R17, R17, 0xfffffffd ;  /* 0xfffffffd11117836 */ /* 0x000fce0000000000 */
.L_x_199:
[----:B------:R-:W-:-:S13]  /*0b00*/  ISETP.NE.AND P0, PT, R27, RZ, PT ;  /* 0x000000ff1b00720c */ /* 0x000fda0003f05270 */
[----:B------:R-:W-:Y:S05]  /*0b10*/  @!P0 BRA `(.L_x_198) ;  /* 0x0000000800108947 */ /* 0x000fea0003800000 */
[----:B------:R-:W-:Y:S02]  /*0b20*/  ISETP.GE.U32.AND P0, PT, R27, 0x4, PT ;  /* 0x000000041b00780c */ /* 0x000fe40003f06070 */
[----:B------:R-:W-:-:S04]  /*0b30*/  LOP3.LUT R16, R18, 0x3, RZ, 0xc0, !PT ;  /* 0x0000000312107812 */ /* 0x000fc800078ec0ff */
[----:B------:R-:W-:-:S07]  /*0b40*/  ISETP.NE.AND P1, PT, R16, RZ, PT ;  /* 0x000000ff1000720c */ /* 0x000fce0003f25270 */
[----:B------:R-:W-:Y:S06]  /*0b50*/  @!P0 BRA `(.L_x_201) ;  /* 0x00000004000c8947 */ /* 0x000fec0003800000 */
[----:B------:R-:W0:Y:S01]  /*0b60*/  LDCU UR6, c[0x0][0x3b4] ;  /* 0x00007680ff0677ac */ /* 0x000e220008000800 */
[----:B------:R-:W-:Y:S01]  /*0b70*/  VIADD R29, R17, 0x1 ;  /* 0x00000001111d7836 */ /* 0x000fe20000000000 */
[----:B0-----:R-:W-:-:S13]  /*0b80*/  ISETP.GE.AND P2, PT, R2, UR6, PT ;  /* 0x0000000602007c0c */ /* 0x001fda000bf46270 */
[----:B------:R-:W0:Y:S01]  /*0b90*/  @!P2 LDC.64 R14, c[0x0][0x388] ;  /* 0x0000e200ff0eab82 */ /* 0x000e220000000a00 */
[----:B------:R-:W-:-:S07]  /*0ba0*/  @!P2 IMAD.WIDE R8, R17, UR6, R4 ;  /* 0x000000061108ac25 */ /* 0x000fce000f8e0204 */
[----:B------:R-:W1:Y:S08]  /*0bb0*/  @!P2 LDC.64 R12, c[0x0][0x388] ;  /* 0x0000e200ff0cab82 */ /* 0x000e700000000a00 */
[----:B------:R-:W2:Y:S01]  /*0bc0*/  @!P2 LDC.64 R6, c[0x0][0x388] ;  /* 0x0000e200ff06ab82 */ /* 0x000ea20000000a00 */
[----:B0-----:R-:W-:-:S04]  /*0bd0*/  @!P2 LEA R14, P0, R8, R14, 0x1 ;  /* 0x0000000e080ea211 */ /* 0x001fc800078008ff */
[----:B------:R-:W-:-:S03]  /*0be0*/  @!P2 LEA.HI.X R15, R8, R15, R9, 0x1, P0 ;  /* 0x0000000f080fa211 */ /* 0x000fc600000f0c09 */
[----:B------:R-:W0:Y:S01]  /*0bf0*/  @!P2 LDC.64 R8, c[0x0][0x388] ;  /* 0x0000e200ff08ab82 */ /* 0x000e220000000a00 */
[----:B------:R-:W-:Y:S01]  /*0c00*/  @!P2 IMAD.WIDE R28, R29, UR6, R4 ;  /* 0x000000061d1cac25 */ /* 0x000fe2000f8e0204 */
[----:B------:R-:W3:Y:S01]  /*0c10*/  @!P2 LDG.E R14, desc[UR4][R14.64] ;  /* 0x000000040e0ea981 */ /* 0x000ee2000c1e1900 */
[----:B------:R-:W-:Y:S02]  /*0c20*/  IADD3 R11, PT, PT, R17, 0x2, RZ ;  /* 0x00000002110b7810 */ /* 0x000fe40007ffe0ff */
[----:B-1----:R-:W-:-:S03]  /*0c30*/  @!P2 LEA R24, P0, R28, R12, 0x1 ;  /* 0x0000000c1c18a211 */ /* 0x002fc600078008ff */
[----:B------:R-:W-:Y:S01]  /*0c40*/  @!P2 IMAD.WIDE R10, R11, UR6, R4 ;  /* 0x000000060b0aac25 */ /* 0x000fe2000f8e0204 */
[----:B------:R-:W-:-:S03]  /*0c50*/  @!P2 LEA.HI.X R25, R28, R13, R29, 0x1, P0 ;  /* 0x0000000d1c19a211 */ /* 0x000fc600000f0c1d */
[----:B------:R-:W-:Y:S01]  /*0c60*/  VIADD R13, R17, 0x3 ;  /* 0x00000003110d7836 */ /* 0x000fe20000000000 */
[C---:B--2---:R-:W-:Y:S01]  /*0c70*/  @!P2 LEA R6, P0, R10.reuse, R6, 0x1 ;  /* 0x000000060a06a211 */ /* 0x044fe200078008ff */
[----:B------:R-:W2:Y:S02]  /*0c80*/  @!P2 LDG.E R24, desc[UR4][R24.64] ;  /* 0x000000041818a981 */ /* 0x000ea4000c1e1900 */
[----:B------:R-:W-:Y:S01]  /*0c90*/  @!P2 IMAD.WIDE R12, R13, UR6, R4 ;  /* 0x000000060d0cac25 */ /* 0x000fe2000f8e0204 */
[----:B------:R-:W-:-:S05]  /*0ca0*/  @!P2 LEA.HI.X R7, R10, R7, R11, 0x1, P0 ;  /* 0x000000070a07a211 */ /* 0x000fca00000f0c0b */
[----:B------:R1:W4:Y:S01]  /*0cb0*/  @!P2 LDG.E R15, desc[UR4][R6.64] ;  /* 0x00000004060fa981 */ /* 0x000322000c1e1900 */
[----:B0-----:R-:W-:-:S04]  /*0cc0*/  @!P2 LEA R8, P0, R12, R8, 0x1 ;  /* 0x000000080c08a211 */ /* 0x001fc800078008ff */
[----:B------:R-:W-:-:S05]  /*0cd0*/  @!P2 LEA.HI.X R9, R12, R9, R13, 0x1, P0 ;  /* 0x000000090c09a211 */ /* 0x000fca00000f0c0d */
[----:B------:R0:W5:Y:S01]  /*0ce0*/  @!P2 LDG.E R12, desc[UR4][R8.64] ;  /* 0x00000004080ca981 */ /* 0x000162000c1e1900 */
[----:B-1----:R-:W-:Y:S02]  /*0cf0*/  PRMT R7, RZ, 0x5410, RZ ;  /* 0x00005410ff077816 */ /* 0x002fe400000000ff */
[----:B------:R-:W-:Y:S02]  /*0d00*/  PRMT R6, RZ, 0x7610, R6 ;  /* 0x00007610ff067816 */ /* 0x000fe40000000006 */
[----:B0-----:R-:W-:Y:S01]  /*0d10*/  PRMT R8, RZ, 0x5410, RZ ;  /* 0x00005410ff087816 */ /* 0x001fe200000000ff */
[----:B------:R-:W-:Y:S01]  /*0d20*/  VIADD R17, R17, 0x4 ;  /* 0x0000000411117836 */ /* 0x000fe20000000000 */
[----:B---3--:R-:W-:-:S04]  /*0d30*/  @!P2 PRMT R7, R7, 0x5410, R14 ;  /* 0x000054100707a816 */ /* 0x008fc8000000000e */
[----:B------:R-:W-:-:S05]  /*0d40*/  @!P2 PRMT R7, R14, 0x7632, R7 ;  /* 0x000076320e07a816 */ /* 0x000fca0000000007 */
[--C-:B------:R-:W-:Y:S02]  /*0d50*/  HADD2.F32 R10, -RZ, R7.reuse.H1_H1 ;  /* 0x30000007ff0a7230 */ /* 0x100fe40000004100 */
[----:B------:R-:W-:Y:S01]  /*0d60*/  HADD2.F32 R11, -RZ, R7.H0_H0 ;  /* 0x20000007ff0b7230 */ /* 0x000fe20000004100 */
[----:B------:R-:W-:-:S04]  /*0d70*/  PRMT R7, RZ, 0x7610, R7 ;  /* 0x00007610ff077816 */ /* 0x000fc80000000007 */
[----:B------:R-:W-:Y:S01]  /*0d80*/  FADD R13, R10, R11 ;  /* 0x0000000b0a0d7221 */ /* 0x000fe20000000000 */
[----:B------:R-:W-:Y:S01]  /*0d90*/  FMUL R11, R11, R11 ;  /* 0x0000000b0b0b7220 */ /* 0x000fe20000400000 */
[----:B--2---:R-:W-:-:S03]  /*0da0*/  @!P2 PRMT R7, R24, 0x7632, R7 ;  /* 0x000076321807a816 */ /* 0x004fc60000000007 */
[----:B------:R-:W-:Y:S01]  /*0db0*/  FFMA R10, R10, R10, R11 ;  /* 0x0000000a0a0a7223 */ /* 0x000fe2000000000b */
[----:B------:R-:W-:Y:S02]  /*0dc0*/  @!P2 PRMT R6, R24, 0x7610, R6 ;  /* 0x000076101806a816 */ /* 0x000fe40000000006 */
[----:B----4-:R-:W-:Y:S01]  /*0dd0*/  @!P2 PRMT R8, R8, 0x5410, R15 ;  /* 0x000054100808a816 */ /* 0x010fe2000000000f */
[----:B------:R-:W-:Y:S01]  /*0de0*/  FADD R14, R19, R10 ;  /* 0x0000000a130e7221 */ /* 0x000fe20000000000 */
[----:B------:R-:W-:Y:S01]  /*0df0*/  PRMT R10, RZ, 0x5410, RZ ;  /* 0x00005410ff0a7816 */ /* 0x000fe200000000ff */
[----:B------:R-:W-:Y:S01]  /*0e00*/  HADD2.F32 R7, -RZ, R7.H0_H0 ;  /* 0x20000007ff077230 */ /* 0x000fe20000004100 */
[----:B------:R-:W-:Y:S01]  /*0e10*/  @!P2 PRMT R8, R15, 0x7632, R8 ;  /* 0x000076320f08a816 */ /* 0x000fe20000000008 */
[----:B------:R-:W-:Y:S01]  /*0e20*/  HADD2.F32 R6, -RZ, R6.H0_H0 ;  /* 0x20000006ff067230 */ /* 0x000fe20000004100 */
[----:B-----5:R-:W-:Y:S01]  /*0e30*/  @!P2 PRMT R10, R12, 0x7632, R10 ;  /* 0x000076320c0aa816 */ /* 0x020fe2000000000a */
[----:B------:R-:W-:Y:S01]  /*0e40*/  FADD R20, R20, R13 ;  /* 0x0000000d14147221 */ /* 0x000fe20000000000 */
[----:B------:R-:W-:Y:S01]  /*0e50*/  FMUL R9, R7, R7 ;  /* 0x0000000707097220 */ /* 0x000fe20000400000 */
[--C-:B------:R-:W-:Y:S01]  /*0e60*/  HADD2.F32 R11, -RZ, R8.reuse.H0_H0 ;  /* 0x20000008ff0b7230 */ /* 0x100fe20000004100 */
[----:B------:R-:W-:Y:S01]  /*0e70*/  @!P2 PRMT R10, R10, 0x5410, R12 ;  /* 0x000054100a0aa816 */ /* 0x000fe2000000000c */
[C---:B------:R-:W-:Y:S01]  /*0e80*/  FADD R7, R6.reuse, R7 ;  /* 0x0000000706077221 */ /* 0x040fe20000000000 */
[----:B------:R-:W-:Y:S01]  /*0e90*/  FFMA R9, R6, R6, R9 ;  /* 0x0000000606097223 */ /* 0x000fe20000000009 */
[----:B------:R-:W-:-:S02]  /*0ea0*/  HADD2.F32 R8, -RZ, R8.H1_H1 ;  /* 0x30000008ff087230 */ /* 0x000fc40000004100 */
[----:B------:R-:W-:Y:S01]  /*0eb0*/  FADD R20, R20, R7 ;  /* 0x0000000714147221 */ /* 0x000fe20000000000 */
[--C-:B------:R-:W-:Y:S02]  /*0ec0*/  HADD2.F32 R13, -RZ, R10.reuse.H0_H0 ;  /* 0x2000000aff0d7230 */ /* 0x100fe40000004100 */
[----:B------:R-:W-:Y:S01]  /*0ed0*/  FMUL R7, R11, R11 ;  /* 0x0000000b0b077220 */ /* 0x000fe20000400000 */
[----:B------:R-:W-:Y:S02]  /*0ee0*/  HADD2.F32 R10, -RZ, R10.H1_H1 ;  /* 0x3000000aff0a7230 */ /* 0x000fe40000004100 */
[----:B------:R-:W-:Y:S01]  /*0ef0*/  FADD R14, R14, R9 ;  /* 0x000000090e0e7221 */ /* 0x000fe20000000000 */
[C---:B------:R-:W-:Y:S01]  /*0f00*/  FADD R11, R8.reuse, R11 ;  /* 0x0000000b080b7221 */ /* 0x040fe20000000000 */
[----:B------:R-:W-:Y:S01]  /*0f10*/  FFMA R7, R8, R8, R7 ;  /* 0x0000000808077223 */ /* 0x000fe20000000007 */
[----:B------:R-:W-:Y:S01]  /*0f20*/  FMUL R9, R13, R13 ;  /* 0x0000000d0d097220 */ /* 0x000fe20000400000 */
[----:B------:R-:W-:Y:S01]  /*0f30*/  FADD R13, R10, R13 ;  /* 0x0000000d0a0d7221 */ /* 0x000fe20000000000 */
[----:B------:R-:W-:Y:S01]  /*0f40*/  FADD R20, R20, R11 ;  /* 0x0000000b14147221 */ /* 0x000fe20000000000 */
[----:B------:R-:W-:Y:S01]  /*0f50*/  FADD R14, R14, R7 ;  /* 0x000000070e0e7221 */ /* 0x000fe20000000000 */
[----:B------:R-:W-:-:S02]  /*0f60*/  FFMA R9, R10, R10, R9 ;  /* 0x0000000a0a097223 */ /* 0x000fc40000000009 */
[----:B------:R-:W-:Y:S02]  /*0f70*/  FADD R20, R20, R13 ;  /* 0x0000000d14147221 */ /* 0x000fe40000000000 */
[----:B------:R-:W-:-:S07]  /*0f80*/  FADD R19, R14, R9 ;  /* 0x000000090e137221 */ /* 0x000fce0000000000 */
.L_x_201:
        /* <DEDUP_REMOVED lines=19> */
[----:B------:R-:W-:Y:S02]  /*10c0*/  PRMT R10, RZ, 0x7610, R10 ;  /* 0x00007610ff0a7816 */ /* 0x000fe4000000000a */
[----:B0-----:R-:W-:Y:S01]  /*10d0*/  PRMT R9, RZ, 0x7610, R9 ;  /* 0x00007610ff097816 */ /* 0x001fe20000000009 */
[----:B------:R-:W-:Y:S01]  /*10e0*/  VIADD R17, R17, 0x2 ;  /* 0x0000000211117836 */ /* 0x000fe20000000000 */
[----:B--2---:R-:W-:-:S04]  /*10f0*/  @!P2 PRMT R6, R12, 0x7632, R6 ;  /* 0x000076320c06a816 */ /* 0x004fc80000000006 */
[----:B------:R-:W-:Y:S02]  /*1100*/  @!P2 PRMT R6, R6, 0x5410, R12 ;  /* 0x000054100606a816 */ /* 0x000fe4000000000c */
[----:B---3--:R-:W-:-:S03]  /*1110*/  @!P2 PRMT R9, R8, 0x7632, R9 ;  /* 0x000076320809a816 */ /* 0x008fc60000000009 */
[--C-:B------:R-:W-:Y:S01]  /*1120*/  HADD2.F32 R7, -RZ, R6.reuse.H0_H0 ;  /* 0x20000006ff077230 */ /* 0x100fe20000004100 */
[----:B------:R-:W-:Y:S01]  /*1130*/  @!P2 PRMT R10, R8, 0x7610, R10 ;  /* 0x00007610080aa816 */ /* 0x000fe2000000000a */
[----:B------:R-:W-:Y:S02]  /*1140*/  HADD2.F32 R6, -RZ, R6.H1_H1 ;  /* 0x30000006ff067230 */ /* 0x000fe40000004100 */
[----:B------:R-:W-:Y:S02]  /*1150*/  HADD2.F32 R11, -RZ, R9.H0_H0 ;  /* 0x20000009ff0b7230 */ /* 0x000fe40000004100 */
[----:B------:R-:W-:Y:S01]  /*1160*/  FMUL R9, R7, R7 ;  /* 0x0000000707097220 */ /* 0x000fe20000400000 */
[----:B------:R-:W-:Y:S02]  /*1170*/  HADD2.F32 R10, -RZ, R10.H0_H0 ;  /* 0x2000000aff0a7230 */ /* 0x000fe40000004100 */
[C---:B------:R-:W-:Y:S01]  /*1180*/  FADD R7, R6.reuse, R7 ;  /* 0x0000000706077221 */ /* 0x040fe20000000000 */
[----:B------:R-:W-:Y:S01]  /*1190*/  FFMA R6, R6, R6, R9 ;  /* 0x0000000606067223 */ /* 0x000fe20000000009 */
[----:B------:R-:W-:-:S02]  /*11a0*/  FMUL R9, R11, R11 ;  /* 0x0000000b0b097220 */ /* 0x000fc40000400000 */
[----:B------:R-:W-:Y:S01]  /*11b0*/  FADD R20, R20, R7 ;  /* 0x0000000714147221 */ /* 0x000fe20000000000 */
[C---:B------:R-:W-:Y:S01]  /*11c0*/  FADD R11, R10.reuse, R11 ;  /* 0x0000000b0a0b7221 */ /* 0x040fe20000000000 */
[----:B------:R-:W-:Y:S01]  /*11d0*/  FADD R6, R19, R6 ;  /* 0x0000000613067221 */ /* 0x000fe20000000000 */
[----:B------:R-:W-:Y:S02]  /*11e0*/  FFMA R9, R10, R10, R9 ;  /* 0x0000000a0a097223 */ /* 0x000fe40000000009 */
[----:B------:R-:W-:Y:S02]  /*11f0*/  FADD R20, R20, R11 ;  /* 0x0000000b14147221 */ /* 0x000fe40000000000 */
[----:B------:R-:W-:-:S07]  /*1200*/  FADD R19, R6, R9 ;  /* 0x0000000906137221 */ /* 0x000fce0000000000 */
.L_x_202:
        /* <DEDUP_REMOVED lines=13> */
.L_x_204:
[----:B------:R-:W-:Y:S05]  /*12e0*/  BSYNC.RECONVERGENT B0 ;  /* 0x0000000000007941 */ /* 0x000fea0003800200 */
.L_x_203:
[----:B------:R-:W-:Y:S02]  /*12f0*/  HADD2.F32 R2, -RZ, R23.H0_H0 ;  /* 0x20000017ff027230 */ /* 0x000fe40000004100 */
[----:B------:R-:W-:-:S03]  /*1300*/  HADD2.F32 R3, -RZ, R3.H0_H0 ;  /* 0x20000003ff037230 */ /* 0x000fc60000004100 */
[----:B------:R-:W-:Y:S02]  /*1310*/  FMUL R4, R2, R2 ;  /* 0x0000000202047220 */ /* 0x000fe40000400000 */
[C---:B------:R-:W-:Y:S02]  /*1320*/  FADD R5, R3.reuse, R2 ;  /* 0x0000000203057221 */ /* 0x040fe40000000000 */
[----:B------:R-:W-:Y:S02]  /*1330*/  FFMA R4, R3, R3, R4 ;  /* 0x0000000303047223 */ /* 0x000fe40000000004 */
[----:B------:R-:W-:Y:S02]  /*1340*/  FADD R20, R20, R5 ;  /* 0x0000000514147221 */ /* 0x000fe40000000000 */
[----:B------:R-:W-:-:S07]  /*1350*/  FADD R19, R19, R4 ;  /* 0x0000000413137221 */ /* 0x000fce0000000000 */
.L_x_198:
[----:B------:R-:W0:Y:S02]  /*1360*/  LDCU UR6, c[0x0][0x3cc] ;  /* 0x00007980ff0677ac */ /* 0x000e240008000800 */
[----:B0-----:R-:W0:Y:S01]  /*1370*/  I2F.U32.RP R4, UR6 ;  /* 0x0000000600047d06 */ /* 0x001e220008209000 */
[----:B------:R-:W-:-:S07]  /*1380*/  ISETP.NE.U32.AND P2, PT, RZ, UR6, PT ;  /* 0x00000006ff007c0c */ /* 0x000fce000bf45070 */
[----:B0-----:R-:W0:Y:S02]  /*1390*/  MUFU.RCP R4, R4 ;  /* 0x0000000400047308 */ /* 0x001e240000001000 */
[----:B0-----:R-:W-:Y:S02]  /*13a0*/  VIADD R2, R4, 0xffffffe ;  /* 0x0ffffffe04027836 */ /* 0x001fe40000000000 */
[----:B------:R-:W0:Y:S04]  /*13b0*/  S2R R4, SR_CgaCtaId ;  /* 0x0000000000047919 */ /* 0x000e280000008800 */
[----:B------:R1:W2:Y:S02]  /*13c0*/  F2I.FTZ.U32.TRUNC.NTZ R3, R2 ;  /* 0x0000000200037305 */ /* 0x0002a4000021f000 */
[----:B-1----:R-:W-:Y:S01]  /*13d0*/  IMAD.MOV.U32 R2, RZ, RZ, RZ ;  /* 0x000000ffff027224 */ /* 0x002fe200078e00ff */
[----:B--2---:R-:W-:-:S05]  /*13e0*/  IADD3 R5, PT, PT, RZ, -R3, RZ ;  /* 0x80000003ff057210 */ /* 0x004fca0007ffe0ff */
[----:B------:R-:W-:-:S04]  /*13f0*/  IMAD R5, R5, UR6, RZ ;  /* 0x0000000605057c24 */ /* 0x000fc8000f8e02ff */
[----:B------:R-:W-:Y:S01]  /*1400*/  IMAD.HI.U32 R3, R3, R5, R2 ;  /* 0x0000000503037227 */ /* 0x000fe200078e0002 */
[----:B------:R-:W-:-:S05]  /*1410*/  LEA.HI R2, R26, R26, RZ, 0x1d ;  /* 0x0000001a1a027211 */ /* 0x000fca00078fe8ff */
[----:B------:R-:W-:-:S04]  /*1420*/  IMAD.HI.U32 R31, R3, R0, RZ ;  /* 0x00000000031f7227 */ /* 0x000fc800078e00ff */
[----:B------:R-:W-:-:S04]  /*1430*/  IMAD.MOV R3, RZ, RZ, -R31 ;  /* 0x000000ffff037224 */ /* 0x000fc800078e0a1f */
[----:B------:R-:W-:-:S05]  /*1440*/  IMAD R3, R3, UR6, R0 ;  /* 0x0000000603037c24 */ /* 0x000fca000f8e0200 */
[----:B------:R-:W-:-:S13]  /*1450*/  ISETP.GE.U32.AND P0, PT, R3, UR6, PT ;  /* 0x0000000603007c0c */ /* 0x000fda000bf06070 */
[----:B------:R-:W-:Y:S01]  /*1460*/  @P0 IADD3 R3, PT, PT, R3, -UR6, RZ ;  /* 0x8000000603030c10 */ /* 0x000fe2000fffe0ff */
[----:B------:R-:W-:-:S03]  /*1470*/  @P0 VIADD R31, R31, 0x1 ;  /* 0x000000011f1f0836 */ /* 0x000fc60000000000 */
[----:B------:R-:W-:Y:S02]  /*1480*/  ISETP.GE.U32.AND P1, PT, R3, UR6, PT ;  /* 0x0000000603007c0c */ /* 0x000fe4000bf26070 */
[----:B------:R-:W-:-:S04]  /*1490*/  MOV R3, 0x400 ;  /* 0x0000040000037802 */ /* 0x000fc80000000f00 */
[----:B0-----:R-:W-:-:S07]  /*14a0*/  LEA R3, R4, R3, 0x18 ;  /* 0x0000000304037211 */ /* 0x001fce00078ec0ff */
[----:B------:R-:W-:Y:S01]  /*14b0*/  @P1 VIADD R31, R31, 0x1 ;  /* 0x000000011f1f1836 */ /* 0x000fe20000000000 */
[----:B------:R-:W-:-:S04]  /*14c0*/  @!P2 LOP3.LUT R31, RZ, UR6, RZ, 0x33, !PT ;  /* 0x00000006ff1fac12 */ /* 0x000fc8000f8e33ff */
[----:B------:R-:W-:-:S05]  /*14d0*/  IADD3 R5, PT, PT, -R31, RZ, RZ ;  /* 0x000000ff1f057210 */ /* 0x000fca0007ffe1ff */
[----:B------:R-:W-:Y:S02]  /*14e0*/  IMAD R0, R5, UR6, R0 ;  /* 0x0000000605007c24 */ /* 0x000fe4000f8e0200 */
[----:B------:R-:W-:-:S03]  /*14f0*/  IMAD R5, R2, 0xc, R3 ;  /* 0x0000000c02057824 */ /* 0x000fc600078e0203 */
[----:B------:R-:W-:Y:S02]  /*1500*/  ISETP.NE.AND P0, PT, R0, RZ, PT ;  /* 0x000000ff0000720c */ /* 0x000fe40003f05270 */
[----:B------:R0:W-:Y:S02]  /*1510*/  STS [R5+0x14], R20 ;  /* 0x0000141405007388 */ /* 0x0001e40000000800 */
[----:B------:R-:W-:Y:S02]  /*1520*/  SEL R0, RZ, 0x1, P0 ;  /* 0x00000001ff007807 */ /* 0x000fe40000000000 */
[----:B------:R-:W-:Y:S01]  /*1530*/  ISETP.GT.U32.AND P0, PT, R26, 0x1f, PT ;  /* 0x0000001f1a00780c */ /* 0x000fe20003f04070 */
[----:B------:R0:W-:Y:S04]  /*1540*/  STS [R5+0x18], R19 ;  /* 0x0000181305007388 */ /* 0x0001e80000000800 */
[----:B------:R0:W-:Y:S01]  /*1550*/  STS [R5+0x10], R0 ;  /* 0x0000100005007388 */ /* 0x0001e20000000800 */
[----:B------:R-:W-:Y:S07]  /*1560*/  BAR.SYNC.DEFER_BLOCKING 0x0 ;  /* 0x0000000000007b1d */ /* 0x000fee0000010000 */
[----:B------:R-:W-:Y:S05]  /*1570*/  @P0 BRA `(.L_x_205) ;  /* 0x0000000c00040947 */ /* 0x000fea0003800000 */
[----:B0-----:R-:W0:Y:S01]  /*1580*/  S2R R0, SR_TID.X ;  /* 0x0000000000007919 */ /* 0x001e220000002100 */
[----:B------:R-:W-:Y:S01]  /*1590*/  UMOV UR6, 0xffffffff ;  /* 0xffffffff00067882 */ /* 0x000fe20000000000 */
[----:B------:R-:W1:Y:S01]  /*15a0*/  S2R R6, SR_TID.X ;  /* 0x0000000000067919 */ /* 0x000e620000002100 */
[----:B0-----:R-:W-:-:S05]  /*15b0*/  IMAD R3, R0, 0x6c, R3 ;  /* 0x0000006c00037824 */ /* 0x001fca00078e0203 */
[----:B------:R-:W-:Y:S04]  /*15c0*/  LDS R29, [R3+0x14] ;  /* 0x00001400031d7984 */ /* 0x000fe80000000800 */
[----:B------:R-:W0:Y:S04]  /*15d0*/  LDS R28, [R3+0x20] ;  /* 0x00002000031c7984 */ /* 0x000e280000000800 */
[----:B------:R-:W2:Y:S04]  /*15e0*/  LDS R30, [R3+0x1c] ;  /* 0x00001c00031e7984 */ /* 0x000ea80000000800 */
[----:B------:R-:W-:Y:S04]  /*15f0*/  LDS R26, [R3+0x18] ;  /* 0x00001800031a7984 */ /* 0x000fe80000000800 */
[----:B------:R-:W3:Y:S04]  /*1600*/  LDS R27, [R3+0x24] ;  /* 0x00002400031b7984 */ /* 0x000ee80000000800 */
[----:B------:R-:W4:Y:S04]  /*1610*/  LDS R23, [R3+0x2c] ;  /* 0x00002c0003177984 */ /* 0x000f280000000800 */
[----:B------:R-:W5:Y:S04]  /*1620*/  LDS R25, [R3+0x28] ;  /* 0x0000280003197984 */ /* 0x000f680000000800 */
[----:B------:R-:W1:Y:S04]  /*1630*/  LDS R24, [R3+0x30] ;  /* 0x0000300003187984 */ /* 0x000e680000000800 */
[----:B------:R-:W1:Y:S04]  /*1640*/  LDS R20, [R3+0x38] ;  /* 0x0000380003147984 */ /* 0x000e680000000800 */
[----:B------:R-:W1:Y:S04]  /*1650*/  LDS R22, [R3+0x34] ;  /* 0x0000340003167984 */ /* 0x000e680000000800 */
[----:B------:R-:W1:Y:S04]  /*1660*/  LDS R21, [R3+0x3c] ;  /* 0x00003c0003157984 */ /* 0x000e680000000800 */
[----:B------:R-:W1:Y:S01]  /*1670*/  LDS R17, [R3+0x44] ;  /* 0x0000440003117984 */ /* 0x000e620000000800 */
[----:B0-----:R-:W-:-:S03]  /*1680*/  FADD R5, R29, R28 ;  /* 0x0000001c1d057221 */ /* 0x001fc60000000000 */
[----:B------:R-:W0:Y:S01]  /*1690*/  LDS R19, [R3+0x40] ;  /* 0x0000400003137984 */ /* 0x000e220000000800 */
[----:B--2---:R-:W-:-:S03]  /*16a0*/  ISETP.NE.AND P0, PT, R30, RZ, PT ;  /* 0x000000ff1e00720c */ /* 0x004fc60003f05270 */
[----:B------:R-:W2:Y:S01]  /*16b0*/  LDS R18, [R3+0x48] ;  /* 0x0000480003127984 */ /* 0x000ea20000000800 */
[----:B------:R-:W-:Y:S02]  /*16c0*/  FSEL R0, R5, R28, !P0 ;  /* 0x0000001c05007208 */ /* 0x000fe40004000000 */
[----:B------:R-:W-:Y:S01]  /*16d0*/  P2R R32, PR, RZ, 0x1 ;  /* 0x00000001ff207803 */ /* 0x000fe20000000000 */
[----:B------:R-:W2:Y:S01]  /*16e0*/  LDS R14, [R3+0x50] ;  /* 0x00005000030e7984 */ /* 0x000ea20000000800 */
[----:B---3--:R-:W-:-:S03]  /*16f0*/  FADD R2, R26, R27 ;  /* 0x0000001b1a027221 */ /* 0x008fc60000000000 */
[----:B------:R-:W3:Y:S01]  /*1700*/  LDS R16, [R3+0x4c] ;  /* 0x00004c0003107984 */ /* 0x000ee20000000800 */
[----:B----4-:R-:W-:Y:S01]  /*1710*/  FADD R0, R23, R0 ;  /* 0x0000000017007221 */ /* 0x010fe20000000000 */
[----:B------:R-:W-:Y:S02]  /*1720*/  FSEL R5, R2, R27, !P0 ;  /* 0x0000001b02057208 */ /* 0x000fe40004000000 */
[----:B------:R-:W4:Y:S01]  /*1730*/  LDS R15, [R3+0x54] ;  /* 0x00005400030f7984 */ /* 0x000f220000000800 */
[----:B-----5:R-:W-:-:S03]  /*1740*/  ISETP.NE.AND P6, PT, R25, RZ, PT ;  /* 0x000000ff1900720c */ /* 0x020fc60003fc5270 */
[----:B------:R-:W5:Y:S01]  /*1750*/  LDS R11, [R3+0x5c] ;  /* 0x00005c00030b7984 */ /* 0x000f620000000800 */
[----:B-1----:R-:W-:Y:S01]  /*1760*/  FADD R7, R24, R5 ;  /* 0x0000000518077221 */ /* 0x002fe20000000000 */
[----:B------:R-:W-:Y:S02]  /*1770*/  FSEL R5, R0, R23, !P6 ;  /* 0x0000001700057208 */ /* 0x000fe40007000000 */
[----:B------:R-:W1:Y:S02]  /*1780*/  LDS R13, [R3+0x58] ;  /* 0x00005800030d7984 */ /* 0x000e640000000800 */
[----:B------:R-:W-:Y:S01]  /*1790*/  FSEL R0, R7, R24, !P6 ;  /* 0x0000001807007208 */ /* 0x000fe20007000000 */
[----:B------:R-:W-:Y:S01]  /*17a0*/  FADD R5, R20, R5 ;  /* 0x0000000514057221 */ /* 0x000fe20000000000 */
[----:B------:R-:W1:Y:S01]  /*17b0*/  LDS R12, [R3+0x60] ;  /* 0x00006000030c7984 */ /* 0x000e620000000800 */
[----:B------:R-:W-:-:S03]  /*17c0*/  ISETP.NE.AND P5, PT, R22, RZ, PT ;  /* 0x000000ff1600720c */ /* 0x000fc60003fa5270 */
[----:B------:R-:W1:Y:S01]  /*17d0*/  LDS R10, [R3+0x10] ;  /* 0x00001000030a7984 */ /* 0x000e620000000800 */
[----:B------:R-:W-:Y:S01]  /*17e0*/  FADD R2, R21, R0 ;  /* 0x0000000015027221 */ /* 0x000fe20000000000 */
[----:B------:R-:W-:Y:S02]  /*17f0*/  FSEL R0, R5, R20, !P5 ;  /* 0x0000001405007208 */ /* 0x000fe40006800000 */
[----:B------:R-:W1:Y:S02]  /*1800*/  LDS R8, [R3+0x68] ;  /* 0x0000680003087984 */ /* 0x000e640000000800 */
[----:B------:R-:W-:Y:S01]  /*1810*/  FSEL R5, R2, R21, !P5 ;  /* 0x0000001502057208 */ /* 0x000fe20006800000 */
[----:B------:R-:W-:Y:S01]  /*1820*/  FADD R0, R17, R0 ;  /* 0x0000000011007221 */ /* 0x000fe20000000000 */
[----:B------:R-:W1:Y:S01]  /*1830*/  LDS R7, [R3+0x6c] ;  /* 0x00006c0003077984 */ /* 0x000e620000000800 */
[----:B0-----:R-:W-:-:S03]  /*1840*/  ISETP.NE.AND P4, PT, R19, RZ, PT ;  /* 0x000000ff1300720c */ /* 0x001fc60003f85270 */
[----:B------:R0:W1:Y:S01]  /*1850*/  LDS R9, [R3+0x64] ;  /* 0x0000640003097984 */ /* 0x0000620000000800 */
[----:B--2---:R-:W-:Y:S01]  /*1860*/  FADD R5, R18, R5 ;  /* 0x0000000512057221 */ /* 0x004fe20000000000 */
[----:B------:R-:W-:-:S04]  /*1870*/  FSEL R33, R0, R17, !P4 ;  /* 0x0000001100217208 */ /* 0x000fc80006000000 */
[----:B------:R-:W-:Y:S01]  /*1880*/  FSEL R0, R5, R18, !P4 ;  /* 0x0000001205007208 */ /* 0x000fe20006000000 */
[----:B------:R-:W-:Y:S01]  /*1890*/  FADD R33, R14, R33 ;  /* 0x000000210e217221 */ /* 0x000fe20000000000 */
[----:B---3--:R-:W-:Y:S01]  /*18a0*/  ISETP.NE.AND P3, PT, R16, RZ, PT ;  /* 0x000000ff1000720c */ /* 0x008fe20003f65270 */
[----:B------:R-:W2:Y:S02]  /*18b0*/  S2R R5, SR_LANEID ;  /* 0x0000000000057919 */ /* 0x000ea40000000000 */
[----:B----4-:R-:W-:Y:S01]  /*18c0*/  FADD R0, R15, R0 ;  /* 0x000000000f007221 */ /* 0x010fe20000000000 */
[----:B------:R-:W-:-:S04]  /*18d0*/  FSEL R2, R33, R14, !P3 ;  /* 0x0000000e21027208 */ /* 0x000fc80005800000 */
[----:B0-----:R-:W-:Y:S01]  /*18e0*/  FSEL R3, R0, R15, !P3 ;  /* 0x0000000f00037208 */ /* 0x001fe20005800000 */
[----:B-----5:R-:W-:Y:S01]  /*18f0*/  FADD R2, R11, R2 ;  /* 0x000000020b027221 */ /* 0x020fe20000000000 */
[----:B-1----:R-:W-:-:S03]  /*1900*/  ISETP.NE.AND P2, PT, R13, RZ, PT ;  /* 0x000000ff0d00720c */ /* 0x002fc60003f45270 */
[----:B------:R-:W-:Y:S01]  /*1910*/  FADD R33, R12, R3 ;  /* 0x000000030c217221 */ /* 0x000fe20000000000 */
[----:B------:R-:W-:Y:S02]  /*1920*/  FSEL R3, R2, R11, !P2 ;  /* 0x0000000b02037208 */ /* 0x000fe40005000000 */
[----:B------:R-:W-:Y:S02]  /*1930*/  IADD3 R0, PT, PT, R25, R30, R10 ;  /* 0x0000001e19007210 */ /* 0x000fe40007ffe00a */
[----:B------:R-:W-:Y:S02]  /*1940*/  FSEL R2, R33, R12, !P2 ;  /* 0x0000000c21027208 */ /* 0x000fe40005000000 */
[----:B------:R-:W-:Y:S01]  /*1950*/  IADD3 R0, PT, PT, R19, R0, R22 ;  /* 0x0000000013007210 */ /* 0x000fe20007ffe016 */
[----:B------:R-:W-:-:S03]  /*1960*/  FADD R33, R8, R3 ;  /* 0x0000000308217221 */ /* 0x000fc60000000000 */
[----:B------:R-:W-:Y:S01]  /*1970*/  IADD3 R0, PT, PT, R13, R0, R16 ;  /* 0x000000000d007210 */ /* 0x000fe20007ffe010 */
[----:B------:R-:W-:Y:S01]  /*1980*/  FADD R2, R7, R2 ;  /* 0x0000000207027221 */ /* 0x000fe20000000000 */
[----:B------:R-:W-:-:S03]  /*1990*/  ISETP.NE.AND P1, PT, R9, RZ, PT ;  /* 0x000000ff0900720c */ /* 0x000fc60003f25270 */
[----:B------:R-:W-:Y:S01]  /*19a0*/  IMAD.IADD R3, R9, 0x1, R0 ;  /* 0x0000000109037824 */ /* 0x000fe200078e0200 */
[----:B------:R-:W-:Y:S02]  /*19b0*/  FSEL R4, R33, R8, !P1 ;  /* 0x0000000821047208 */ /* 0x000fe40004800000 */
[----:B------:R-:W-:Y:S01]  /*19c0*/  FSEL R2, R2, R7, !P1 ;  /* 0x0000000702027208 */ /* 0x000fe20004800000 */
[----:B--2---:R-:W-:Y:S06]  /*19d0*/  BRA.DIV UR6, `(.L_x_206) ;  /* 0x0000000a06907947 */ /* 0x004fec000b800000 */
[----:B------:R-:W0:Y:S01]  /*19e0*/  SHFL.UP PT, R35, R2, 0x1, RZ ;  /* 0x0420000002237989 */ /* 0x000e2200000e00ff */
[----:B------:R-:W-:Y:S02]  /*19f0*/  P2R R0, PR, RZ, 0x2 ;  /* 0x00000002ff007803 */ /* 0x000fe40000000000 */
[----:B------:R-:W-:Y:S01]  /*1a00*/  ISETP.GE.AND P1, PT, R5, 0x1, PT ;  /* 0x000000010500780c */ /* 0x000fe20003f26270 */
[----:B------:R-:W1:Y:S01]  /*1a10*/  SHFL.UP PT, R36, R4, 0x1, RZ ;  /* 0x0420000004247989 */ /* 0x000e6200000e00ff */
[----:B------:R-:W-:-:S03]  /*1a20*/  ISETP.NE.AND P0, PT, R3, RZ, PT ;  /* 0x000000ff0300720c */ /* 0x000fc60003f05270 */
[----:B------:R-:W2:Y:S01]  /*1a30*/  SHFL.UP PT, R37, R3, 0x1, RZ ;  /* 0x0420000003257989 */ /* 0x000ea200000e00ff */
[----:B0-----:R-:W-:Y:S01]  /*1a40*/  FADD R35, R2, R35 ;  /* 0x0000002302237221 */ /* 0x001fe20000000000 */
[----:B-1----:R-:W-:-:S06]  /*1a50*/  FADD R33, R4, R36 ;  /* 0x0000002404217221 */ /* 0x002fcc0000000000 */
[----:B------:R-:W-:Y:S02]  /*1a60*/  @P1 FSEL R2, R35, R2, !P0 ;  /* 0x0000000223021208 */ /* 0x000fe40004000000 */
[----:B--2---:R-:W-:-:S03]  /*1a70*/  SEL R34, R37, RZ, P1 ;  /* 0x000000ff25227207 */ /* 0x004fc60000800000 */
[----:B------:R-:W0:Y:S01]  /*1a80*/  SHFL.UP PT, R35, R2, 0x2, RZ ;  /* 0x0440000002237989 */ /* 0x000e2200000e00ff */
[----:B------:R-:W-:Y:S02]  /*1a90*/  @P1 FSEL R4, R33, R4, !P0 ;  /* 0x0000000421041208 */ /* 0x000fe40004000000 */
[----:B------:R-:W-:Y:S01]  /*1aa0*/  ISETP.GE.AND P1, PT, R5, 0x2, PT ;  /* 0x000000020500780c */ /* 0x000fe20003f26270 */
[----:B------:R-:W-:Y:S02]  /*1ab0*/  IMAD.IADD R37, R3, 0x1, R34 ;  /* 0x0000000103257824 */ /* 0x000fe400078e0222 */
[----:B------:R-:W1:Y:S03]  /*1ac0*/  SHFL.UP PT, R36, R4, 0x2, RZ ;  /* 0x0440000004247989 */ /* 0x000e6600000e00ff */
[----:B------:R-:W-:Y:S01]  /*1ad0*/  ISETP.NE.AND P0, PT, R37, RZ, PT ;  /* 0x000000ff2500720c */ /* 0x000fe20003f05270 */
[----:B0-----:R-:W-:-:S06]  /*1ae0*/  FADD R35, R2, R35 ;  /* 0x0000002302237221 */ /* 0x001fcc0000000000 */
[----:B------:R-:W-:Y:S01]  /*1af0*/  @P1 FSEL R2, R35, R2, !P0 ;  /* 0x0000000223021208 */ /* 0x000fe20004000000 */
[----:B-1----:R-:W-:Y:S01]  /*1b00*/  FADD R33, R4, R36 ;  /* 0x0000002404217221 */ /* 0x002fe20000000000 */
[----:B------:R-:W0:Y:S04]  /*1b10*/  SHFL.UP PT, R35, R37, 0x2, RZ ;  /* 0x0440000025237989 */ /* 0x000e2800000e00ff */
[----:B------:R-:W-:Y:S01]  /*1b20*/  @P1 FSEL R4, R33, R4, !P0 ;  /* 0x0000000421041208 */ /* 0x000fe20004000000 */
[----:B------:R-:W1:Y:S01]  /*1b30*/  SHFL.UP PT, R3, R2, 0x4, RZ ;  /* 0x0480000002037989 */ /* 0x000e6200000e00ff */
[----:B0-----:R-:W-:-:S03]  /*1b40*/  SEL R34, R35, RZ, P1 ;  /* 0x000000ff23227207 */ /* 0x001fc60000800000 */
[----:B------:R-:W0:Y:S01]  /*1b50*/  SHFL.UP PT, R35, R4, 0x4, RZ ;  /* 0x0480000004237989 */ /* 0x000e2200000e00ff */
[----:B------:R-:W-:Y:S02]  /*1b60*/  ISETP.GE.AND P1, PT, R5, 0x4, PT ;  /* 0x000000040500780c */ /* 0x000fe40003f26270 */
[----:B------:R-:W-:Y:S01]  /*1b70*/  IADD3 R37, PT, PT, R37, R34, RZ ;  /* 0x0000002225257210 */ /* 0x000fe20007ffe0ff */
[----:B-1----:R-:W-:-:S03]  /*1b80*/  FADD R3, R2, R3 ;  /* 0x0000000302037221 */ /* 0x002fc60000000000 */
[----:B------:R-:W-:-:S07]  /*1b90*/  ISETP.NE.AND P0, PT, R37, RZ, PT ;  /* 0x000000ff2500720c */ /* 0x000fce0003f05270 */
[----:B------:R-:W-:-:S05]  /*1ba0*/  @P1 FSEL R2, R3, R2, !P0 ;  /* 0x0000000203021208 */ /* 0x000fca0004000000 */
[----:B------:R-:W1:Y:S01]  /*1bb0*/  SHFL.UP PT, R3, R2, 0x8, RZ ;  /* 0x0500000002037989 */ /* 0x000e6200000e00ff */
[----:B0-----:R-:W-:-:S05]  /*1bc0*/  FADD R35, R4, R35 ;  /* 0x0000002304237221 */ /* 0x001fca0000000000 */
[----:B------:R-:W-:Y:S02]  /*1bd0*/  @P1 FSEL R4, R35, R4, !P0 ;  /* 0x0000000423041208 */ /* 0x000fe40004000000 */
[----:B------:R-:W0:Y:S01]  /*1be0*/  SHFL.UP PT, R35, R37, 0x4, RZ ;  /* 0x0480000025237989 */ /* 0x000e2200000e00ff */
[----:B-1----:R-:W-:Y:S01]  /*1bf0*/  FADD R3, R2, R3 ;  /* 0x0000000302037221 */ /* 0x002fe20000000000 */
[----:B0-----:R-:W-:Y:S02]  /*1c00*/  SEL R34, R35, RZ, P1 ;  /* 0x000000ff23227207 */ /* 0x001fe40000800000 */
[----:B------:R-:W0:Y:S01]  /*1c10*/  SHFL.UP PT, R35, R4, 0x8, RZ ;  /* 0x0500000004237989 */ /* 0x000e2200000e00ff */
[----:B------:R-:W-:Y:S02]  /*1c20*/  ISETP.GE.AND P1, PT, R5, 0x8, PT ;  /* 0x000000080500780c */ /* 0x000fe40003f26270 */
[----:B------:R-:W-:-:S05]  /*1c30*/  IMAD.IADD R37, R37, 0x1, R34 ;  /* 0x0000000125257824 */ /* 0x000fca00078e0222 */
[----:B------:R-:W-:-:S06]  /*1c40*/  ISETP.NE.AND P0, PT, R37, RZ, PT ;  /* 0x000000ff2500720c */ /* 0x000fcc0003f05270 */
[----:B------:R-:W-:Y:S01]  /*1c50*/  @P1 FSEL R2, R3, R2, !P0 ;  /* 0x0000000203021208 */ /* 0x000fe20004000000 */
[----:B0-----:R-:W-:-:S05]  /*1c60*/  FADD R35, R4, R35 ;  /* 0x0000002304237221 */ /* 0x001fca0000000000 */
[----:B------:R-:W-:Y:S02]  /*1c70*/  @P1 FSEL R4, R35, R4, !P0 ;  /* 0x0000000423041208 */ /* 0x000fe40004000000 */
[----:B------:R-:W0:Y:S04]  /*1c80*/  SHFL.UP PT, R35, R37, 0x8, RZ ;  /* 0x0500000025237989 */ /* 0x000e2800000e00ff */
[----:B------:R-:W1:Y:S01]  /*1c90*/  SHFL.UP PT, R3, R4, 0x10, RZ ;  /* 0x0600000004037989 */ /* 0x000e6200000e00ff */
[----:B0-----:R-:W-:-:S03]  /*1ca0*/  SEL R34, R35, RZ, P1 ;  /* 0x000000ff23227207 */ /* 0x001fc60000800000 */
[----:B------:R-:W0:Y:S01]  /*1cb0*/  SHFL.UP PT, R35, R2, 0x10, RZ ;  /* 0x0600000002237989 */ /* 0x000e2200000e00ff */
[----:B------:R-:W-:Y:S01]  /*1cc0*/  ISETP.GE.AND P1, PT, R5, 0x10, PT ;  /* 0x000000100500780c */ /* 0x000fe20003f26270 */
[----:B-1----:R-:W-:Y:S01]  /*1cd0*/  FADD R3, R4, R3 ;  /* 0x0000000304037221 */ /* 0x002fe20000000000 */
[----:B------:R-:W-:-:S05]  /*1ce0*/  IMAD.IADD R37, R37, 0x1, R34 ;  /* 0x0000000125257824 */ /* 0x000fca00078e0222 */
[----:B------:R-:W1:Y:S01]  /*1cf0*/  SHFL.UP PT, R33, R37, 0x10, RZ ;  /* 0x0600000025217989 */ /* 0x000e6200000e00ff */
[----:B------:R-:W-:-:S05]  /*1d00*/  ISETP.NE.AND P0, PT, R37, RZ, PT ;  /* 0x000000ff2500720c */ /* 0x000fca0003f05270 */
[----:B------:R-:W-:-:S06]  /*1d10*/  @P1 FSEL R4, R3, R4, !P0 ;  /* 0x0000000403041208 */ /* 0x000fcc0004000000 */
[----:B------:R-:W2:Y:S01]  /*1d20*/  SHFL.UP PT, R4, R4, 0x1, RZ ;  /* 0x0420000004047989 */ /* 0x000ea200000e00ff */
[----:B0-----:R-:W-:-:S05]  /*1d30*/  FADD R35, R2, R35 ;  /* 0x0000002302237221 */ /* 0x001fca0000000000 */
[----:B------:R-:W-:Y:S02]  /*1d40*/  @P1 FSEL R2, R35, R2, !P0 ;  /* 0x0000000223021208 */ /* 0x000fe40004000000 */
[----:B------:R-:W-:Y:S02]  /*1d50*/  ISETP.GE.AND P0, PT, R5, 0x10, PT ;  /* 0x000000100500780c */ /* 0x000fe40003f06270 */
[----:B------:R-:W-:Y:S02]  /*1d60*/  ISETP.NE.AND P1, PT, R0, RZ, PT ;  /* 0x000000ff0000720c */ /* 0x000fe40003f25270 */
[----:B-1----:R-:W-:Y:S01]  /*1d70*/  SEL R0, R33, RZ, P0 ;  /* 0x000000ff21007207 */ /* 0x002fe20000000000 */
[----:B------:R-:W0:Y:S03]  /*1d80*/  SHFL.UP PT, R2, R2, 0x1, RZ ;  /* 0x0420000002027989 */ /* 0x000e2600000e00ff */
[----:B------:R-:W-:-:S06]  /*1d90*/  IADD3 R33, PT, PT, R37, R0, RZ ;  /* 0x0000000025217210 */ /* 0x000fcc0007ffe0ff */
[----:B--2---:R-:W1:Y:S02]  /*1da0*/  SHFL.UP PT, R33, R33, 0x1, RZ ;  /* 0x0420000021217989 */ /* 0x004e6400000e00ff */
.L_x_225:
[----:B------:R-:W-:Y:S01]  /*1db0*/  P2R R3, PR, RZ, 0x2 ;  /* 0x00000002ff037803 */ /* 0x000fe20000000000 */
[----:B------:R-:W2:Y:S01]  /*1dc0*/  S2R R5, SR_TID.X ;  /* 0x0000000000057919 */ /* 0x000ea20000002100 */
[----:B------:R-:W-:Y:S02]  /*1dd0*/  ISETP.NE.AND P1, PT, R6, RZ, PT ;  /* 0x000000ff0600720c */ /* 0x000fe40003f25270 */
[----:B------:R-:W-:Y:S02]  /*1de0*/  P2R R0, PR, RZ, 0x4 ;  /* 0x00000004ff007803 */ /* 0x000fe40000000000 */
[----:B------:R-:W-:-:S09]  /*1df0*/  PLOP3.LUT P0, PT, PT, PT, PT, 0x80, 0x8 ;  /* 0x000000000008781c */ /* 0x000fd20003f0f070 */
[----:B------:R-:W-:Y:S01]  /*1e00*/  @P1 ISETP.NE.AND P2, PT, R10, RZ, PT ;  /* 0x000000ff0a00120c */ /* 0x000fe20003f45270 */
[----:B-1----:R-:W-:-:S03]  /*1e10*/  @P1 IMAD.IADD R10, R33, 0x1, R10 ;  /* 0x00000001210a1824 */ /* 0x002fc600078e020a */
[----:B------:R-:W-:Y:S01]  /*1e20*/  @P1 PLOP3.LUT P0, PT, P2, PT, PT, 0x80, 0x8 ;  /* 0x000000000008181c */ /* 0x000fe2000170f070 */
[----:B------:R-:W-:Y:S01]  /*1e30*/  IMAD.IADD R30, R30, 0x1, R10 ;  /* 0x000000011e1e7824 */ /* 0x000fe200078e020a */
[----:B------:R-:W-:Y:S02]  /*1e40*/  ISETP.NE.AND P2, PT, R0, RZ, PT ;  /* 0x000000ff0000720c */ /* 0x000fe40003f45270 */
[----:B------:R-:W1:Y:S01]  /*1e50*/  S2R R0, SR_CgaCtaId ;  /* 0x0000000000007919 */ /* 0x000e620000008800 */
[----:B------:R-:W-:Y:S02]  /*1e60*/  ISETP.NE.AND P1, PT, R3, RZ, PT ;  /* 0x000000ff0300720c */ /* 0x000fe40003f25270 */
[----:B------:R-:W-:Y:S02]  /*1e70*/  IADD3 R25, PT, PT, R25, R30, RZ ;  /* 0x0000001e19197210 */ /* 0x000fe40007ffe0ff */
[----:B------:R-:W-:-:S03]  /*1e80*/  MOV R3, 0x400 ;  /* 0x0000040000037802 */ /* 0x000fc60000000f00 */
[----:B------:R-:W-:Y:S02]  /*1e90*/  IMAD.IADD R22, R22, 0x1, R25 ;  /* 0x0000000116167824 */ /* 0x000fe400078e0219 */
[----:B------:R-:W-:Y:S01]  /*1ea0*/  @!P0 FADD R29, R4, R29 ;  /* 0x0000001d041d8221 */ /* 0x000fe20000000000 */
[----:B0-----:R-:W-:Y:S01]  /*1eb0*/  @!P0 FADD R26, R2, R26 ;  /* 0x0000001a021a8221 */ /* 0x001fe20000000000 */
[----:B------:R-:W-:Y:S01]  /*1ec0*/  ISETP.NE.AND P0, PT, R32, RZ, PT ;  /* 0x000000ff2000720c */ /* 0x000fe20003f05270 */
[----:B------:R-:W-:-:S05]  /*1ed0*/  IMAD.IADD R19, R19, 0x1, R22 ;  /* 0x0000000113137824 */ /* 0x000fca00078e0216 */
[----:B------:R-:W-:-:S07]  /*1ee0*/  IADD3 R16, PT, PT, R16, R19, RZ ;  /* 0x0000001310107210 */ /* 0x000fce0007ffe0ff */
[----:B------:R-:W-:Y:S01]  /*1ef0*/  @!P0 FADD R28, R28, R29 ;  /* 0x0000001d1c1c8221 */ /* 0x000fe20000000000 */
[----:B------:R-:W-:-:S03]  /*1f00*/  @!P0 FADD R27, R27, R26 ;  /* 0x0000001a1b1b8221 */ /* 0x000fc60000000000 */
[----:B------:R-:W-:Y:S01]  /*1f10*/  @!P6 FADD R23, R23, R28 ;  /* 0x0000001c1717e221 */ /* 0x000fe20000000000 */
[----:B------:R-:W-:-:S03]  /*1f20*/  @!P6 FADD R24, R24, R27 ;  /* 0x0000001b1818e221 */ /* 0x000fc60000000000 */
[----:B------:R-:W-:Y:S01]  /*1f30*/  @!P5 FADD R20, R20, R23 ;  /* 0x000000171414d221 */ /* 0x000fe20000000000 */
[----:B------:R-:W-:Y:S01]  /*1f40*/  @!P5 FADD R21, R21, R24 ;  /* 0x000000181515d221 */ /* 0x000fe20000000000 */
[----:B-1----:R-:W-:Y:S02]  /*1f50*/  LEA R0, R0, R3, 0x18 ;  /* 0x0000000300007211 */ /* 0x002fe400078ec0ff */
[----:B------:R-:W-:Y:S01]  /*1f60*/  @!P4 FADD R17, R17, R20 ;  /* 0x000000141111c221 */ /* 0x000fe20000000000 */
[----:B------:R-:W-:Y:S02]  /*1f70*/  @!P4 FADD R18, R18, R21 ;  /* 0x000000151212c221 */ /* 0x000fe40000000000 */
[----:B--2---:R-:W-:Y:S02]  /*1f80*/  IMAD R5, R5, 0x6c, R0 ;  /* 0x0000006c05057824 */ /* 0x004fe400078e0200 */
[----:B------:R-:W-:Y:S01]  /*1f90*/  @!P3 FADD R14, R14, R17 ;  /* 0x000000110e0eb221 */ /* 0x000fe20000000000 */
[----:B------:R-:W-:Y:S01]  /*1fa0*/  @!P3 FADD R15, R15, R18 ;  /* 0x000000120f0fb221 */ /* 0x000fe20000000000 */
[----:B------:R-:W-:-:S02]  /*1fb0*/  IMAD.IADD R0, R13, 0x1, R16 ;  /* 0x000000010d007824 */ /* 0x000fc400078e0210 */
[----:B------:R-:W-:Y:S01]  /*1fc0*/  @!P2 FADD R11, R11, R14 ;  /* 0x0000000e0b0ba221 */ /* 0x000fe20000000000 */
[----:B------:R-:W-:Y:S01]  /*1fd0*/  @!P2 FADD R12, R12, R15 ;  /* 0x0000000f0c0ca221 */ /* 0x000fe20000000000 */
[----:B------:R-:W-:Y:S01]  /*1fe0*/  IMAD.IADD R9, R9, 0x1, R0 ;  /* 0x0000000109097824 */ /* 0x000fe200078e0200 */
[----:B------:R1:W-:Y:S01]  /*1ff0*/  STS [R5+0x10], R10 ;  /* 0x0000100a05007388 */ /* 0x0003e20000000800 */
        /* <DEDUP_REMOVED lines=25> */
.L_x_205:
[----:B01----:R-:W0:Y:S01]  /*2190*/  S2R R0, SR_TID.X ;  /* 0x0000000000007919 */ /* 0x003e220000002100 */
[----:B------:R-:W1:Y:S01]  /*21a0*/  LDC R4, c[0x0][0x3cc] ;  /* 0x0000f300ff047b82 */ /* 0x000e620000000800 */
[----:B------:R-:W-:Y:S01]  /*21b0*/  MOV R8, 0x400 ;  /* 0x0000040000087802 */ /* 0x000fe20000000f00 */
[----:B------:R-:W-:Y:S05]  /*21c0*/  WARPSYNC.ALL ;  /* 0x0000000000007948 */ /* 0x000fea0003800000 */
[----:B------:R-:W2:Y:S01]  /*21d0*/  S2R R7, SR_CgaCtaId ;  /* 0x0000000000077919 */ /* 0x000ea20000008800 */
[----:B0-----:R-:W-:Y:S02]  /*21e0*/  LEA.HI R0, R0, R0, RZ, 0x1d ;  /* 0x0000000000007211 */ /* 0x001fe400078fe8ff */
[----:B--2---:R-:W-:-:S05]  /*21f0*/  LEA R3, R7, R8, 0x18 ;  /* 0x0000000807037211 */ /* 0x004fca00078ec0ff */
[----:B------:R-:W-:Y:S01]  /*2200*/  IMAD R10, R0, 0xc, R3 ;  /* 0x0000000c000a7824 */ /* 0x000fe200078e0203 */
[----:B------:R-:W0:Y:S01]  /*2210*/  S2R R6, SR_TID.X ;  /* 0x0000000000067919 */ /* 0x000e220000002100 */
[----:B-1----:R-:W-:Y:S01]  /*2220*/  IMAD R2, R31, R4, RZ ;  /* 0x000000041f027224 */ /* 0x002fe200078e02ff */
[----:B------:R-:W-:Y:S01]  /*2230*/  IADD3 R0, PT, PT, R4, -0x2, RZ ;  /* 0xfffffffe04007810 */ /* 0x000fe20007ffe0ff */
[----:B------:R-:W1:Y:S08]  /*2240*/  S2UR UR6, SR_CTAID.X ;  /* 0x00000000000679c3 */ /* 0x000e700000002500 */
[----:B------:R-:W-:Y:S08]  /*2250*/  BAR.SYNC.DEFER_BLOCKING 0x0 ;  /* 0x0000000000007b1d */ /* 0x000ff00000010000 */
[----:B------:R-:W1:Y:S08]  /*2260*/  LDC R5, c[0x0][0x3d8] ;  /* 0x0000f600ff057b82 */ /* 0x000e700000000800 */
[----:B------:R-:W2:Y:S01]  /*2270*/  LDC R9, c[0x0][0x3b8] ;  /* 0x0000ee00ff097b82 */ /* 0x000ea20000000800 */
[----:B0-----:R-:W-:-:S02]  /*2280*/  IMAD R3, R6, 0x2, -R2 ;  /* 0x0000000206037824 */ /* 0x001fc400078e0a02 */
[----:B-1----:R-:W-:-:S03]  /*2290*/  IMAD R4, R5, UR6, R6 ;  /* 0x0000000605047c24 */ /* 0x002fc6000f8e0206 */
[----:B------:R-:W-:Y:S02]  /*22a0*/  ISETP.NE.AND P1, PT, R3, R0, PT ;  /* 0x000000000300720c */ /* 0x000fe40003f25270 */
[----:B--2---:R-:W-:-:S04]  /*22b0*/  ISETP.GE.AND P0, PT, R4, R9, PT ;  /* 0x000000090400720c */ /* 0x004fc80003f06270 */
[----:B------:R-:W-:-:S07]  /*22c0*/  ISETP.GE.U32.OR P0, PT, R6, R5, P0 ;  /* 0x000000050600720c */ /* 0x000fce0000706470 */
[----:B------:R-:W-:Y:S01]  /*22d0*/  @!P1 LDS R3, [R10+0x18] ;  /* 0x000018000a039984 */ /* 0x000fe20000000800 */
[----:B------:R-:W-:-:S03]  /*22e0*/  @!P1 VIADD R0, R8, 0xda0 ;  /* 0x00000da008009836 */ /* 0x000fc60000000000 */
[----:B------:R-:W0:Y:S02]  /*22f0*/  @!P1 LDS R2, [R10+0x14] ;  /* 0x000014000a029984 */ /* 0x000e240000000800 */
[----:B------:R-:W-:-:S04]  /*2300*/  @!P1 LEA R0, R7, R0, 0x18 ;  /* 0x0000000007009211 */ /* 0x000fc800078ec0ff */
[----:B------:R-:W-:-:S05]  /*2310*/  @!P1 LEA R0, R31, R0, 0x3 ;  /* 0x000000001f009211 */ /* 0x000fca00078e18ff */
[----:B0-----:R0:W-:Y:S01]  /*2320*/  @!P1 STS.64 [R0], R2 ;  /* 0x0000000200009388 */ /* 0x0011e20000000a00 */
[----:B------:R-:W-:Y:S06]  /*2330*/  BAR.SYNC.DEFER_BLOCKING 0x0 ;  /* 0x0000000000007b1d */ /* 0x000fec0000010000 */
[----:B------:R-:W-:Y:S05]  /*2340*/  @P0 EXIT ;  /* 0x000000000000094d */ /* 0x000fea0003800000 */
[----:B0-----:R-:W-:Y:S01]  /*2350*/  VIADD R0, R8, 0xda0 ;  /* 0x00000da008007836 */ /* 0x001fe20000000000 */
[----:B------:R-:W0:Y:S04]  /*2360*/  S2UR UR6, SR_CTAID.Z ;  /* 0x00000000000679c3 */ /* 0x000e280000002700 */
[----:B------:R-:W-:-:S05]  /*2370*/  LEA R3, R7, R0, 0x18 ;  /* 0x0000000007037211 */ /* 0x000fca00078ec0ff */
[----:B------:R-:W-:Y:S02]  /*2380*/  IMAD R0, R6, 0x8, R3 ;  /* 0x0000000806007824 */ /* 0x000fe400078e0203 */
[----:B------:R-:W1:Y:S03]  /*2390*/  LDC.64 R2, c[0x0][0x3a0] ;  /* 0x0000e800ff027b82 */ /* 0x000e660000000a00 */
[----:B------:R-:W2:Y:S01]  /*23a0*/  LDS.64 R6, [R0] ;  /* 0x0000000000067984 */ /* 0x000ea20000000a00 */
[----:B0-----:R-:W-:-:S05]  /*23b0*/  IMAD R5, R9, UR6, RZ ;  /* 0x0000000609057c24 */ /* 0x001fca000f8e02ff */
[----:B------:R-:W-:-:S05]  /*23c0*/  LEA R5, R5, R4, 0x1 ;  /* 0x0000000405057211 */ /* 0x000fca00078e08ff */
[----:B-1----:R-:W-:-:S04]  /*23d0*/  IMAD.WIDE R2, R5, 0x4, R2 ;  /* 0x0000000405027825 */ /* 0x002fc800078e0202 */
[----:B------:R-:W-:Y:S01]  /*23e0*/  IMAD.WIDE R4, R9, 0x4, R2 ;  /* 0x0000000409047825 */ /* 0x000fe200078e0202 */
[----:B--2---:R-:W-:Y:S04]  /*23f0*/  REDG.E.ADD.F32.FTZ.RN.STRONG.GPU desc[UR4][R2.64], R6 ;  /* 0x00000006020079a6 */ /* 0x004fe8000c12f304 */
[----:B------:R-:W-:Y:S01]  /*2400*/  REDG.E.ADD.F32.FTZ.RN.STRONG.GPU desc[UR4][R4.64], R7 ;  /* 0x00000007040079a6 */ /* 0x000fe2000c12f304 */
[----:B------:R-:W-:Y:S05]  /*2410*/  EXIT ;  /* 0x000000000000794d */ /* 0x000fea0003800000 */
.L_x_206:
[----:B------:R-:W-:Y:S01]  /*2420*/  IMAD.MOV.U32 R35, RZ, RZ, RZ ;  /* 0x000000ffff237224 */ /* 0x000fe200078e00ff */
[----:B------:R-:W-:Y:S01]  /*2430*/  MOV R36, 0xffffffff ;  /* 0xffffffff00247802 */ /* 0x000fe20000000f00 */
[----:B------:R-:W-:Y:S01]  /*2440*/  IMAD.MOV.U32 R0, RZ, RZ, 0x1 ;  /* 0x00000001ff007424 */ /* 0x000fe200078e00ff */
[----:B------:R-:W-:Y:S02]  /*2450*/  P2R R34, PR, RZ, 0x2 ;  /* 0x00000002ff227803 */ /* 0x000fe40000000000 */
[----:B------:R-:W-:-:S13]  /*2460*/  ISETP.GE.AND P1, PT, R5, 0x1, PT ;  /* 0x000000010500780c */ /* 0x000fda0003f26270 */
[----:B------:R-:W-:Y:S05]  /*2470*/  WARPSYNC.COLLECTIVE R36, `(.L_x_207) ;  /* 0x0000000024087348 */ /* 0x000fea0003c00000 */
[----:B------:R0:W1:Y:S02]  /*2480*/  SHFL.UP P0, R35, R3, R0, R35 ;  /* 0x0400000003237389 */ /* 0x0000640000000023 */
[----:B01----:R-:W-:Y:S05]  /*2490*/  ENDCOLLECTIVE ;  /* 0x000000000000791b */ /* 0x003fea0003800000 */
.L_x_207:
[----:B------:R-:W-:Y:S02]  /*24a0*/  P2R R33, PR, RZ, 0x4 ;  /* 0x00000004ff217803 */ /* 0x000fe40000000000 */
[----:B------:R-:W-:Y:S01]  /*24b0*/  ISETP.NE.AND P2, PT, R3, RZ, PT ;  /* 0x000000ff0300720c */ /* 0x000fe20003f45270 */
[----:B------:R-:W-:Y:S02]  /*24c0*/  IMAD.MOV.U32 R37, RZ, RZ, R35 ;  /* 0x000000ffff257224 */ /* 0x000fe400078e0023 */
[----:B------:R-:W-:-:S03]  /*24d0*/  IMAD.MOV.U32 R35, RZ, RZ, RZ ;  /* 0x000000ffff237224 */ /* 0x000fc600078e00ff */
[----:B------:R-:W-:-:S05]  /*24e0*/  SEL R37, R37, RZ, P1 ;  /* 0x000000ff25257207 */ /* 0x000fca0000800000 */
[----:B------:R-:W-:Y:S01]  /*24f0*/  IMAD.IADD R37, R3, 0x1, R37 ;  /* 0x0000000103257824 */ /* 0x000fe200078e0225 */
[----:B------:R-:W-:-:S07]  /*2500*/  MOV R3, R4 ;  /* 0x0000000400037202 */ /* 0x000fce0000000f00 */
[----:B------:R-:W-:Y:S05]  /*2510*/  WARPSYNC.COLLECTIVE R36, `(.L_x_208) ;  /* 0x0000000024087348 */ /* 0x000fea0003c00000 */
[----:B------:R0:W1:Y:S02]  /*2520*/  SHFL.UP P0, R35, R3, R0, R35 ;  /* 0x0400000003237389 */ /* 0x0000640000000023 */
[----:B01----:R-:W-:Y:S05]  /*2530*/  ENDCOLLECTIVE ;  /* 0x000000000000791b */ /* 0x003fea0003800000 */
.L_x_208:
[----:B------:R-:W-:Y:S02]  /*2540*/  IMAD.MOV.U32 R36, RZ, RZ, R35 ;  /* 0x000000ffff247224 */ /* 0x000fe400078e0023 */
[----:B------:R-:W-:Y:S02]  /*2550*/  IMAD.MOV.U32 R35, RZ, RZ, RZ ;  /* 0x000000ffff237224 */ /* 0x000fe400078e00ff */
[----:B------:R-:W-:Y:S01]  /*2560*/  FADD R3, R4, R36 ;  /* 0x0000002404037221 */ /* 0x000fe20000000000 */
[----:B------:R-:W-:-:S04]  /*2570*/  IMAD.MOV.U32 R36, RZ, RZ, -0x1 ;  /* 0xffffffffff247424 */ /* 0x000fc800078e00ff */
[----:B------:R-:W-:Y:S02]  /*2580*/  @P1 FSEL R4, R3, R4, !P2 ;  /* 0x0000000403041208 */ /* 0x000fe40005000000 */
[----:B------:R-:W-:-:S07]  /*2590*/  MOV R3, R2 ;  /* 0x0000000200037202 */ /* 0x000fce0000000f00 */
[----:B------:R-:W-:Y:S05]  /*25a0*/  WARPSYNC.COLLECTIVE R36, `(.L_x_209) ;  /* 0x0000000024087348 */ /* 0x000fea0003c00000 */
[----:B------:R0:W1:Y:S02]  /*25b0*/  SHFL.UP P0, R35, R3, R0, R35 ;  /* 0x0400000003237389 */ /* 0x0000640000000023 */
[----:B01----:R-:W-:Y:S05]  /*25c0*/  ENDCOLLECTIVE ;  /* 0x000000000000791b */ /* 0x003fea0003800000 */
.L_x_209:
[----:B------:R-:W-:Y:S01]  /*25d0*/  MOV R3, R37 ;  /* 0x0000002500037202 */ /* 0x000fe20000000f00 */
[----:B------:R-:W-:Y:S02]  /*25e0*/  IMAD.MOV.U32 R0, RZ, RZ, 0x2 ;  /* 0x00000002ff007424 */ /* 0x000fe400078e00ff */
[----:B------:R-:W-:-:S05]  /*25f0*/  FADD R35, R2, R35 ;  /* 0x0000002302237221 */ /* 0x000fca0000000000 */
[----:B------:R-:W-:Y:S01]  /*2600*/  @P1 FSEL R2, R35, R2, !P2 ;  /* 0x0000000223021208 */ /* 0x000fe20005000000 */
[----:B------:R-:W-:Y:S01]  /*2610*/  HFMA2 R35, -RZ, RZ, 0, 0 ;  /* 0x00000000ff237431 */ /* 0x000fe200000001ff */
[----:B------:R-:W-:Y:S02]  /*2620*/  ISETP.GE.AND P2, PT, R5, 0x2, PT ;  /* 0x000000020500780c */ /* 0x000fe40003f46270 */
[----:B------:R-:W-:-:S13]  /*2630*/  ISETP.NE.AND P1, PT, R37, RZ, PT ;  /* 0x000000ff2500720c */ /* 0x000fda0003f25270 */
[----:B------:R-:W-:Y:S05]  /*2640*/  WARPSYNC.COLLECTIVE R36, `(.L_x_210) ;  /* 0x0000000024087348 */ /* 0x000fea0003c00000 */
[----:B------:R0:W1:Y:S02]  /*2650*/  SHFL.UP P0, R35, R3, R0, R35 ;  /* 0x0400000003237389 */ /* 0x0000640000000023 */
[----:B01----:R-:W-:Y:S05]  /*2660*/  ENDCOLLECTIVE ;  /* 0x000000000000791b */ /* 0x003fea0003800000 */
.L_x_210:
[----:B------:R-:W-:Y:S02]  /*2670*/  MOV R3, R4 ;  /* 0x0000000400037202 */ /* 0x000fe40000000f00 */
[----:B------:R-:W-:Y:S01]  /*2680*/  SEL R0, R35, RZ, P2 ;  /* 0x000000ff23007207 */ /* 0x000fe20001000000 */
[----:B------:R-:W-:-:S04]  /*2690*/  HFMA2 R35, -RZ, RZ, 0, 0 ;  /* 0x00000000ff237431 */ /* 0x000fc800000001ff */
[----:B------:R-:W-:Y:S02]  /*26a0*/  IMAD.IADD R37, R37, 0x1, R0 ;  /* 0x0000000125257824 */ /* 0x000fe400078e0200 */
[----:B------:R-:W-:-:S07]  /*26b0*/  IMAD.MOV.U32 R0, RZ, RZ, 0x2 ;  /* 0x00000002ff007424 */ /* 0x000fce00078e00ff */
[----:B------:R-:W-:Y:S05]  /*26c0*/  WARPSYNC.COLLECTIVE R36, `(.L_x_211) ;  /* 0x0000000024087348 */ /* 0x000fea0003c00000 */
[----:B------:R0:W1:Y:S02]  /*26d0*/  SHFL.UP P0, R35, R3, R0, R35 ;  /* 0x0400000003237389 */ /* 0x0000640000000023 */
[----:B01----:R-:W-:Y:S05]  /*26e0*/  ENDCOLLECTIVE ;  /* 0x000000000000791b */ /* 0x003fea0003800000 */
.L_x_211:
[----:B------:R-:W-:Y:S02]  /*26f0*/  IMAD.MOV.U32 R36, RZ, RZ, R35 ;  /* 0x000000ffff247224 */ /* 0x000fe400078e0023 */
[----:B------:R-:W-:Y:S02]  /*2700*/  IMAD.MOV.U32 R35, RZ, RZ, RZ ;  /* 0x000000ffff237224 */ /* 0x000fe400078e00ff */
[----:B------:R-:W-:Y:S01]  /*2710*/  FADD R3, R4, R36 ;  /* 0x0000002404037221 */ /* 0x000fe20000000000 */
[----:B------:R-:W-:-:S04]  /*2720*/  MOV R36, 0xffffffff ;  /* 0xffffffff00247802 */ /* 0x000fc80000000f00 */
[----:B------:R-:W-:Y:S02]  /*2730*/  @P2 FSEL R4, R3, R4, !P1 ;  /* 0x0000000403042208 */ /* 0x000fe40004800000 */
[----:B------:R-:W-:-:S07]  /*2740*/  MOV R3, R2 ;  /* 0x0000000200037202 */ /* 0x000fce0000000f00 */
[----:B------:R-:W-:Y:S05]  /*2750*/  WARPSYNC.COLLECTIVE R36, `(.L_x_212) ;  /* 0x0000000024087348 */ /* 0x000fea0003c00000 */
[----:B------:R0:W1:Y:S02]  /*2760*/  SHFL.UP P0, R35, R3, R0, R35 ;  /* 0x0400000003237389 */ /* 0x0000640000000023 */
[----:B01----:R-:W-:Y:S05]  /*2770*/  ENDCOLLECTIVE ;  /* 0x000000000000791b */ /* 0x003fea0003800000 */
.L_x_212:
[----:B------:R-:W-:Y:S02]  /*2780*/  HFMA2 R0, -RZ, RZ, 0, 2.384185791015625e-07 ;  /* 0x00000004ff007431 */ /* 0x000fe400000001ff */
[----:B------:R-:W-:Y:S02]  /*2790*/  IMAD.MOV.U32 R3, RZ, RZ, R37 ;  /* 0x000000ffff037224 */ /* 0x000fe400078e0025 */
[----:B------:R-:W-:-:S05]  /*27a0*/  FADD R35, R2, R35 ;  /* 0x0000002302237221 */ /* 0x000fca0000000000 */
[----:B------:R-:W-:Y:S01]  /*27b0*/  @P2 FSEL R2, R35, R2, !P1 ;  /* 0x0000000223022208 */ /* 0x000fe20004800000 */
[----:B------:R-:W-:Y:S01]  /*27c0*/  IMAD.MOV.U32 R35, RZ, RZ, RZ ;  /* 0x000000ffff237224 */ /* 0x000fe200078e00ff */
[----:B------:R-:W-:Y:S02]  /*27d0*/  ISETP.GE.AND P2, PT, R5, 0x4, PT ;  /* 0x000000040500780c */ /* 0x000fe40003f46270 */
[----:B------:R-:W-:-:S13]  /*27e0*/  ISETP.NE.AND P1, PT, R37, RZ, PT ;  /* 0x000000ff2500720c */ /* 0x000fda0003f25270 */
[----:B------:R-:W-:Y:S05]  /*27f0*/  WARPSYNC.COLLECTIVE R36, `(.L_x_213) ;  /* 0x0000000024087348 */ /* 0x000fea0003c00000 */
[----:B------:R0:W1:Y:S02]  /*2800*/  SHFL.UP P0, R35, R3, R0, R35 ;  /* 0x0400000003237389 */ /* 0x0000640000000023 */
[----:B01----:R-:W-:Y:S05]  /*2810*/  ENDCOLLECTIVE ;  /* 0x000000000000791b */ /* 0x003fea0003800000 */
.L_x_213:
[----:B------:R-:W-:Y:S01]  /*2820*/  IMAD.MOV.U32 R3, RZ, RZ, R4 ;  /* 0x000000ffff037224 */ /* 0x000fe200078e0004 */
[----:B------:R-:W-:Y:S01]  /*2830*/  SEL R0, R35, RZ, P2 ;  /* 0x000000ff23007207 */ /* 0x000fe20001000000 */
[----:B------:R-:W-:-:S03]  /*2840*/  IMAD.MOV.U32 R35, RZ, RZ, RZ ;  /* 0x000000ffff237224 */ /* 0x000fc600078e00ff */
[----:B------:R-:W-:Y:S02]  /*2850*/  IADD3 R37, PT, PT, R37, R0, RZ ;  /* 0x0000000025257210 */ /* 0x000fe40007ffe0ff */
[----:B------:R-:W-:-:S07]  /*2860*/  MOV R0, 0x4 ;  /* 0x0000000400007802 */ /* 0x000fce0000000f00 */
[----:B------:R-:W-:Y:S05]  /*2870*/  WARPSYNC.COLLECTIVE R36, `(.L_x_214) ;  /* 0x0000000024087348 */ /* 0x000fea0003c00000 */
[----:B------:R0:W1:Y:S02]  /*2880*/  SHFL.UP P0, R35, R3, R0, R35 ;  /* 0x0400000003237389 */ /* 0x0000640000000023 */
[----:B01----:R-:W-:Y:S05]  /*2890*/  ENDCOLLECTIVE ;  /* 0x000000000000791b */ /* 0x003fea0003800000 */
.L_x_214:
[----:B------:R-:W-:Y:S01]  /*28a0*/  MOV R3, R2 ;  /* 0x0000000200037202 */ /* 0x000fe20000000f00 */
[----:B------:R-:W-:-:S05]  /*28b0*/  FADD R35, R4, R35 ;  /* 0x0000002304237221 */ /* 0x000fca0000000000 */
[----:B------:R-:W-:Y:S01]  /*28c0*/  @P2 FSEL R4, R35, R4, !P1 ;  /* 0x0000000423042208 */ /* 0x000fe20004800000 */
[----:B------:R-:W-:-:S07]  /*28d0*/  IMAD.MOV.U32 R35, RZ, RZ, RZ ;  /* 0x000000ffff237224 */ /* 0x000fce00078e00ff */
[----:B------:R-:W-:Y:S05]  /*28e0*/  WARPSYNC.COLLECTIVE R36, `(.L_x_215) ;  /* 0x0000000024087348 */ /* 0x000fea0003c00000 */
[----:B------:R0:W1:Y:S02]  /*28f0*/  SHFL.UP P0, R35, R3, R0, R35 ;  /* 0x0400000003237389 */ /* 0x0000640000000023 */
[----:B01----:R-:W-:Y:S05]  /*2900*/  ENDCOLLECTIVE ;  /* 0x000000000000791b */ /* 0x003fea0003800000 */
.L_x_215:
[----:B------:R-:W-:Y:S01]  /*2910*/  HFMA2 R0, -RZ, RZ, 0, 4.76837158203125e-07 ;  /* 0x00000008ff007431 */ /* 0x000fe200000001ff */
[----:B------:R-:W-:Y:S01]  /*2920*/  MOV R3, R35 ;  /* 0x0000002300037202 */ /* 0x000fe20000000f00 */
[----:B------:R-:W-:-:S04]  /*2930*/  IMAD.MOV.U32 R35, RZ, RZ, RZ ;  /* 0x000000ffff237224 */ /* 0x000fc800078e00ff */
[----:B------:R-:W-:-:S05]  /*2940*/  FADD R3, R2, R3 ;  /* 0x0000000302037221 */ /* 0x000fca0000000000 */
[----:B------:R-:W-:Y:S01]  /*2950*/  @P2 FSEL R2, R3, R2, !P1 ;  /* 0x0000000203022208 */ /* 0x000fe20004800000 */
[----:B------:R-:W-:Y:S01]  /*2960*/  IMAD.MOV.U32 R3, RZ, RZ, R37 ;  /* 0x000000ffff037224 */ /* 0x000fe200078e0025 */
[----:B------:R-:W-:Y:S02]  /*2970*/  ISETP.GE.AND P1, PT, R5, 0x8, PT ;  /* 0x000000080500780c */ /* 0x000fe40003f26270 */
[----:B------:R-:W-:-:S13]  /*2980*/  ISETP.NE.AND P2, PT, R37, RZ, PT ;  /* 0x000000ff2500720c */ /* 0x000fda0003f45270 */
[----:B------:R-:W-:Y:S05]  /*2990*/  WARPSYNC.COLLECTIVE R36, `(.L_x_216) ;  /* 0x0000000024087348 */ /* 0x000fea0003c00000 */
[----:B------:R0:W1:Y:S02]  /*29a0*/  SHFL.UP P0, R35, R3, R0, R35 ;  /* 0x0400000003237389 */ /* 0x0000640000000023 */
[----:B01----:R-:W-:Y:S05]  /*29b0*/  ENDCOLLECTIVE ;  /* 0x000000000000791b */ /* 0x003fea0003800000 */
.L_x_216:
[----:B------:R-:W-:Y:S01]  /*29c0*/  IMAD.MOV.U32 R3, RZ, RZ, R4 ;  /* 0x000000ffff037224 */ /* 0x000fe200078e0004 */
[----:B------:R-:W-:Y:S01]  /*29d0*/  SEL R0, R35, RZ, P1 ;  /* 0x000000ff23007207 */ /* 0x000fe20000800000 */
[----:B------:R-:W-:Y:S01]  /*29e0*/  IMAD.MOV.U32 R35, RZ, RZ, RZ ;  /* 0x000000ffff237224 */ /* 0x000fe200078e00ff */
[----:B------:R-:W-:Y:S02]  /*29f0*/  ISETP.GE.AND P1, PT, R5, 0x10, PT ;  /* 0x000000100500780c */ /* 0x000fe40003f26270 */
[----:B------:R-:W-:Y:S02]  /*2a00*/  IADD3 R37, PT, PT, R37, R0, RZ ;  /* 0x0000000025257210 */ /* 0x000fe40007ffe0ff */
[----:B------:R-:W-:-:S09]  /*2a10*/  MOV R0, 0x8 ;  /* 0x0000000800007802 */ /* 0x000fd20000000f00 */
[----:B------:R-:W-:Y:S05]  /*2a20*/  WARPSYNC.COLLECTIVE R36, `(.L_x_217) ;  /* 0x0000000024087348 */ /* 0x000fea0003c00000 */
[----:B------:R0:W1:Y:S02]  /*2a30*/  SHFL.UP P0, R35, R3, R0, R35 ;  /* 0x0400000003237389 */ /* 0x0000640000000023 */
[----:B01----:R-:W-:Y:S05]  /*2a40*/  ENDCOLLECTIVE ;  /* 0x000000000000791b */ /* 0x003fea0003800000 */
.L_x_217:
[----:B------:R-:W-:Y:S02]  /*2a50*/  MOV R3, R2 ;  /* 0x0000000200037202 */ /* 0x000fe40000000f00 */
[----:B------:R-:W-:Y:S01]  /*2a60*/  ISETP.GE.AND P0, PT, R5, 0x8, PT ;  /* 0x000000080500780c */ /* 0x000fe20003f06270 */
[----:B------:R-:W-:-:S12]  /*2a70*/  FADD R35, R4, R35 ;  /* 0x0000002304237221 */ /* 0x000fd80000000000 */
[----:B------:R-:W-:Y:S01]  /*2a80*/  @P0 FSEL R4, R35, R4, !P2 ;  /* 0x0000000423040208 */ /* 0x000fe20005000000 */
[----:B------:R-:W-:-:S07]  /*2a90*/  IMAD.MOV.U32 R35, RZ, RZ, RZ ;  /* 0x000000ffff237224 */ /* 0x000fce00078e00ff */
[----:B------:R-:W-:Y:S05]  /*2aa0*/  WARPSYNC.COLLECTIVE R36, `(.L_x_218) ;  /* 0x0000000024087348 */ /* 0x000fea0003c00000 */
[----:B------:R0:W1:Y:S02]  /*2ab0*/  SHFL.UP P0, R35, R3, R0, R35 ;  /* 0x0400000003237389 */ /* 0x0000640000000023 */
[----:B01----:R-:W-:Y:S05]  /*2ac0*/  ENDCOLLECTIVE ;  /* 0x000000000000791b */ /* 0x003fea0003800000 */
.L_x_218:
[----:B------:R-:W-:Y:S01]  /*2ad0*/  HFMA2 R0, -RZ, RZ, 0, 9.5367431640625e-07 ;  /* 0x00000010ff007431 */ /* 0x000fe200000001ff */
[----:B------:R-:W-:Y:S02]  /*2ae0*/  ISETP.GE.AND P0, PT, R5, 0x8, PT ;  /* 0x000000080500780c */ /* 0x000fe40003f06270 */
[----:B------:R-:W-:Y:S01]  /*2af0*/  MOV R3, R35 ;  /* 0x0000002300037202 */ /* 0x000fe20000000f00 */
[----:B------:R-:W-:-:S04]  /*2b00*/  IMAD.MOV.U32 R35, RZ, RZ, RZ ;  /* 0x000000ffff237224 */ /* 0x000fc800078e00ff */
[----:B------:R-:W-:-:S06]  /*2b10*/  FADD R3, R2, R3 ;  /* 0x0000000302037221 */ /* 0x000fcc0000000000 */
[----:B------:R-:W-:Y:S01]  /*2b20*/  @P0 FSEL R2, R3, R2, !P2 ;  /* 0x0000000203020208 */ /* 0x000fe20005000000 */
[----:B------:R-:W-:Y:S01]  /*2b30*/  IMAD.MOV.U32 R3, RZ, RZ, R37 ;  /* 0x000000ffff037224 */ /* 0x000fe200078e0025 */
[----:B------:R-:W-:-:S13]  /*2b40*/  ISETP.NE.AND P2, PT, R33, RZ, PT ;  /* 0x000000ff2100720c */ /* 0x000fda0003f45270 */
[----:B------:R-:W-:Y:S05]  /*2b50*/  WARPSYNC.COLLECTIVE R36, `(.L_x_219) ;  /* 0x0000000024087348 */ /* 0x000fea0003c00000 */
[----:B------:R0:W1:Y:S02]  /*2b60*/  SHFL.UP P0, R35, R3, R0, R35 ;  /* 0x0400000003237389 */ /* 0x0000640000000023 */
[----:B01----:R-:W-:Y:S05]  /*2b70*/  ENDCOLLECTIVE ;  /* 0x000000000000791b */ /* 0x003fea0003800000 */
.L_x_219:
[----:B------:R-:W-:Y:S02]  /*2b80*/  MOV R3, R4 ;  /* 0x0000000400037202 */ /* 0x000fe40000000f00 */
[----:B------:R-:W-:Y:S01]  /*2b90*/  MOV R33, R35 ;  /* 0x0000002300217202 */ /* 0x000fe20000000f00 */
[----:B------:R-:W-:-:S03]  /*2ba0*/  IMAD.MOV.U32 R35, RZ, RZ, RZ ;  /* 0x000000ffff237224 */ /* 0x000fc600078e00ff */
[----:B------:R-:W-:Y:S02]  /*2bb0*/  SEL R33, R33, RZ, P1 ;  /* 0x000000ff21217207 */ /* 0x000fe40000800000 */
[----:B------:R-:W-:-:S13]  /*2bc0*/  ISETP.NE.AND P1, PT, R37, RZ, PT ;  /* 0x000000ff2500720c */ /* 0x000fda0003f25270 */
[----:B------:R-:W-:Y:S05]  /*2bd0*/  WARPSYNC.COLLECTIVE R36, `(.L_x_220) ;  /* 0x0000000024087348 */ /* 0x000fea0003c00000 */
[----:B------:R0:W1:Y:S02]  /*2be0*/  SHFL.UP P0, R35, R3, R0, R35 ;  /* 0x0400000003237389 */ /* 0x0000640000000023 */
[----:B01----:R-:W-:Y:S05]  /*2bf0*/  ENDCOLLECTIVE ;  /* 0x000000000000791b */ /* 0x003fea0003800000 */
.L_x_220:
[----:B------:R-:W-:Y:S01]  /*2c00*/  IMAD.IADD R33, R37, 0x1, R33 ;  /* 0x0000000125217824 */ /* 0x000fe200078e0221 */
[----:B------:R-:W-:Y:S02]  /*2c10*/  ISETP.GE.AND P0, PT, R5, 0x10, PT ;  /* 0x000000100500780c */ /* 0x000fe40003f06270 */
[----:B------:R-:W-:Y:S01]  /*2c20*/  MOV R3, R35 ;  /* 0x0000002300037202 */ /* 0x000fe20000000f00 */
[----:B------:R-:W-:-:S04]  /*2c30*/  HFMA2 R35, -RZ, RZ, 0, 0 ;  /* 0x00000000ff237431 */ /* 0x000fc800000001ff */
[----:B------:R-:W-:Y:S01]  /*2c40*/  FADD R37, R4, R3 ;  /* 0x0000000304257221 */ /* 0x000fe20000000000 */
[----:B------:R-:W-:-:S05]  /*2c50*/  IMAD.MOV.U32 R3, RZ, RZ, R2 ;  /* 0x000000ffff037224 */ /* 0x000fca00078e0002 */
[----:B------:R-:W-:-:S07]  /*2c60*/  @P0 FSEL R4, R37, R4, !P1 ;  /* 0x0000000425040208 */ /* 0x000fce0004800000 */
[----:B------:R-:W-:Y:S05]  /*2c70*/  WARPSYNC.COLLECTIVE R36, `(.L_x_221) ;  /* 0x0000000024087348 */ /* 0x000fea0003c00000 */
[----:B------:R0:W1:Y:S02]  /*2c80*/  SHFL.UP P0, R35, R3, R0, R35 ;  /* 0x0400000003237389 */ /* 0x0000640000000023 */
[----:B01----:R-:W-:Y:S05]  /*2c90*/  ENDCOLLECTIVE ;  /* 0x000000000000791b */ /* 0x003fea0003800000 */
.L_x_221:
[----:B------:R-:W-:Y:S01]  /*2ca0*/  IMAD.MOV.U32 R3, RZ, RZ, R33 ;  /* 0x000000ffff037224 */ /* 0x000fe200078e0021 */
[----:B------:R-:W-:Y:S02]  /*2cb0*/  MOV R0, 0x1 ;  /* 0x0000000100007802 */ /* 0x000fe40000000f00 */
[----:B------:R-:W-:Y:S01]  /*2cc0*/  ISETP.GE.AND P0, PT, R5, 0x10, PT ;  /* 0x000000100500780c */ /* 0x000fe20003f06270 */
[----:B------:R-:W-:Y:S01]  /*2cd0*/  FADD R5, R2, R35 ;  /* 0x0000002302057221 */ /* 0x000fe20000000000 */
[----:B------:R-:W-:-:S11]  /*2ce0*/  IMAD.MOV.U32 R35, RZ, RZ, RZ ;  /* 0x000000ffff237224 */ /* 0x000fd600078e00ff */
[----:B------:R-:W-:-:S07]  /*2cf0*/  @P0 FSEL R2, R5, R2, !P1 ;  /* 0x0000000205020208 */ /* 0x000fce0004800000 */
[----:B------:R-:W-:Y:S05]  /*2d00*/  WARPSYNC.COLLECTIVE R36, `(.L_x_222) ;  /* 0x0000000024087348 */ /* 0x000fea0003c00000 */
[----:B------:R0:W1:Y:S02]  /*2d10*/  SHFL.UP P0, R35, R3, R0, R35 ;  /* 0x0400000003237389 */ /* 0x0000640000000023 */
[----:B01----:R-:W-:Y:S05]  /*2d20*/  ENDCOLLECTIVE ;  /* 0x000000000000791b */ /* 0x003fea0003800000 */
.L_x_222:
[----:B------:R-:W-:Y:S01]  /*2d30*/  ISETP.NE.AND P1, PT, R34, RZ, PT ;  /* 0x000000ff2200720c */ /* 0x000fe20003f25270 */
[----:B------:R-:W-:Y:S01]  /*2d40*/  IMAD.MOV.U32 R3, RZ, RZ, R4 ;  /* 0x000000ffff037224 */ /* 0x000fe200078e0004 */
[----:B------:R-:W-:Y:S01]  /*2d50*/  MOV R33, R35 ;  /* 0x0000002300217202 */ /* 0x000fe20000000f00 */
[----:B------:R-:W-:-:S10]  /*2d60*/  HFMA2 R35, -RZ, RZ, 0, 0 ;  /* 0x00000000ff237431 */ /* 0x000fd400000001ff */
[----:B------:R-:W-:Y:S05]  /*2d70*/  WARPSYNC.COLLECTIVE R36, `(.L_x_223) ;  /* 0x0000000024087348 */ /* 0x000fea0003c00000 */
[----:B------:R0:W1:Y:S02]  /*2d80*/  SHFL.UP P0, R35, R3, R0, R35 ;  /* 0x0400000003237389 */ /* 0x0000640000000023 */
[----:B01----:R-:W-:Y:S05]  /*2d90*/  ENDCOLLECTIVE ;  /* 0x000000000000791b */ /* 0x003fea0003800000 */
.L_x_223:
[----:B------:R-:W-:Y:S01]  /*2da0*/  MOV R3, R2 ;  /* 0x0000000200037202 */ /* 0x000fe20000000f00 */
[----:B------:R-:W-:Y:S02]  /*2db0*/  IMAD.MOV.U32 R4, RZ, RZ, R35 ;  /* 0x000000ffff047224 */ /* 0x000fe400078e0023 */
[----:B------:R-:W-:-:S07]  /*2dc0*/  IMAD.MOV.U32 R35, RZ, RZ, RZ ;  /* 0x000000ffff237224 */ /* 0x000fce00078e00ff */
[----:B------:R-:W-:Y:S05]  /*2dd0*/  WARPSYNC.COLLECTIVE R36, `(.L_x_224) ;  /* 0x0000000024087348 */ /* 0x000fea0003c00000 */
[----:B------:R0:W1:Y:S02]  /*2de0*/  SHFL.UP P0, R35, R3, R0, R35 ;  /* 0x0400000003237389 */ /* 0x0000640000000023 */
[----:B01----:R-:W-:Y:S05]  /*2df0*/  ENDCOLLECTIVE ;  /* 0x000000000000791b */ /* 0x003fea0003800000 */
.L_x_224:
[----:B------:R-:W-:Y:S01]  /*2e00*/  MOV R2, R35 ;  /* 0x0000002300027202 */ /* 0x000fe20000000f00 */
[----:B------:R-:W-:Y:S06]  /*2e10*/  BRA `(.L_x_225) ;  /* 0xffffffec00e47947 */ /* 0x000fec000383ffff */
.L_x_226:
        /* <DEDUP_REMOVED lines=14> */
.L_x_520:


//--------------------- .text._Z22groupNormNHWCSumKernelILi160EEv19GroupNormNHWCParams --------------------------
	.section	.text._Z22groupNormNHWCSumKernelILi160EEv19GroupNormNHWCParams,"ax",@progbits
	.align	128
        .global         _Z22groupNormNHWCSumKernelILi160EEv19GroupNormNHWCParams
        .type           _Z22groupNormNHWCSumKernelILi160EEv19GroupNormNHWCParams,@function
        .size           _Z22groupNormNHWCSumKernelILi160EEv19GroupNormNHWCParams,(.L_x_521 - _Z22groupNormNHWCSumKernelILi160EEv19GroupNormNHWCParams)
        .other          _Z22groupNormNHWCSumKernelILi160EEv19GroupNormNHWCParams,@"STO_CUDA_ENTRY STV_DEFAULT"
_Z22groupNormNHWCSumKernelILi160EEv19GroupNormNHWCParams:
.text._Z22groupNormNHWCSumKernelILi160EEv19GroupNormNHWCParams:
[----:B------:R-:W-:Y:S08]  /*0000*/  LDC R1, c[0x0][0x37c] ;  /* 0x0000df00ff017b82 */ /* 0x000ff00000000800 */
[----:B------:R-:W0:Y:S01]  /*0010*/  S2UR UR4, SR_CTAID.Y ;  /* 0x00000000000479c3 */ /* 0x000e220000002600 */
[----:B------:R-:W1:Y:S01]  /*0020*/  S2R R0, SR_TID.X ;  /* 0x0000000000007919 */ /* 0x000e620000002100 */
[----:B------:R-:W-:-:S02]  /*0030*/  IMAD.MOV.U32 R22, RZ, RZ, RZ ;  /* 0x000000ffff167224 */ /* 0x000fc400078e00ff */
[----:B------:R-:W-:-:S04]  /*0040*/  IMAD.MOV.U32 R7, RZ, RZ, RZ ;  /* 0x000000ffff077224 */ /* 0x000fc800078e00ff */
[----:B------:R-:W0:Y:S08]  /*0050*/  LDC.64 R4, c[0x0][0x3c0] ;  /* 0x0000f000ff047b82 */ /* 0x000e300000000a00 */
[----:B------:R-:W2:Y:S08]  /*0060*/  S2UR UR6, SR_CTAID.Z ;  /* 0x00000000000679c3 */ /* 0x000eb00000002700 */
[----:B------:R-:W3:Y:S01]  /*0070*/  S2UR UR7, SR_CTAID.X ;  /* 0x00000000000779c3 */ /* 0x000ee20000002500 */
[----:B0-----:R-:W-:Y:S01]  /*0080*/  IMAD R20, R5, UR4, RZ ;  /* 0x0000000405147c24 */ /* 0x001fe2000f8e02ff */
[----:B------:R-:W0:Y:S04]  /*0090*/  LDCU.64 UR4, c[0x0][0x358] ;  /* 0x00006b00ff0477ac */ /* 0x000e280008000a00 */
[----:B------:R-:W-:-:S02]  /*00a0*/  VIADDMNMX R5, R20, R5, R4, PT ;  /* 0x0000000514057246 */ /* 0x000fc40003800104 */
[----:B-1----:R-:W-:Y:S02]  /*00b0*/  SHF.L.U32 R4, R0, 0x1, RZ ;  /* 0x0000000100047819 */ /* 0x002fe400000006ff */
[----:B------:R-:W-:-:S13]  /*00c0*/  ISETP.GE.AND P0, PT, R20, R5, PT ;  /* 0x000000051400720c */ /* 0x000fda0003f06270 */
[----:B0-23--:R-:W-:Y:S05]  /*00d0*/  @P0 BRA `(.L_x_227) ;  /* 0x0000001000b40947 */ /* 0x00dfea0003800000 */
        /* <DEDUP_REMOVED lines=23> */
.L_x_229:
        /* <DEDUP_REMOVED lines=145> */
.L_x_228:
        /* <DEDUP_REMOVED lines=73> */
.L_x_230:
        /* <DEDUP_REMOVED lines=39> */
.L_x_231:
        /* <DEDUP_REMOVED lines=13> */
.L_x_233:
[----:B------:R-:W-:Y:S05]  /*1330*/  BSYNC.RECONVERGENT B0 ;  /* 0x0000000000007941 */ /* 0x000fea0003800200 */
.L_x_232:
[----:B------:R-:W-:Y:S02]  /*1340*/  HADD2.F32 R26, -RZ, R26.H0_H0 ;  /* 0x2000001aff1a7230 */ /* 0x000fe40000004100 */
[----:B------:R-:W-:-:S03]  /*1350*/  HADD2.F32 R3, -RZ, R3.H0_H0 ;  /* 0x20000003ff037230 */ /* 0x000fc60000004100 */
[----:B------:R-:W-:Y:S02]  /*1360*/  FMUL R2, R26, R26 ;  /* 0x0000001a1a027220 */ /* 0x000fe40000400000 */
[C---:B------:R-:W-:Y:S02]  /*1370*/  FADD R5, R3.reuse, R26 ;  /* 0x0000001a03057221 */ /* 0x040fe40000000000 */
[----:B------:R-:W-:Y:S02]  /*1380*/  FFMA R2, R3, R3, R2 ;  /* 0x0000000303027223 */ /* 0x000fe40000000002 */
[----:B------:R-:W-:Y:S02]  /*1390*/  FADD R22, R22, R5 ;  /* 0x0000000516167221 */ /* 0x000fe40000000000 */
[----:B------:R-:W-:-:S07]  /*13a0*/  FADD R7, R7, R2 ;  /* 0x0000000207077221 */ /* 0x000fce0000000000 */
.L_x_227:
[----:B------:R-:W0:Y:S01]  /*13b0*/  LDCU UR8, c[0x0][0x3cc] ;  /* 0x00007980ff0877ac */ /* 0x000e220008000800 */
[----:B------:R-:W-:Y:S01]  /*13c0*/  IMAD.MOV.U32 R2, RZ, RZ, RZ ;  /* 0x000000ffff027224 */ /* 0x000fe200078e00ff */
[----:B------:R-:W1:Y:S01]  /*13d0*/  S2R R8, SR_CgaCtaId ;  /* 0x0000000000087919 */ /* 0x000e620000008800 */
[----:B0-----:R-:W0:Y:S01]  /*13e0*/  I2F.U32.RP R5, UR8 ;  /* 0x0000000800057d06 */ /* 0x001e220008209000 */
[----:B------:R-:W-:-:S07]  /*13f0*/  ISETP.NE.U32.AND P2, PT, RZ, UR8, PT ;  /* 0x00000008ff007c0c */ /* 0x000fce000bf45070 */
[----:B0-----:R-:W0:Y:S02]  /*1400*/  MUFU.RCP R5, R5 ;  /* 0x0000000500057308 */ /* 0x001e240000001000 */
[----:B0-----:R-:W-:-:S06]  /*1410*/  VIADD R3, R5, 0xffffffe ;  /* 0x0ffffffe05037836 */ /* 0x001fcc0000000000 */
[----:B------:R-:W0:Y:S02]  /*1420*/  F2I.FTZ.U32.TRUNC.NTZ R3, R3 ;  /* 0x0000000300037305 */ /* 0x000e24000021f000 */
[----:B0-----:R-:W-:-:S05]  /*1430*/  IADD3 R9, PT, PT, RZ, -R3, RZ ;  /* 0x80000003ff097210 */ /* 0x001fca0007ffe0ff */
[----:B------:R-:W-:-:S04]  /*1440*/  IMAD R9, R9, UR8, RZ ;  /* 0x0000000809097c24 */ /* 0x000fc8000f8e02ff */
[----:B------:R-:W-:Y:S01]  /*1450*/  IMAD.HI.U32 R9, R3, R9, R2 ;  /* 0x0000000903097227 */ /* 0x000fe200078e0002 */
[----:B------:R-:W-:-:S04]  /*1460*/  MOV R3, 0x400 ;  /* 0x0000040000037802 */ /* 0x000fc80000000f00 */
[----:B-1----:R-:W-:Y:S01]  /*1470*/  LEA R3, R8, R3, 0x18 ;  /* 0x0000000308037211 */ /* 0x002fe200078ec0ff */
        /* <DEDUP_REMOVED lines=20> */
[----:B0-----:R-:W-:Y:S01]  /*15c0*/  IMAD R22, R0, 0x30, R5 ;  /* 0x0000003000167824 */ /* 0x001fe200078e0205 */
[----:B------:R-:W0:Y:S01]  /*15d0*/  S2R R24, SR_LANEID ;  /* 0x0000000000187919 */ /* 0x000e220000000000 */
[----:B------:R-:W-:-:S03]  /*15e0*/  UMOV UR8, 0xffffffff ;  /* 0xffffffff00087882 */ /* 0x000fc60000000000 */
[----:B------:R-:W-:Y:S04]  /*15f0*/  LDS R18, [R22+0x14] ;  /* 0x0000140016127984 */ /* 0x000fe80000000800 */
[----:B------:R-:W1:Y:S04]  /*1600*/  LDS R17, [R22+0x20] ;  /* 0x0000200016117984 */ /* 0x000e680000000800 */
[----:B------:R-:W2:Y:S04]  /*1610*/  LDS R19, [R22+0x1c] ;  /* 0x00001c0016137984 */ /* 0x000ea80000000800 */
[----:B------:R-:W-:Y:S04]  /*1620*/  LDS R15, [R22+0x18] ;  /* 0x00001800160f7984 */ /* 0x000fe80000000800 */
[----:B------:R-:W3:Y:S04]  /*1630*/  LDS R16, [R22+0x24] ;  /* 0x0000240016107984 */ /* 0x000ee80000000800 */
[----:B------:R-:W4:Y:S04]  /*1640*/  LDS R12, [R22+0x2c] ;  /* 0x00002c00160c7984 */ /* 0x000f280000000800 */
[----:B------:R-:W5:Y:S04]  /*1650*/  LDS R14, [R22+0x28] ;  /* 0x00002800160e7984 */ /* 0x000f680000000800 */
[----:B------:R-:W0:Y:S04]  /*1660*/  LDS R13, [R22+0x30] ;  /* 0x00003000160d7984 */ /* 0x000e280000000800 */
[----:B------:R-:W0:Y:S04]  /*1670*/  LDS R9, [R22+0x38] ;  /* 0x0000380016097984 */ /* 0x000e280000000800 */
[----:B------:R-:W0:Y:S04]  /*1680*/  LDS R11, [R22+0x34] ;  /* 0x00003400160b7984 */ /* 0x000e280000000800 */
[----:B------:R-:W0:Y:S04]  /*1690*/  LDS R10, [R22+0x3c] ;  /* 0x00003c00160a7984 */ /* 0x000e280000000800 */
[----:B------:R-:W0:Y:S01]  /*16a0*/  LDS R6, [R22+0x44] ;  /* 0x0000440016067984 */ /* 0x000e220000000800 */
[----:B-1----:R-:W-:-:S03]  /*16b0*/  FADD R0, R18, R17 ;  /* 0x0000001112007221 */ /* 0x002fc60000000000 */
[----:B------:R-:W1:Y:S01]  /*16c0*/  LDS R5, [R22+0x48] ;  /* 0x0000480016057984 */ /* 0x000e620000000800 */
[----:B--2---:R-:W-:-:S03]  /*16d0*/  ISETP.NE.AND P1, PT, R19, RZ, PT ;  /* 0x000000ff1300720c */ /* 0x004fc60003f25270 */
[----:B------:R-:W2:Y:S01]  /*16e0*/  LDS R8, [R22+0x40] ;  /* 0x0000400016087984 */ /* 0x000ea20000000800 */
[----:B------:R-:W-:-:S03]  /*16f0*/  FSEL R21, R0, R17, !P1 ;  /* 0x0000001100157208 */ /* 0x000fc60004800000 */
[----:B------:R-:W2:Y:S01]  /*1700*/  LDS R7, [R22+0x10] ;  /* 0x0000100016077984 */ /* 0x000ea20000000800 */
[----:B---3--:R-:W-:Y:S01]  /*1710*/  FADD R3, R15, R16 ;  /* 0x000000100f037221 */ /* 0x008fe20000000000 */
[----:B----4-:R-:W-:-:S04]  /*1720*/  FADD R21, R12, R21 ;  /* 0x000000150c157221 */ /* 0x010fc80000000000 */
[----:B------:R-:W-:Y:S02]  /*1730*/  FSEL R0, R3, R16, !P1 ;  /* 0x0000001003007208 */ /* 0x000fe40004800000 */
[----:B-----5:R-:W-:Y:S01]  /*1740*/  ISETP.NE.AND P2, PT, R14, RZ, PT ;  /* 0x000000ff0e00720c */ /* 0x020fe20003f45270 */
[----:B------:R-:W3:Y:S02]  /*1750*/  S2R R3, SR_TID.X ;  /* 0x0000000000037919 */ /* 0x000ee40000002100 */
[----:B0-----:R-:W-:Y:S01]  /*1760*/  FADD R20, R13, R0 ;  /* 0x000000000d147221 */ /* 0x001fe20000000000 */
[----:B------:R-:W-:-:S04]  /*1770*/  FSEL R0, R21, R12, !P2 ;  /* 0x0000000c15007208 */ /* 0x000fc80005000000 */
[----:B------:R-:W-:Y:S01]  /*1780*/  FSEL R21, R20, R13, !P2 ;  /* 0x0000000d14157208 */ /* 0x000fe20005000000 */
[----:B------:R-:W-:Y:S01]  /*1790*/  FADD R0, R9, R0 ;  /* 0x0000000009007221 */ /* 0x000fe20000000000 */
[----:B------:R-:W-:-:S03]  /*17a0*/  ISETP.NE.AND P3, PT, R11, RZ, PT ;  /* 0x000000ff0b00720c */ /* 0x000fc60003f65270 */
[----:B------:R-:W-:Y:S01]  /*17b0*/  FADD R23, R10, R21 ;  /* 0x000000150a177221 */ /* 0x000fe20000000000 */
[----:B------:R-:W-:-:S04]  /*17c0*/  FSEL R21, R0, R9, !P3 ;  /* 0x0000000900157208 */ /* 0x000fc80005800000 */
[----:B------:R-:W-:Y:S01]  /*17d0*/  FSEL R0, R23, R10, !P3 ;  /* 0x0000000a17007208 */ /* 0x000fe20005800000 */
[----:B------:R-:W-:-:S04]  /*17e0*/  FADD R21, R6, R21 ;  /* 0x0000001506157221 */ /* 0x000fc80000000000 */
[----:B-1----:R-:W-:Y:S01]  /*17f0*/  FADD R0, R5, R0 ;  /* 0x0000000005007221 */ /* 0x002fe20000000000 */
[----:B--2---:R-:W-:Y:S02]  /*1800*/  ISETP.NE.AND P4, PT, R8, RZ, PT ;  /* 0x000000ff0800720c */ /* 0x004fe40003f85270 */
[----:B------:R-:W-:Y:S02]  /*1810*/  IADD3 R25, PT, PT, R14, R19, R7 ;  /* 0x000000130e197210 */ /* 0x000fe40007ffe007 */
[----:B------:R-:W-:Y:S02]  /*1820*/  FSEL R21, R21, R6, !P4 ;  /* 0x0000000615157208 */ /* 0x000fe40006000000 */
[----:B------:R-:W-:Y:S02]  /*1830*/  IADD3 R25, PT, PT, R8, R25, R11 ;  /* 0x0000001908197210 */ /* 0x000fe40007ffe00b */
[----:B------:R-:W-:Y:S01]  /*1840*/  FSEL R0, R0, R5, !P4 ;  /* 0x0000000500007208 */ /* 0x000fe20006000000 */
[----:B---3--:R-:W-:Y:S06]  /*1850*/  BRA.DIV UR8, `(.L_x_235) ;  /* 0x0000000a08187947 */ /* 0x008fec000b800000 */
        /* <DEDUP_REMOVED lines=9> */
[----:B------:R-:W-:Y:S02]  /*18f0*/  @P5 FSEL R0, R29, R0, !P0 ;  /* 0x000000001d005208 */ /* 0x000fe40004000000 */
[----:B------:R-:W0:Y:S01]  /*1900*/  SHFL.UP PT, R29, R21, 0x2, RZ ;  /* 0x04400000151d7989 */ /* 0x000e2200000e00ff */
[----:B------:R-:W-:Y:S01]  /*1910*/  IMAD.IADD R27, R25, 0x1, R26 ;  /* 0x00000001191b7824 */ /* 0x000fe200078e021a */
[----:B------:R-:W-:Y:S02]  /*1920*/  ISETP.GE.AND P5, PT, R24, 0x2, PT ;  /* 0x000000021800780c */ /* 0x000fe40003fa6270 */
[----:B------:R-:W1:Y:S02]  /*1930*/  SHFL.UP PT, R23, R0, 0x2, RZ ;  /* 0x0440000000177989 */ /* 0x000e6400000e00ff */
[----:B------:R-:W-:-:S02]  /*1940*/  ISETP.NE.AND P0, PT, R27, RZ, PT ;  /* 0x000000ff1b00720c */ /* 0x000fc40003f05270 */
[----:B------:R-:W2:Y:S01]  /*1950*/  SHFL.UP PT, R26, R27, 0x2, RZ ;  /* 0x044000001b1a7989 */ /* 0x000ea200000e00ff */
[----:B0-----:R-:W-:Y:S01]  /*1960*/  FADD R20, R21, R29 ;  /* 0x0000001d15147221 */ /* 0x001fe20000000000 */
[----:B-1----:R-:W-:-:S05]  /*1970*/  FADD R23, R0, R23 ;  /* 0x0000001700177221 */ /* 0x002fca0000000000 */
        /* <DEDUP_REMOVED lines=35> */
[----:B------:R-:W-:Y:S02]  /*1bb0*/  @P5 FSEL R0, R27, R0, !P0 ;  /* 0x000000001b005208 */ /* 0x000fe40004000000 */
[----:B------:R-:W0:Y:S01]  /*1bc0*/  SHFL.UP PT, R21, R21, 0x1, RZ ;  /* 0x0420000015157989 */ /* 0x000e2200000e00ff */
[----:B------:R-:W-:-:S03]  /*1bd0*/  IMAD.IADD R24, R28, 0x1, R23 ;  /* 0x000000011c187824 */ /* 0x000fc600078e0217 */
[----:B------:R1:W2:Y:S04]  /*1be0*/  SHFL.UP PT, R26, R0, 0x1, RZ ;  /* 0x04200000001a7989 */ /* 0x0002a800000e00ff */
[----:B------:R-:W3:Y:S02]  /*1bf0*/  SHFL.UP PT, R24, R24, 0x1, RZ ;  /* 0x0420000018187989 */ /* 0x000ee400000e00ff */
.L_x_254:
[----:B------:R-:W4:Y:S01]  /*1c00*/  S2R R20, SR_CgaCtaId ;  /* 0x0000000000147919 */ /* 0x000f220000008800 */
[----:B------:R-:W-:Y:S02]  /*1c10*/  ISETP.NE.AND P5, PT, R3, RZ, PT ;  /* 0x000000ff0300720c */ /* 0x000fe40003fa5270 */
[----:B------:R-:W-:Y:S01]  /*1c20*/  PLOP3.LUT P0, PT, PT, PT, PT, 0x80, 0x8 ;  /* 0x000000000008781c */ /* 0x000fe20003f0f070 */
[----:B-1----:R-:W1:Y:S01]  /*1c30*/  S2R R0, SR_TID.X ;  /* 0x0000000000007919 */ /* 0x002e620000002100 */
[----:B------:R-:W-:-:S09]  /*1c40*/  MOV R3, 0x400 ;  /* 0x0000040000037802 */ /* 0x000fd20000000f00 */
[----:B------:R-:W-:Y:S01]  /*1c50*/  @P5 ISETP.NE.AND P6, PT, R7, RZ, PT ;  /* 0x000000ff0700520c */ /* 0x000fe20003fc5270 */
[----:B---3--:R-:W-:-:S03]  /*1c60*/  @P5 IMAD.IADD R7, R24, 0x1, R7 ;  /* 0x0000000118075824 */ /* 0x008fc600078e0207 */
[----:B------:R-:W-:Y:S02]  /*1c70*/  @P5 PLOP3.LUT P0, PT, P6, PT, PT, 0x80, 0x8 ;  /* 0x000000000008581c */ /* 0x000fe4000370f070 */
[----:B------:R-:W-:-:S05]  /*1c80*/  IADD3 R19, PT, PT, R19, R7, RZ ;  /* 0x0000000713137210 */ /* 0x000fca0007ffe0ff */
[----:B------:R-:W-:-:S05]  /*1c90*/  IMAD.IADD R14, R14, 0x1, R19 ;  /* 0x000000010e0e7824 */ /* 0x000fca00078e0213 */
[----:B------:R-:W-:Y:S01]  /*1ca0*/  IADD3 R11, PT, PT, R11, R14, RZ ;  /* 0x0000000e0b0b7210 */ /* 0x000fe20007ffe0ff */
[----:B0-----:R-:W-:Y:S01]  /*1cb0*/  @!P0 FADD R18, R21, R18 ;  /* 0x0000001215128221 */ /* 0x001fe20000000000 */
[----:B--2---:R-:W-:Y:S01]  /*1cc0*/  @!P0 FADD R15, R26, R15 ;  /* 0x0000000f1a0f8221 */ /* 0x004fe20000000000 */
[----:B----4-:R-:W-:Y:S02]  /*1cd0*/  LEA R3, R20, R3, 0x18 ;  /* 0x0000000314037211 */ /* 0x010fe400078ec0ff */
[----:B------:R-:W-:Y:S01]  /*1ce0*/  @!P1 FADD R17, R17, R18 ;  /* 0x0000001211119221 */ /* 0x000fe20000000000 */
[----:B------:R-:W-:Y:S01]  /*1cf0*/  @!P1 FADD R16, R16, R15 ;  /* 0x0000000f10109221 */ /* 0x000fe20000000000 */
[----:B------:R-:W-:Y:S02]  /*1d00*/  IMAD.IADD R8, R8, 0x1, R11 ;  /* 0x0000000108087824 */ /* 0x000fe400078e020b */
[----:B-1----:R-:W-:Y:S02]  /*1d10*/  IMAD R3, R0, 0xc, R3 ;  /* 0x0000000c00037824 */ /* 0x002fe400078e0203 */
[----:B------:R-:W-:Y:S01]  /*1d20*/  @!P2 FADD R12, R12, R17 ;  /* 0x000000110c0ca221 */ /* 0x000fe20000000000 */
[----:B------:R-:W-:-:S02]  /*1d30*/  @!P2 FADD R13, R13, R16 ;  /* 0x000000100d0da221 */ /* 0x000fc40000000000 */
[----:B------:R-:W-:Y:S01]  /*1d40*/  IADD3 R3, PT, PT, R3, 0x10, RZ ;  /* 0x0000001003037810 */ /* 0x000fe20007ffe0ff */
[----:B------:R-:W-:Y:S01]  /*1d50*/  @!P3 FADD R9, R9, R12 ;  /* 0x0000000c0909b221 */ /* 0x000fe20000000000 */
[----:B------:R-:W-:-:S03]  /*1d60*/  @!P3 FADD R10, R10, R13 ;  /* 0x0000000d0a0ab221 */ /* 0x000fc60000000000 */
[----:B------:R-:W-:Y:S02]  /*1d70*/  IMAD R0, R0, 0x30, R3 ;  /* 0x0000003000007824 */ /* 0x000fe400078e0203 */
[----:B------:R-:W-:Y:S01]  /*1d80*/  @!P4 FADD R6, R6, R9 ;  /* 0x000000090606c221 */ /* 0x000fe20000000000 */
[----:B------:R-:W-:Y:S02]  /*1d90*/  @!P4 FADD R5, R5, R10 ;  /* 0x0000000a0505c221 */ /* 0x000fe40000000000 */
[----:B------:R1:W-:Y:S04]  /*1da0*/  STS [R0], R7 ;  /* 0x0000000700007388 */ /* 0x0003e80000000800 */
        /* <DEDUP_REMOVED lines=14> */
.L_x_234:
[----:B-1----:R-:W1:Y:S01]  /*1e90*/  S2R R9, SR_CgaCtaId ;  /* 0x0000000000097919 */ /* 0x002e620000008800 */
[----:B0-----:R-:W0:Y:S01]  /*1ea0*/  LDC R3, c[0x0][0x3cc] ;  /* 0x0000f300ff037b82 */ /* 0x001e220000000800 */
[----:B------:R-:W-:Y:S01]  /*1eb0*/  MOV R10, 0x400 ;  /* 0x00000400000a7802 */ /* 0x000fe20000000f00 */
[----:B------:R-:W-:Y:S05]  /*1ec0*/  WARPSYNC.ALL ;  /* 0x0000000000007948 */ /* 0x000fea0003800000 */
[----:B------:R-:W2:Y:S01]  /*1ed0*/  S2R R8, SR_TID.X ;  /* 0x0000000000087919 */ /* 0x000ea20000002100 */
[----:B-1----:R-:W-:-:S05]  /*1ee0*/  LEA R5, R9, R10, 0x18 ;  /* 0x0000000a09057211 */ /* 0x002fca00078ec0ff */
[----:B--2---:R-:W-:Y:S01]  /*1ef0*/  IMAD R12, R8, 0xc, R5 ;  /* 0x0000000c080c7824 */ /* 0x004fe200078e0205 */
[----:B------:R-:W-:Y:S01]  /*1f00*/  BAR.SYNC.DEFER_BLOCKING 0x0 ;  /* 0x0000000000007b1d */ /* 0x000fe20000010000 */
[----:B0-----:R-:W-:-:S04]  /*1f10*/  IADD3 R3, PT, PT, R3, -0x2, RZ ;  /* 0xfffffffe03037810 */ /* 0x001fc80007ffe0ff */
[----:B------:R-:W-:-:S03]  /*1f20*/  ISETP.NE.AND P1, PT, R4, R3, PT ;  /* 0x000000030400720c */ /* 0x000fc60003f25270 */
[----:B------:R-:W0:Y:S08]  /*1f30*/  LDC R7, c[0x0][0x3d8] ;  /* 0x0000f600ff077b82 */ /* 0x000e300000000800 */
[----:B------:R-:W1:Y:S02]  /*1f40*/  LDC R11, c[0x0][0x3b8] ;  /* 0x0000ee00ff0b7b82 */ /* 0x000e640000000800 */
[----:B------:R-:W-:-:S05]  /*1f50*/  @!P1 VIADD R0, R10, 0x7a0 ;  /* 0x000007a00a009836 */ /* 0x000fca0000000000 */
[----:B------:R-:W-:Y:S01]  /*1f60*/  @!P1 LEA R3, R9, R0, 0x18 ;  /* 0x0000000009039211 */ /* 0x000fe200078ec0ff */
[----:B------:R-:W-:Y:S03]  /*1f70*/  @!P1 LDS R5, [R12+0x18] ;  /* 0x000018000c059984 */ /* 0x000fe60000000800 */
[----:B------:R-:W-:Y:S01]  /*1f80*/  @!P1 LEA R3, R2, R3, 0x3 ;  /* 0x0000000302039211 */ /* 0x000fe200078e18ff */
[----:B------:R-:W2:Y:S01]  /*1f90*/  @!P1 LDS R4, [R12+0x14] ;  /* 0x000014000c049984 */ /* 0x000ea20000000800 */
        /* <DEDUP_REMOVED lines=18> */
.L_x_235:
[----:B------:R-:W-:Y:S02]  /*20c0*/  HFMA2 R20, -RZ, RZ, 0, 5.9604644775390625e-08 ;  /* 0x00000001ff147431 */ /* 0x000fe400000001ff */
[----:B------:R-:W-:Y:S01]  /*20d0*/  IMAD.MOV.U32 R23, RZ, RZ, RZ ;  /* 0x000000ffff177224 */ /* 0x000fe200078e00ff */
[----:B------:R-:W-:Y:S02]  /*20e0*/  MOV R22, 0xffffffff ;  /* 0xffffffff00167802 */ /* 0x000fe40000000f00 */
[----:B------:R-:W-:Y:S02]  /*20f0*/  ISETP.GE.AND P6, PT, R24, 0x1, PT ;  /* 0x000000011800780c */ /* 0x000fe40003fc6270 */
[----:B------:R-:W-:-:S13]  /*2100*/  ISETP.NE.AND P5, PT, R25, RZ, PT ;  /* 0x000000ff1900720c */ /* 0x000fda0003fa5270 */
[----:B------:R-:W-:Y:S05]  /*2110*/  WARPSYNC.COLLECTIVE R22, `(.L_x_236) ;  /* 0x0000000016087348 */ /* 0x000fea0003c00000 */
[----:B------:R0:W1:Y:S02]  /*2120*/  SHFL.UP P0, R26, R25, R20, R23 ;  /* 0x04000014191a7389 */ /* 0x0000640000000017 */
[----:B01----:R-:W-:Y:S05]  /*2130*/  ENDCOLLECTIVE ;  /* 0x000000000000791b */ /* 0x003fea0003800000 */
.L_x_236:
[----:B------:R-:W-:-:S05]  /*2140*/  SEL R26, R26, RZ, P6 ;  /* 0x000000ff1a1a7207 */ /* 0x000fca0003000000 */
[----:B------:R-:W-:Y:S01]  /*2150*/  IMAD.IADD R27, R25, 0x1, R26 ;  /* 0x00000001191b7824 */ /* 0x000fe200078e021a */
[----:B------:R-:W-:-:S07]  /*2160*/  MOV R25, R21 ;  /* 0x0000001500197202 */ /* 0x000fce0000000f00 */
[----:B------:R-:W-:Y:S05]  /*2170*/  WARPSYNC.COLLECTIVE R22, `(.L_x_237) ;  /* 0x0000000016087348 */ /* 0x000fea0003c00000 */
[----:B------:R0:W1:Y:S02]  /*2180*/  SHFL.UP P0, R26, R25, R20, R23 ;  /* 0x04000014191a7389 */ /* 0x0000640000000017 */
[----:B01----:R-:W-:Y:S05]  /*2190*/  ENDCOLLECTIVE ;  /* 0x000000000000791b */ /* 0x003fea0003800000 */
.L_x_237:
[----:B------:R-:W-:Y:S01]  /*21a0*/  MOV R25, R0 ;  /* 0x0000000000197202 */ /* 0x000fe20000000f00 */
[----:B------:R-:W-:-:S07]  /*21b0*/  IMAD.MOV.U32 R28, RZ, RZ, R26 ;  /* 0x000000ffff1c7224 */ /* 0x000fce00078e001a */
[----:B------:R-:W-:Y:S05]  /*21c0*/  WARPSYNC.COLLECTIVE R22, `(.L_x_238) ;  /* 0x0000000016087348 */ /* 0x000fea0003c00000 */
[----:B------:R0:W1:Y:S02]  /*21d0*/  SHFL.UP P0, R26, R25, R20, R23 ;  /* 0x04000014191a7389 */ /* 0x0000640000000017 */
[----:B01----:R-:W-:Y:S05]  /*21e0*/  ENDCOLLECTIVE ;  /* 0x000000000000791b */ /* 0x003fea0003800000 */
.L_x_238:
        /* <DEDUP_REMOVED lines=8> */
.L_x_239:
[----:B------:R-:W-:-:S05]  /*2270*/  FADD R29, R0, R29 ;  /* 0x0000001d001d7221 */ /* 0x000fca0000000000 */
[----:B------:R-:W-:Y:S02]  /*2280*/  @P6 FSEL R0, R29, R0, !P5 ;  /* 0x000000001d006208 */ /* 0x000fe40006800000 */
[----:B------:R-:W-:Y:S02]  /*2290*/  ISETP.GE.AND P6, PT, R24, 0x2, PT ;  /* 0x000000021800780c */ /* 0x000fe40003fc6270 */
[----:B------:R-:W-:Y:S01]  /*22a0*/  ISETP.NE.AND P5, PT, R27, RZ, PT ;  /* 0x000000ff1b00720c */ /* 0x000fe20003fa5270 */
[----:B------:R-:W-:Y:S01]  /*22b0*/  IMAD.MOV.U32 R25, RZ, RZ, R21 ;  /* 0x000000ffff197224 */ /* 0x000fe200078e0015 */
[----:B------:R-:W-:-:S04]  /*22c0*/  SEL R26, R26, RZ, P6 ;  /* 0x000000ff1a1a7207 */ /* 0x000fc80003000000 */
[----:B------:R-:W-:-:S07]  /*22d0*/  IADD3 R28, PT, PT, R27, R26, RZ ;  /* 0x0000001a1b1c7210 */ /* 0x000fce0007ffe0ff */
[----:B------:R-:W-:Y:S05]  /*22e0*/  WARPSYNC.COLLECTIVE R22, `(.L_x_240) ;  /* 0x0000000016087348 */ /* 0x000fea0003c00000 */
[----:B------:R0:W1:Y:S02]  /*22f0*/  SHFL.UP P0, R26, R25, R20, R23 ;  /* 0x04000014191a7389 */ /* 0x0000640000000017 */
[----:B01----:R-:W-:Y:S05]  /*2300*/  ENDCOLLECTIVE ;  /* 0x000000000000791b */ /* 0x003fea0003800000 */
.L_x_240:
[----:B------:R-:W-:Y:S01]  /*2310*/  IMAD.MOV.U32 R25, RZ, RZ, R0 ;  /* 0x000000ffff197224 */ /* 0x000fe200078e0000 */
[----:B------:R-:W-:-:S05]  /*2320*/  MOV R29, R26 ;  /* 0x0000001a001d7202 */ /* 0x000fca0000000f00 */
[----:B------:R-:W-:-:S05]  /*2330*/  FADD R26, R21, R29 ;  /* 0x0000001d151a7221 */ /* 0x000fca0000000000 */
[----:B------:R-:W-:-:S07]  /*2340*/  @P6 FSEL R21, R26, R21, !P5 ;  /* 0x000000151a156208 */ /* 0x000fce0006800000 */
[----:B------:R-:W-:Y:S05]  /*2350*/  WARPSYNC.COLLECTIVE R22, `(.L_x_241) ;  /* 0x0000000016087348 */ /* 0x000fea0003c00000 */
[----:B------:R0:W1:Y:S02]  /*2360*/  SHFL.UP P0, R26, R25, R20, R23 ;  /* 0x04000014191a7389 */ /* 0x0000640000000017 */
[----:B01----:R-:W-:Y:S05]  /*2370*/  ENDCOLLECTIVE ;  /* 0x000000000000791b */ /* 0x003fea0003800000 */
.L_x_241:
[----:B------:R-:W-:Y:S02]  /*2380*/  HFMA2 R20, -RZ, RZ, 0, 2.384185791015625e-07 ;  /* 0x00000004ff147431 */ /* 0x000fe400000001ff */
[----:B------:R-:W-:Y:S01]  /*2390*/  IMAD.MOV.U32 R25, RZ, RZ, R28 ;  /* 0x000000ffff197224 */ /* 0x000fe200078e001c */
[----:B------:R-:W-:-:S05]  /*23a0*/  MOV R23, R26 ;  /* 0x0000001a00177202 */ /* 0x000fca0000000f00 */
[----:B------:R-:W-:Y:S01]  /*23b0*/  FADD R27, R0, R23 ;  /* 0x00000017001b7221 */ /* 0x000fe20000000000 */
[----:B------:R-:W-:-:S04]  /*23c0*/  IMAD.MOV.U32 R23, RZ, RZ, RZ ;  /* 0x000000ffff177224 */ /* 0x000fc800078e00ff */
[----:B------:R-:W-:-:S07]  /*23d0*/  @P6 FSEL R0, R27, R0, !P5 ;  /* 0x000000001b006208 */ /* 0x000fce0006800000 */
[----:B------:R-:W-:Y:S05]  /*23e0*/  WARPSYNC.COLLECTIVE R22, `(.L_x_242) ;  /* 0x0000000016087348 */ /* 0x000fea0003c00000 */
[----:B------:R0:W1:Y:S02]  /*23f0*/  SHFL.UP P0, R26, R25, R20, R23 ;  /* 0x04000014191a7389 */ /* 0x0000640000000017 */
[----:B01----:R-:W-:Y:S05]  /*2400*/  ENDCOLLECTIVE ;  /* 0x000000000000791b */ /* 0x003fea0003800000 */
.L_x_242:
[----:B------:R-:W-:Y:S02]  /*2410*/  ISETP.GE.AND P6, PT, R24, 0x4, PT ;  /* 0x000000041800780c */ /* 0x000fe40003fc6270 */
[----:B------:R-:W-:Y:S01]  /*2420*/  ISETP.NE.AND P5, PT, R28, RZ, PT ;  /* 0x000000ff1c00720c */ /* 0x000fe20003fa5270 */
[----:B------:R-:W-:Y:S01]  /*2430*/  IMAD.MOV.U32 R25, RZ, RZ, R21 ;  /* 0x000000ffff197224 */ /* 0x000fe200078e0015 */
[----:B------:R-:W-:-:S11]  /*2440*/  SEL R27, R26, RZ, P6 ;  /* 0x000000ff1a1b7207 */ /* 0x000fd60003000000 */
[----:B------:R-:W-:Y:S05]  /*2450*/  WARPSYNC.COLLECTIVE R22, `(.L_x_243) ;  /* 0x0000000016087348 */ /* 0x000fea0003c00000 */
[----:B------:R0:W1:Y:S02]  /*2460*/  SHFL.UP P0, R26, R25, R20, R23 ;  /* 0x04000014191a7389 */ /* 0x0000640000000017 */
[----:B01----:R-:W-:Y:S05]  /*2470*/  ENDCOLLECTIVE ;  /* 0x000000000000791b */ /* 0x003fea0003800000 */
.L_x_243:
[----:B------:R-:W-:Y:S01]  /*2480*/  IADD3 R27, PT, PT, R28, R27, RZ ;  /* 0x0000001b1c1b7210 */ /* 0x000fe20007ffe0ff */
[----:B------:R-:W-:Y:S01]  /*2490*/  IMAD.MOV.U32 R25, RZ, RZ, R0 ;  /* 0x000000ffff197224 */ /* 0x000fe200078e0000 */
[----:B------:R-:W-:-:S05]  /*24a0*/  MOV R29, R26 ;  /* 0x0000001a001d7202 */ /* 0x000fca0000000f00 */
[----:B------:R-:W-:-:S05]  /*24b0*/  FADD R26, R21, R29 ;  /* 0x0000001d151a7221 */ /* 0x000fca0000000000 */
[----:B------:R-:W-:-:S07]  /*24c0*/  @P6 FSEL R21, R26, R21, !P5 ;  /* 0x000000151a156208 */ /* 0x000fce0006800000 */
[----:B------:R-:W-:Y:S05]  /*24d0*/  WARPSYNC.COLLECTIVE R22, `(.L_x_244) ;  /* 0x0000000016087348 */ /* 0x000fea0003c00000 */
[----:B------:R0:W1:Y:S02]  /*24e0*/  SHFL.UP P0, R26, R25, R20, R23 ;  /* 0x04000014191a7389 */ /* 0x0000640000000017 */
[----:B01----:R-:W-:Y:S05]  /*24f0*/  ENDCOLLECTIVE ;  /* 0x000000000000791b */ /* 0x003fea0003800000 */
.L_x_244:
[----:B------:R-:W-:Y:S02]  /*2500*/  HFMA2 R20, -RZ, RZ, 0, 4.76837158203125e-07 ;  /* 0x00000008ff147431 */ /* 0x000fe400000001ff */
        /* <DEDUP_REMOVED lines=8> */
.L_x_245:
[----:B------:R-:W-:Y:S02]  /*2590*/  ISETP.GE.AND P6, PT, R24, 0x8, PT ;  /* 0x000000081800780c */ /* 0x000fe40003fc6270 */
[C---:B------:R-:W-:Y:S01]  /*25a0*/  ISETP.NE.AND P5, PT, R27.reuse, RZ, PT ;  /* 0x000000ff1b00720c */ /* 0x040fe20003fa5270 */
[----:B------:R-:W-:Y:S01]  /*25b0*/  IMAD.MOV.U32 R25, RZ, RZ, R21 ;  /* 0x000000ffff197224 */ /* 0x000fe200078e0015 */
[----:B------:R-:W-:Y:S02]  /*25c0*/  SEL R26, R26, RZ, P6 ;  /* 0x000000ff1a1a7207 */ /* 0x000fe40003000000 */
[----:B------:R-:W-:Y:S02]  /*25d0*/  ISETP.GE.AND P6, PT, R24, 0x10, PT ;  /* 0x000000101800780c */ /* 0x000fe40003fc6270 */
[----:B------:R-:W-:-:S11]  /*25e0*/  IADD3 R28, PT, PT, R27, R26, RZ ;  /* 0x0000001a1b1c7210 */ /* 0x000fd60007ffe0ff */
[----:B------:R-:W-:Y:S05]  /*25f0*/  WARPSYNC.COLLECTIVE R22, `(.L_x_246) ;  /* 0x0000000016087348 */ /* 0x000fea0003c00000 */
[----:B------:R0:W1:Y:S02]  /*2600*/  SHFL.UP P0, R26, R25, R20, R23 ;  /* 0x04000014191a7389 */ /* 0x0000640000000017 */
[----:B01----:R-:W-:Y:S05]  /*2610*/  ENDCOLLECTIVE ;  /* 0x000000000000791b */ /* 0x003fea0003800000 */
.L_x_246:
[----:B------:R-:W-:Y:S01]  /*2620*/  IMAD.MOV.U32 R25, RZ, RZ, R0 ;  /* 0x000000ffff197224 */ /* 0x000fe200078e0000 */
[----:B------:R-:W-:Y:S02]  /*2630*/  ISETP.GE.AND P0, PT, R24, 0x8, PT ;  /* 0x000000081800780c */ /* 0x000fe40003f06270 */
[----:B------:R-:W-:-:S05]  /*2640*/  MOV R29, R26 ;  /* 0x0000001a001d7202 */ /* 0x000fca0000000f00 */
[----:B------:R-:W-:-:S06]  /*2650*/  FADD R26, R21, R29 ;  /* 0x0000001d151a7221 */ /* 0x000fcc0000000000 */
[----:B------:R-:W-:-:S07]  /*2660*/  @P0 FSEL R21, R26, R21, !P5 ;  /* 0x000000151a150208 */ /* 0x000fce0006800000 */
[----:B------:R-:W-:Y:S05]  /*2670*/  WARPSYNC.COLLECTIVE R22, `(.L_x_247) ;  /* 0x0000000016087348 */ /* 0x000fea0003c00000 */
[----:B------:R0:W1:Y:S02]  /*2680*/  SHFL.UP P0, R26, R25, R20, R23 ;  /* 0x04000014191a7389 */ /* 0x0000640000000017 */
[----:B01----:R-:W-:Y:S05]  /*2690*/  ENDCOLLECTIVE ;  /* 0x000000000000791b */ /* 0x003fea0003800000 */
.L_x_247:
[----:B------:R-:W-:Y:S02]  /*26a0*/  HFMA2 R20, -RZ, RZ, 0, 9.5367431640625e-07 ;  /* 0x00000010ff147431 */ /* 0x000fe400000001ff */
[----:B------:R-:W-:Y:S01]  /*26b0*/  IMAD.MOV.U32 R25, RZ, RZ, R28 ;  /* 0x000000ffff197224 */ /* 0x000fe200078e001c */
[----:B------:R-:W-:Y:S02]  /*26c0*/  ISETP.GE.AND P0, PT, R24, 0x8, PT ;  /* 0x000000081800780c */ /* 0x000fe40003f06270 */
[----:B------:R-:W-:-:S05]  /*26d0*/  MOV R23, R26 ;  /* 0x0000001a00177202 */ /* 0x000fca0000000f00 */
[----:B------:R-:W-:Y:S01]  /*26e0*/  FADD R27, R0, R23 ;  /* 0x00000017001b7221 */ /* 0x000fe20000000000 */
[----:B------:R-:W-:-:S05]  /*26f0*/  IMAD.MOV.U32 R23, RZ, RZ, RZ ;  /* 0x000000ffff177224 */ /* 0x000fca00078e00ff */
[----:B------:R-:W-:-:S07]  /*2700*/  @P0 FSEL R0, R27, R0, !P5 ;  /* 0x000000001b000208 */ /* 0x000fce0006800000 */
[----:B------:R-:W-:Y:S05]  /*2710*/  WARPSYNC.COLLECTIVE R22, `(.L_x_248) ;  /* 0x0000000016087348 */ /* 0x000fea0003c00000 */
[----:B------:R0:W1:Y:S02]  /*2720*/  SHFL.UP P0, R26, R25, R20, R23 ;  /* 0x04000014191a7389 */ /* 0x0000640000000017 */
[----:B01----:R-:W-:Y:S05]  /*2730*/  ENDCOLLECTIVE ;  /* 0x000000000000791b */ /* 0x003fea0003800000 */
.L_x_248:
[----:B------:R-:W-:Y:S01]  /*2740*/  ISETP.NE.AND P5, PT, R28, RZ, PT ;  /* 0x000000ff1c00720c */ /* 0x000fe20003fa5270 */
[----:B------:R-:W-:Y:S01]  /*2750*/  IMAD.MOV.U32 R25, RZ, RZ, R21 ;  /* 0x000000ffff197224 */ /* 0x000fe200078e0015 */
[----:B------:R-:W-:-:S11]  /*2760*/  SEL R27, R26, RZ, P6 ;  /* 0x000000ff1a1b7207 */ /* 0x000fd60003000000 */
[----:B------:R-:W-:Y:S05]  /*2770*/  WARPSYNC.COLLECTIVE R22, `(.L_x_249) ;  /* 0x0000000016087348 */ /* 0x000fea0003c00000 */
[----:B------:R0:W1:Y:S02]  /*2780*/  SHFL.UP P0, R26, R25, R20, R23 ;  /* 0x04000014191a7389 */ /* 0x0000640000000017 */
[----:B01----:R-:W-:Y:S05]  /*2790*/  ENDCOLLECTIVE ;  /* 0x000000000000791b */ /* 0x003fea0003800000 */
.L_x_249:
        /* <DEDUP_REMOVED lines=8> */
.L_x_250:
[----:B------:R-:W-:Y:S02]  /*2820*/  HFMA2 R20, -RZ, RZ, 0, 5.9604644775390625e-08 ;  /* 0x00000001ff147431 */ /* 0x000fe400000001ff */
[----:B------:R-:W-:Y:S01]  /*2830*/  IMAD.MOV.U32 R25, RZ, RZ, R24 ;  /* 0x000000ffff197224 */ /* 0x000fe200078e0018 */
[----:B------:R-:W-:-:S07]  /*2840*/  MOV R27, R26 ;  /* 0x0000001a001b7202 */ /* 0x000fce0000000f00 */
[----:B------:R-:W-:Y:S05]  /*2850*/  WARPSYNC.COLLECTIVE R22, `(.L_x_251) ;  /* 0x0000000016087348 */ /* 0x000fea0003c00000 */
[----:B------:R0:W1:Y:S02]  /*2860*/  SHFL.UP P0, R26, R25, R20, R23 ;  /* 0x04000014191a7389 */ /* 0x0000640000000017 */
[----:B01----:R-:W-:Y:S05]  /*2870*/  ENDCOLLECTIVE ;  /* 0x000000000000791b */ /* 0x003fea0003800000 */
.L_x_251:
[----:B------:R-:W-:-:S05]  /*2880*/  FADD R27, R0, R27 ;  /* 0x0000001b001b7221 */ /* 0x000fca0000000000 */
[----:B------:R-:W-:Y:S02]  /*2890*/  @P6 FSEL R0, R27, R0, !P5 ;  /* 0x000000001b006208 */ /* 0x000fe40006800000 */
[----:B------:R-:W-:Y:S01]  /*28a0*/  MOV R25, R21 ;  /* 0x0000001500197202 */ /* 0x000fe20000000f00 */
[----:B------:R-:W-:-:S07]  /*28b0*/  IMAD.MOV.U32 R24, RZ, RZ, R26 ;  /* 0x000000ffff187224 */ /* 0x000fce00078e001a */
[----:B------:R-:W-:Y:S05]  /*28c0*/  WARPSYNC.COLLECTIVE R22, `(.L_x_252) ;  /* 0x0000000016087348 */ /* 0x000fea0003c00000 */
[----:B------:R0:W1:Y:S02]  /*28d0*/  SHFL.UP P0, R26, R25, R20, R23 ;  /* 0x04000014191a7389 */ /* 0x0000640000000017 */
[----:B01----:R-:W-:Y:S05]  /*28e0*/  ENDCOLLECTIVE ;  /* 0x000000000000791b */ /* 0x003fea0003800000 */
.L_x_252:
[----:B------:R-:W-:Y:S01]  /*28f0*/  MOV R25, R0 ;  /* 0x0000000000197202 */ /* 0x000fe20000000f00 */
[----:B------:R-:W-:-:S07]  /*2900*/  IMAD.MOV.U32 R21, RZ, RZ, R26 ;  /* 0x000000ffff157224 */ /* 0x000fce00078e001a */
[----:B------:R-:W-:Y:S05]  /*2910*/  WARPSYNC.COLLECTIVE R22, `(.L_x_253) ;  /* 0x0000000016087348 */ /* 0x000fea0003c00000 */
[----:B------:R0:W1:Y:S02]  /*2920*/  SHFL.UP P0, R26, R25, R20, R23 ;  /* 0x04000014191a7389 */ /* 0x0000640000000017 */
[----:B01----:R-:W-:Y:S05]  /*2930*/  ENDCOLLECTIVE ;  /* 0x000000000000791b */ /* 0x003fea0003800000 */
.L_x_253:
[----:B------:R-:W-:Y:S05]  /*2940*/  BRA `(.L_x_254) ;  /* 0xfffffff000ac7947 */ /* 0x000fea000383ffff */
.L_x_255:
        /* <DEDUP_REMOVED lines=11> */
.L_x_521:


//--------------------- .text._Z26MyGroupNormNHWCScaleKernelILi64EEv19GroupNormNHWCParams --------------------------
	.section	.text._Z26MyGroupNormNHWCScaleKernelILi64EEv19GroupNormNHWCParams,"ax",@progbits
	.align	128
        .global         _Z26MyGroupNormNHWCScaleKernelILi64EEv19GroupNormNHWCParams
        .type           _Z26MyGroupNormNHWCScaleKernelILi64EEv19GroupNormNHWCParams,@function
        .size           _Z26MyGroupNormNHWCScaleKernelILi64EEv19GroupNormNHWCParams,(.L_x_508 - _Z26MyGroupNormNHWCScaleKernelILi64EEv19GroupNormNHWCParams)
        .other          _Z26MyGroupNormNHWCScaleKernelILi64EEv19GroupNormNHWCParams,@"STO_CUDA_ENTRY STV_DEFAULT"
_Z26MyGroupNormNHWCScaleKernelILi64EEv19GroupNormNHWCParams:
.text._Z26MyGroupNormNHWCScaleKernelILi64EEv19GroupNormNHWCParams:
        /* <DEDUP_REMOVED lines=90> */
.L_x_258:
        /* <DEDUP_REMOVED lines=28> */
.L_x_257:
        /* <DEDUP_REMOVED lines=9> */
.L_x_259:
        /* <DEDUP_REMOVED lines=103> */
.L_x_256:
        /* <DEDUP_REMOVED lines=16> */
.L_x_262:
[----:B------:R-:W-:Y:S05]  /*0f60*/  BSYNC.RECONVERGENT B0 ;  /* 0x0000000000007941 */ /* 0x000fea0003800200 */
.L_x_261:
        /* <DEDUP_REMOVED lines=25> */
[----:B------:R-:W-:Y:S05]  /*1100*/  CALL.REL.NOINC `($__internal_4_$__cuda_sm20_rcp_rn_f32_slowpath) ;  /* 0x0000000c00247944 */ /* 0x000fea0003c00000 */
[----:B------:R-:W-:Y:S05]  /*1110*/  BRA `(.L_x_265) ;  /* 0x0000000000107947 */ /* 0x000fea0003800000 */
.L_x_264:
[----:B------:R-:W0:Y:S02]  /*1120*/  MUFU.RCP R23, R20 ;  /* 0x0000001400177308 */ /* 0x000e240000001000 */
[----:B0-----:R-:W-:-:S04]  /*1130*/  FFMA R0, R20, R23, -1 ;  /* 0xbf80000014007423 */ /* 0x001fc80000000017 */
[----:B------:R-:W-:-:S04]  /*1140*/  FADD.FTZ R0, -R0, -RZ ;  /* 0x800000ff00007221 */ /* 0x000fc80000010100 */
[----:B------:R-:W-:-:S07]  /*1150*/  FFMA R23, R23, R0, R23 ;  /* 0x0000000017177223 */ /* 0x000fce0000000017 */
.L_x_265:
[----:B------:R-:W-:Y:S05]  /*1160*/  BSYNC.RECONVERGENT B0 ;  /* 0x0000000000007941 */ /* 0x000fea0003800200 */
.L_x_263:
        /* <DEDUP_REMOVED lines=18> */
[----:B------:R-:W-:Y:S05]  /*1290*/  CALL.REL.NOINC `($__internal_4_$__cuda_sm20_rcp_rn_f32_slowpath) ;  /* 0x0000000800c07944 */ /* 0x000fea0003c00000 */
[----:B------:R-:W-:Y:S05]  /*12a0*/  BRA `(.L_x_268) ;  /* 0x0000000000107947 */ /* 0x000fea0003800000 */
.L_x_267:
[----:B------:R-:W0:Y:S02]  /*12b0*/  MUFU.RCP R23, R20 ;  /* 0x0000001400177308 */ /* 0x000e240000001000 */
[----:B0-----:R-:W-:-:S04]  /*12c0*/  FFMA R0, R20, R23, -1 ;  /* 0xbf80000014007423 */ /* 0x001fc80000000017 */
[----:B------:R-:W-:-:S04]  /*12d0*/  FADD.FTZ R0, -R0, -RZ ;  /* 0x800000ff00007221 */ /* 0x000fc80000010100 */
[----:B------:R-:W-:-:S07]  /*12e0*/  FFMA R23, R23, R0, R23 ;  /* 0x0000000017177223 */ /* 0x000fce0000000017 */
.L_x_268:
[----:B------:R-:W-:Y:S05]  /*12f0*/  BSYNC.RECONVERGENT B0 ;  /* 0x0000000000007941 */ /* 0x000fea0003800200 */
.L_x_266:
[----:B------:R-:W0:Y:S01]  /*1300*/  @!P3 LDC.64 R20, c[0x0][0x380] ;  /* 0x0000e000ff14bb82 */ /* 0x000e220000000a00 */
[----:B------:R-:W-:-:S05]  /*1310*/  FMUL R9, R4, R23 ;  /* 0x0000001704097220 */ /* 0x000fca0000400000 */
[----:B------:R-:W-:Y:S02]  /*1320*/  @!P3 F2FP.F16.F32.PACK_AB R9, R9, R2 ;  /* 0x000000020909b23e */ /* 0x000fe400000000ff */
[----:B------:R-:W-:Y:S02]  /*1330*/  MOV R2, R22 ;  /* 0x0000001600027202 */ /* 0x000fe40000000f00 */
[----:B0-----:R-:W-:-:S04]  /*1340*/  @!P3 LEA R4, P0, R5, R20, 0x1 ;  /* 0x000000140504b211 */ /* 0x001fc800078008ff */
[----:B------:R-:W-:-:S05]  /*1350*/  @!P3 LEA.HI.X R5, R5, R21, R10, 0x1, P0 ;  /* 0x000000150505b211 */ /* 0x000fca00000f0c0a */
[----:B------:R0:W-:Y:S04]  /*1360*/  @!P3 STG.E desc[UR8][R4.64], R9 ;  /* 0x000000090400b986 */ /* 0x0001e8000c101908 */
.L_x_260:
        /* <DEDUP_REMOVED lines=9> */
.L_x_283:
        /* <DEDUP_REMOVED lines=38> */
[----:B0-----:R-:W-:Y:S05]  /*1660*/  CALL.REL.NOINC `($__internal_4_$__cuda_sm20_rcp_rn_f32_slowpath) ;  /* 0x0000000400cc7944 */ /* 0x001fea0003c00000 */
[----:B------:R-:W-:Y:S05]  /*1670*/  BRA `(.L_x_271) ;  /* 0x0000000000107947 */ /* 0x000fea0003800000 */
.L_x_270:
[----:B------:R-:W1:Y:S02]  /*1680*/  MUFU.RCP R23, R24 ;  /* 0x0000001800177308 */ /* 0x000e640000001000 */
[----:B-1----:R-:W-:-:S04]  /*1690*/  FFMA R0, R24, R23, -1 ;  /* 0xbf80000018007423 */ /* 0x002fc80000000017 */
[----:B------:R-:W-:-:S04]  /*16a0*/  FADD.FTZ R0, -R0, -RZ ;  /* 0x800000ff00007221 */ /* 0x000fc80000010100 */
[----:B------:R-:W-:-:S07]  /*16b0*/  FFMA R23, R23, R0, R23 ;  /* 0x0000000017177223 */ /* 0x000fce0000000017 */
.L_x_271:
[----:B------:R-:W-:Y:S05]  /*16c0*/  BSYNC.RECONVERGENT B0 ;  /* 0x0000000000007941 */ /* 0x000fea0003800200 */
.L_x_269:
        /* <DEDUP_REMOVED lines=18> */
[----:B0-----:R-:W-:Y:S05]  /*17f0*/  CALL.REL.NOINC `($__internal_4_$__cuda_sm20_rcp_rn_f32_slowpath) ;  /* 0x0000000400687944 */ /* 0x001fea0003c00000 */
[----:B------:R-:W-:Y:S05]  /*1800*/  BRA `(.L_x_274) ;  /* 0x0000000000107947 */ /* 0x000fea0003800000 */
.L_x_273:
[----:B------:R-:W1:Y:S02]  /*1810*/  MUFU.RCP R23, R24 ;  /* 0x0000001800177308 */ /* 0x000e640000001000 */
[----:B-1----:R-:W-:-:S04]  /*1820*/  FFMA R0, R24, R23, -1 ;  /* 0xbf80000018007423 */ /* 0x002fc80000000017 */
[----:B------:R-:W-:-:S04]  /*1830*/  FADD.FTZ R0, -R0, -RZ ;  /* 0x800000ff00007221 */ /* 0x000fc80000010100 */
[----:B------:R-:W-:-:S07]  /*1840*/  FFMA R23, R23, R0, R23 ;  /* 0x0000000017177223 */ /* 0x000fce0000000017 */
.L_x_274:
[----:B------:R-:W-:Y:S05]  /*1850*/  BSYNC.RECONVERGENT B0 ;  /* 0x0000000000007941 */ /* 0x000fea0003800200 */
.L_x_272:
        /* <DEDUP_REMOVED lines=16> */
.L_x_276:
[----:B------:R-:W-:Y:S05]  /*1960*/  BSYNC.RECONVERGENT B0 ;  /* 0x0000000000007941 */ /* 0x000fea0003800200 */
.L_x_275:
        /* <DEDUP_REMOVED lines=25> */
[----:B0-----:R-:W-:Y:S05]  /*1b00*/  CALL.REL.NOINC `($__internal_4_$__cuda_sm20_rcp_rn_f32_slowpath) ;  /* 0x0000000000a47944 */ /* 0x001fea0003c00000 */
[----:B------:R-:W-:Y:S05]  /*1b10*/  BRA `(.L_x_279) ;  /* 0x0000000000107947 */ /* 0x000fea0003800000 */
.L_x_278:
[----:B------:R-:W1:Y:S02]  /*1b20*/  MUFU.RCP R23, R24 ;  /* 0x0000001800177308 */ /* 0x000e640000001000 */
[----:B-1----:R-:W-:-:S04]  /*1b30*/  FFMA R0, R24, R23, -1 ;  /* 0xbf80000018007423 */ /* 0x002fc80000000017 */
[----:B------:R-:W-:-:S04]  /*1b40*/  FADD.FTZ R0, -R0, -RZ ;  /* 0x800000ff00007221 */ /* 0x000fc80000010100 */
[----:B------:R-:W-:-:S07]  /*1b50*/  FFMA R23, R23, R0, R23 ;  /* 0x0000000017177223 */ /* 0x000fce0000000017 */
.L_x_279:
[----:B------:R-:W-:Y:S05]  /*1b60*/  BSYNC.RECONVERGENT B0 ;  /* 0x0000000000007941 */ /* 0x000fea0003800200 */
.L_x_277:
        /* <DEDUP_REMOVED lines=18> */
[----:B0-----:R-:W-:Y:S05]  /*1c90*/  CALL.REL.NOINC `($__internal_4_$__cuda_sm20_rcp_rn_f32_slowpath) ;  /* 0x0000000000407944 */ /* 0x001fea0003c00000 */
[----:B------:R-:W-:Y:S05]  /*1ca0*/  BRA `(.L_x_282) ;  /* 0x0000000000107947 */ /* 0x000fea0003800000 */
.L_x_281:
[----:B------:R-:W1:Y:S02]  /*1cb0*/  MUFU.RCP R23, R24 ;  /* 0x0000001800177308 */ /* 0x000e640000001000 */
[----:B-1----:R-:W-:-:S04]  /*1cc0*/  FFMA R0, R24, R23, -1 ;  /* 0xbf80000018007423 */ /* 0x002fc80000000017 */
[----:B------:R-:W-:-:S04]  /*1cd0*/  FADD.FTZ R0, -R0, -RZ ;  /* 0x800000ff00007221 */ /* 0x000fc80000010100 */
[----:B------:R-:W-:-:S07]  /*1ce0*/  FFMA R23, R23, R0, R23 ;  /* 0x0000000017177223 */ /* 0x000fce0000000017 */
.L_x_282:
[----:B------:R-:W-:Y:S05]  /*1cf0*/  BSYNC.RECONVERGENT B0 ;  /* 0x0000000000007941 */ /* 0x000fea0003800200 */
.L_x_280:
        /* <DEDUP_REMOVED lines=10> */
        .weak           $__internal_4_$__cuda_sm20_rcp_rn_f32_slowpath
        .type           $__internal_4_$__cuda_sm20_rcp_rn_f32_slowpath,@function
        .size           $__internal_4_$__cuda_sm20_rcp_rn_f32_slowpath,(.L_x_508 - $__internal_4_$__cuda_sm20_rcp_rn_f32_slowpath)
$__internal_4_$__cuda_sm20_rcp_rn_f32_slowpath:
        /* <DEDUP_REMOVED lines=15> */
.L_x_285:
        /* <DEDUP_REMOVED lines=33> */
.L_x_287:
[----:B------:R0:W1:Y:S02]  /*20a0*/  MUFU.RCP R23, R0 ;  /* 0x0000000000177308 */ /* 0x0000640000001000 */
.L_x_286:
[----:B------:R-:W-:Y:S05]  /*20b0*/  BSYNC.RECONVERGENT B1 ;  /* 0x0000000000017941 */ /* 0x000fea0003800200 */
.L_x_284:
[----:B------:R-:W-:-:S04]  /*20c0*/  HFMA2 R21, -RZ, RZ, 0, 0 ;  /* 0x00000000ff157431 */ /* 0x000fc800000001ff */
[----:B01----:R-:W-:Y:S05]  /*20d0*/  RET.REL.NODEC R20 `(_Z26MyGroupNormNHWCScaleKernelILi64EEv19GroupNormNHWCParams) ;  /* 0xffffffdc14c87950 */ /* 0x003fea0003c3ffff */
.L_x_288:
        /* <DEDUP_REMOVED lines=10> */
.L_x_508:


//--------------------- .text._Z26MyGroupNormNHWCScaleKernelILi128EEv19GroupNormNHWCParams --------------------------
	.section	.text._Z26MyGroupNormNHWCScaleKernelILi128EEv19GroupNormNHWCParams,"ax",@progbits
	.align	128
        .global         _Z26MyGroupNormNHWCScaleKernelILi128EEv19GroupNormNHWCParams
        .type           _Z26MyGroupNormNHWCScaleKernelILi128EEv19GroupNormNHWCParams,@function
        .size           _Z26MyGroupNormNHWCScaleKernelILi128EEv19GroupNormNHWCParams,(.L_x_509 - _Z26MyGroupNormNHWCScaleKernelILi128EEv19GroupNormNHWCParams)
        .other          _Z26MyGroupNormNHWCScaleKernelILi128EEv19GroupNormNHWCParams,@"STO_CUDA_ENTRY STV_DEFAULT"
_Z26MyGroupNormNHWCScaleKernelILi128EEv19GroupNormNHWCParams:
.text._Z26MyGroupNormNHWCScaleKernelILi128EEv19GroupNormNHWCParams:
        /* <DEDUP_REMOVED lines=90> */
.L_x_291:
        /* <DEDUP_REMOVED lines=28> */
.L_x_290:
        /* <DEDUP_REMOVED lines=9> */
.L_x_292:
        /* <DEDUP_REMOVED lines=103> */
.L_x_289:
        /* <DEDUP_REMOVED lines=16> */
.L_x_295:
[----:B------:R-:W-:Y:S05]  /*0f60*/  BSYNC.RECONVERGENT B0 ;  /* 0x0000000000007941 */ /* 0x000fea0003800200 */
.L_x_294:
        /* <DEDUP_REMOVED lines=25> */
[----:B------:R-:W-:Y:S05]  /*1100*/  CALL.REL.NOINC `($__internal_5_$__cuda_sm20_rcp_rn_f32_slowpath) ;  /* 0x0000000c00247944 */ /* 0x000fea0003c00000 */
[----:B------:R-:W-:Y:S05]  /*1110*/  BRA `(.L_x_298) ;  /* 0x0000000000107947 */ /* 0x000fea0003800000 */
.L_x_297:
[----:B------:R-:W0:Y:S02]  /*1120*/  MUFU.RCP R23, R20 ;  /* 0x0000001400177308 */ /* 0x000e240000001000 */
[----:B0-----:R-:W-:-:S04]  /*1130*/  FFMA R0, R20, R23, -1 ;  /* 0xbf80000014007423 */ /* 0x001fc80000000017 */
[----:B------:R-:W-:-:S04]  /*1140*/  FADD.FTZ R0, -R0, -RZ ;  /* 0x800000ff00007221 */ /* 0x000fc80000010100 */
[----:B------:R-:W-:-:S07]  /*1150*/  FFMA R23, R23, R0, R23 ;  /* 0x0000000017177223 */ /* 0x000fce0000000017 */
.L_x_298:
[----:B------:R-:W-:Y:S05]  /*1160*/  BSYNC.RECONVERGENT B0 ;  /* 0x0000000000007941 */ /* 0x000fea0003800200 */
.L_x_296:
        /* <DEDUP_REMOVED lines=18> */
[----:B------:R-:W-:Y:S05]  /*1290*/  CALL.REL.NOINC `($__internal_5_$__cuda_sm20_rcp_rn_f32_slowpath) ;  /* 0x0000000800c07944 */ /* 0x000fea0003c00000 */
[----:B------:R-:W-:Y:S05]  /*12a0*/  BRA `(.L_x_301) ;  /* 0x0000000000107947 */ /* 0x000fea0003800000 */
.L_x_300:
[----:B------:R-:W0:Y:S02]  /*12b0*/  MUFU.RCP R23, R20 ;  /* 0x0000001400177308 */ /* 0x000e240000001000 */
[----:B0-----:R-:W-:-:S04]  /*12c0*/  FFMA R0, R20, R23, -1 ;  /* 0xbf80000014007423 */ /* 0x001fc80000000017 */
[----:B------:R-:W-:-:S04]  /*12d0*/  FADD.FTZ R0, -R0, -RZ ;  /* 0x800000ff00007221 */ /* 0x000fc80000010100 */
[----:B------:R-:W-:-:S07]  /*12e0*/  FFMA R23, R23, R0, R23 ;  /* 0x0000000017177223 */ /* 0x000fce0000000017 */
.L_x_301:
[----:B------:R-:W-:Y:S05]  /*12f0*/  BSYNC.RECONVERGENT B0 ;  /* 0x0000000000007941 */ /* 0x000fea0003800200 */
.L_x_299:
[----:B------:R-:W0:Y:S01]  /*1300*/  @!P3 LDC.64 R20, c[0x0][0x380] ;  /* 0x0000e000ff14bb82 */ /* 0x000e220000000a00 */
[----:B------:R-:W-:-:S05]  /*1310*/  FMUL R9, R4, R23 ;  /* 0x0000001704097220 */ /* 0x000fca0000400000 */
[----:B------:R-:W-:Y:S02]  /*1320*/  @!P3 F2FP.F16.F32.PACK_AB R9, R9, R2 ;  /* 0x000000020909b23e */ /* 0x000fe400000000ff */
[----:B------:R-:W-:Y:S02]  /*1330*/  MOV R2, R22 ;  /* 0x0000001600027202 */ /* 0x000fe40000000f00 */
[----:B0-----:R-:W-:-:S04]  /*1340*/  @!P3 LEA R4, P0, R5, R20, 0x1 ;  /* 0x000000140504b211 */ /* 0x001fc800078008ff */
[----:B------:R-:W-:-:S05]  /*1350*/  @!P3 LEA.HI.X R5, R5, R21, R10, 0x1, P0 ;  /* 0x000000150505b211 */ /* 0x000fca00000f0c0a */
[----:B------:R0:W-:Y:S04]  /*1360*/  @!P3 STG.E desc[UR8][R4.64], R9 ;  /* 0x000000090400b986 */ /* 0x0001e8000c101908 */
.L_x_293:
        /* <DEDUP_REMOVED lines=9> */
.L_x_316:
        /* <DEDUP_REMOVED lines=38> */
[----:B0-----:R-:W-:Y:S05]  /*1660*/  CALL.REL.NOINC `($__internal_5_$__cuda_sm20_rcp_rn_f32_slowpath) ;  /* 0x0000000400cc7944 */ /* 0x001fea0003c00000 */
[----:B------:R-:W-:Y:S05]  /*1670*/  BRA `(.L_x_304) ;  /* 0x0000000000107947 */ /* 0x000fea0003800000 */
.L_x_303:
[----:B------:R-:W1:Y:S02]  /*1680*/  MUFU.RCP R23, R24 ;  /* 0x0000001800177308 */ /* 0x000e640000001000 */
[----:B-1----:R-:W-:-:S04]  /*1690*/  FFMA R0, R24, R23, -1 ;  /* 0xbf80000018007423 */ /* 0x002fc80000000017 */
[----:B------:R-:W-:-:S04]  /*16a0*/  FADD.FTZ R0, -R0, -RZ ;  /* 0x800000ff00007221 */ /* 0x000fc80000010100 */
[----:B------:R-:W-:-:S07]  /*16b0*/  FFMA R23, R23, R0, R23 ;  /* 0x0000000017177223 */ /* 0x000fce0000000017 */
.L_x_304:
[----:B------:R-:W-:Y:S05]  /*16c0*/  BSYNC.RECONVERGENT B0 ;  /* 0x0000000000007941 */ /* 0x000fea0003800200 */
.L_x_302:
        /* <DEDUP_REMOVED lines=18> */
[----:B0-----:R-:W-:Y:S05]  /*17f0*/  CALL.REL.NOINC `($__internal_5_$__cuda_sm20_rcp_rn_f32_slowpath) ;  /* 0x0000000400687944 */ /* 0x001fea0003c00000 */
[----:B------:R-:W-:Y:S05]  /*1800*/  BRA `(.L_x_307) ;  /* 0x0000000000107947 */ /* 0x000fea0003800000 */
.L_x_306:
[----:B------:R-:W1:Y:S02]  /*1810*/  MUFU.RCP R23, R24 ;  /* 0x0000001800177308 */ /* 0x000e640000001000 */
[----:B-1----:R-:W-:-:S04]  /*1820*/  FFMA R0, R24, R23, -1 ;  /* 0xbf80000018007423 */ /* 0x002fc80000000017 */
[----:B------:R-:W-:-:S04]  /*1830*/  FADD.FTZ R0, -R0, -RZ ;  /* 0x800000ff00007221 */ /* 0x000fc80000010100 */
[----:B------:R-:W-:-:S07]  /*1840*/  FFMA R23, R23, R0, R23 ;  /* 0x0000000017177223 */ /* 0x000fce0000000017 */
.L_x_307:
[----:B------:R-:W-:Y:S05]  /*1850*/  BSYNC.RECONVERGENT B0 ;  /* 0x0000000000007941 */ /* 0x000fea0003800200 */
.L_x_305:
        /* <DEDUP_REMOVED lines=16> */
.L_x_309:
[----:B------:R-:W-:Y:S05]  /*1960*/  BSYNC.RECONVERGENT B0 ;  /* 0x0000000000007941 */ /* 0x000fea0003800200 */
.L_x_308:
        /* <DEDUP_REMOVED lines=25> */
[----:B0-----:R-:W-:Y:S05]  /*1b00*/  CALL.REL.NOINC `($__internal_5_$__cuda_sm20_rcp_rn_f32_slowpath) ;  /* 0x0000000000a47944 */ /* 0x001fea0003c00000 */
[----:B------:R-:W-:Y:S05]  /*1b10*/  BRA `(.L_x_312) ;  /* 0x0000000000107947 */ /* 0x000fea0003800000 */
.L_x_311:
[----:B------:R-:W1:Y:S02]  /*1b20*/  MUFU.RCP R23, R24 ;  /* 0x0000001800177308 */ /* 0x000e640000001000 */
[----:B-1----:R-:W-:-:S04]  /*1b30*/  FFMA R0, R24, R23, -1 ;  /* 0xbf80000018007423 */ /* 0x002fc80000000017 */
[----:B------:R-:W-:-:S04]  /*1b40*/  FADD.FTZ R0, -R0, -RZ ;  /* 0x800000ff00007221 */ /* 0x000fc80000010100 */
[----:B------:R-:W-:-:S07]  /*1b50*/  FFMA R23, R23, R0, R23 ;  /* 0x0000000017177223 */ /* 0x000fce0000000017 */
.L_x_312:
[----:B------:R-:W-:Y:S05]  /*1b60*/  BSYNC.RECONVERGENT B0 ;  /* 0x0000000000007941 */ /* 0x000fea0003800200 */
.L_x_310:
        /* <DEDUP_REMOVED lines=18> */
[----:B0-----:R-:W-:Y:S05]  /*1c90*/  CALL.REL.NOINC `($__internal_5_$__cuda_sm20_rcp_rn_f32_slowpath) ;  /* 0x0000000000407944 */ /* 0x001fea0003c00000 */
[----:B------:R-:W-:Y:S05]  /*1ca0*/  BRA `(.L_x_315) ;  /* 0x0000000000107947 */ /* 0x000fea0003800000 */
.L_x_314:
[----:B------:R-:W1:Y:S02]  /*1cb0*/  MUFU.RCP R23, R24 ;  /* 0x0000001800177308 */ /* 0x000e640000001000 */
[----:B-1----:R-:W-:-:S04]  /*1cc0*/  FFMA R0, R24, R23, -1 ;  /* 0xbf80000018007423 */ /* 0x002fc80000000017 */
[----:B------:R-:W-:-:S04]  /*1cd0*/  FADD.FTZ R0, -R0, -RZ ;  /* 0x800000ff00007221 */ /* 0x000fc80000010100 */
[----:B------:R-:W-:-:S07]  /*1ce0*/  FFMA R23, R23, R0, R23 ;  /* 0x0000000017177223 */ /* 0x000fce0000000017 */
.L_x_315:
[----:B------:R-:W-:Y:S05]  /*1cf0*/  BSYNC.RECONVERGENT B0 ;  /* 0x0000000000007941 */ /* 0x000fea0003800200 */
.L_x_313:
        /* <DEDUP_REMOVED lines=10> */
        .weak           $__internal_5_$__cuda_sm20_rcp_rn_f32_slowpath
        .type           $__internal_5_$__cuda_sm20_rcp_rn_f32_slowpath,@function
        .size           $__internal_5_$__cuda_sm20_rcp_rn_f32_slowpath,(.L_x_509 - $__internal_5_$__cuda_sm20_rcp_rn_f32_slowpath)
$__internal_5_$__cuda_sm20_rcp_rn_f32_slowpath:
        /* <DEDUP_REMOVED lines=15> */
.L_x_318:
        /* <DEDUP_REMOVED lines=33> */
.L_x_320:
[----:B------:R0:W1:Y:S02]  /*20a0*/  MUFU.RCP R23, R0 ;  /* 0x0000000000177308 */ /* 0x0000640000001000 */
.L_x_319:
[----:B------:R-:W-:Y:S05]  /*20b0*/  BSYNC.RECONVERGENT B1 ;  /* 0x0000000000017941 */ /* 0x000fea0003800200 */
.L_x_317:
[----:B------:R-:W-:-:S04]  /*20c0*/  HFMA2 R21, -RZ, RZ, 0, 0 ;  /* 0x00000000ff157431 */ /* 0x000fc800000001ff */
[----:B01----:R-:W-:Y:S05]  /*20d0*/  RET.REL.NODEC R20 `(_Z26MyGroupNormNHWCScaleKernelILi128EEv19GroupNormNHWCParams) ;  /* 0xffffffdc14c87950 */ /* 0x003fea0003c3ffff */
.L_x_321:
        /* <DEDUP_REMOVED lines=10> */
.L_x_509:


//--------------------- .text._Z26MyGroupNormNHWCScaleKernelILi256EEv19GroupNormNHWCParams --------------------------
	.section	.text._Z26MyGroupNormNHWCScaleKernelILi256EEv19GroupNormNHWCParams,"ax",@progbits
	.align	128
        .global         _Z26MyGroupNormNHWCScaleKernelILi256EEv19GroupNormNHWCParams
        .type           _Z26MyGroupNormNHWCScaleKernelILi256EEv19GroupNormNHWCParams,@function
        .size           _Z26MyGroupNormNHWCScaleKernelILi256EEv19GroupNormNHWCParams,(.L_x_510 - _Z26MyGroupNormNHWCScaleKernelILi256EEv19GroupNormNHWCParams)
        .other          _Z26MyGroupNormNHWCScaleKernelILi256EEv19GroupNormNHWCParams,@"STO_CUDA_ENTRY STV_DEFAULT"
_Z26MyGroupNormNHWCScaleKernelILi256EEv19GroupNormNHWCParams:
.text._Z26MyGroupNormNHWCScaleKernelILi256EEv19GroupNormNHWCParams:
        /* <DEDUP_REMOVED lines=90> */
.L_x_324:
        /* <DEDUP_REMOVED lines=28> */
.L_x_323:
        /* <DEDUP_REMOVED lines=9> */
.L_x_325:
        /* <DEDUP_REMOVED lines=103> */
.L_x_322:
        /* <DEDUP_REMOVED lines=16> */
.L_x_328:
[----:B------:R-:W-:Y:S05]  /*0f60*/  BSYNC.RECONVERGENT B0 ;  /* 0x0000000000007941 */ /* 0x000fea0003800200 */
.L_x_327:
        /* <DEDUP_REMOVED lines=25> */
[----:B------:R-:W-:Y:S05]  /*1100*/  CALL.REL.NOINC `($__internal_6_$__cuda_sm20_rcp_rn_f32_slowpath) ;  /* 0x0000000c00247944 */ /* 0x000fea0003c00000 */
[----:B------:R-:W-:Y:S05]  /*1110*/  BRA `(.L_x_331) ;  /* 0x0000000000107947 */ /* 0x000fea0003800000 */
.L_x_330:
[----:B------:R-:W0:Y:S02]  /*1120*/  MUFU.RCP R23, R20 ;  /* 0x0000001400177308 */ /* 0x000e240000001000 */
[----:B0-----:R-:W-:-:S04]  /*1130*/  FFMA R0, R20, R23, -1 ;  /* 0xbf80000014007423 */ /* 0x001fc80000000017 */
[----:B------:R-:W-:-:S04]  /*1140*/  FADD.FTZ R0, -R0, -RZ ;  /* 0x800000ff00007221 */ /* 0x000fc80000010100 */
[----:B------:R-:W-:-:S07]  /*1150*/  FFMA R23, R23, R0, R23 ;  /* 0x0000000017177223 */ /* 0x000fce0000000017 */
.L_x_331:
[----:B------:R-:W-:Y:S05]  /*1160*/  BSYNC.RECONVERGENT B0 ;  /* 0x0000000000007941 */ /* 0x000fea0003800200 */
.L_x_329:
        /* <DEDUP_REMOVED lines=18> */
[----:B------:R-:W-:Y:S05]  /*1290*/  CALL.REL.NOINC `($__internal_6_$__cuda_sm20_rcp_rn_f32_slowpath) ;  /* 0x0000000800c07944 */ /* 0x000fea0003c00000 */
[----:B------:R-:W-:Y:S05]  /*12a0*/  BRA `(.L_x_334) ;  /* 0x0000000000107947 */ /* 0x000fea0003800000 */
.L_x_333:
[----:B------:R-:W0:Y:S02]  /*12b0*/  MUFU.RCP R23, R20 ;  /* 0x0000001400177308 */ /* 0x000e240000001000 */
[----:B0-----:R-:W-:-:S04]  /*12c0*/  FFMA R0, R20, R23, -1 ;  /* 0xbf80000014007423 */ /* 0x001fc80000000017 */
[----:B------:R-:W-:-:S04]  /*12d0*/  FADD.FTZ R0, -R0, -RZ ;  /* 0x800000ff00007221 */ /* 0x000fc80000010100 */
[----:B------:R-:W-:-:S07]  /*12e0*/  FFMA R23, R23, R0, R23 ;  /* 0x0000000017177223 */ /* 0x000fce0000000017 */
.L_x_334:
[----:B------:R-:W-:Y:S05]  /*12f0*/  BSYNC.RECONVERGENT B0 ;  /* 0x0000000000007941 */ /* 0x000fea0003800200 */
.L_x_332:
[----:B------:R-:W0:Y:S01]  /*1300*/  @!P3 LDC.64 R20, c[0x0][0x380] ;  /* 0x0000e000ff14bb82 */ /* 0x000e220000000a00 */
[----:B------:R-:W-:-:S05]  /*1310*/  FMUL R9, R4, R23 ;  /* 0x0000001704097220 */ /* 0x000fca0000400000 */
[----:B------:R-:W-:Y:S02]  /*1320*/  @!P3 F2FP.F16.F32.PACK_AB R9, R9, R2 ;  /* 0x000000020909b23e */ /* 0x000fe400000000ff */
[----:B------:R-:W-:Y:S02]  /*1330*/  MOV R2, R22 ;  /* 0x0000001600027202 */ /* 0x000fe40000000f00 */
[----:B0-----:R-:W-:-:S04]  /*1340*/  @!P3 LEA R4, P0, R5, R20, 0x1 ;  /* 0x000000140504b211 */ /* 0x001fc800078008ff */
[----:B------:R-:W-:-:S05]  /*1350*/  @!P3 LEA.HI.X R5, R5, R21, R10, 0x1, P0 ;  /* 0x000000150505b211 */ /* 0x000fca00000f0c0a */
[----:B------:R0:W-:Y:S04]  /*1360*/  @!P3 STG.E desc[UR8][R4.64], R9 ;  /* 0x000000090400b986 */ /* 0x0001e8000c101908 */
.L_x_326:
        /* <DEDUP_REMOVED lines=9> */
.L_x_349:
        /* <DEDUP_REMOVED lines=38> */
[----:B0-----:R-:W-:Y:S05]  /*1660*/  CALL.REL.NOINC `($__internal_6_$__cuda_sm20_rcp_rn_f32_slowpath) ;  /* 0x0000000400cc7944 */ /* 0x001fea0003c00000 */
[----:B------:R-:W-:Y:S05]  /*1670*/  BRA `(.L_x_337) ;  /* 0x0000000000107947 */ /* 0x000fea0003800000 */
.L_x_336:
[----:B------:R-:W1:Y:S02]  /*1680*/  MUFU.RCP R23, R24 ;  /* 0x0000001800177308 */ /* 0x000e640000001000 */
[----:B-1----:R-:W-:-:S04]  /*1690*/  FFMA R0, R24, R23, -1 ;  /* 0xbf80000018007423 */ /* 0x002fc80000000017 */
[----:B------:R-:W-:-:S04]  /*16a0*/  FADD.FTZ R0, -R0, -RZ ;  /* 0x800000ff00007221 */ /* 0x000fc80000010100 */
[----:B------:R-:W-:-:S07]  /*16b0*/  FFMA R23, R23, R0, R23 ;  /* 0x0000000017177223 */ /* 0x000fce0000000017 */
.L_x_337:
[----:B------:R-:W-:Y:S05]  /*16c0*/  BSYNC.RECONVERGENT B0 ;  /* 0x0000000000007941 */ /* 0x000fea0003800200 */
.L_x_335:
        /* <DEDUP_REMOVED lines=18> */
[----:B0-----:R-:W-:Y:S05]  /*17f0*/  CALL.REL.NOINC `($__internal_6_$__cuda_sm20_rcp_rn_f32_slowpath) ;  /* 0x0000000400687944 */ /* 0x001fea0003c00000 */
[----:B------:R-:W-:Y:S05]  /*1800*/  BRA `(.L_x_340) ;  /* 0x0000000000107947 */ /* 0x000fea0003800000 */
.L_x_339:
[----:B------:R-:W1:Y:S02]  /*1810*/  MUFU.RCP R23, R24 ;  /* 0x0000001800177308 */ /* 0x000e640000001000 */
[----:B-1----:R-:W-:-:S04]  /*1820*/  FFMA R0, R24, R23, -1 ;  /* 0xbf80000018007423 */ /* 0x002fc80000000017 */
[----:B------:R-:W-:-:S04]  /*1830*/  FADD.FTZ R0, -R0, -RZ ;  /* 0x800000ff00007221 */ /* 0x000fc80000010100 */
[----:B------:R-:W-:-:S07]  /*1840*/  FFMA R23, R23, R0, R23 ;  /* 0x0000000017177223 */ /* 0x000fce0000000017 */
.L_x_340:
[----:B------:R-:W-:Y:S05]  /*1850*/  BSYNC.RECONVERGENT B0 ;  /* 0x0000000000007941 */ /* 0x000fea0003800200 */
.L_x_338:
        /* <DEDUP_REMOVED lines=16> */
.L_x_342:
[----:B------:R-:W-:Y:S05]  /*1960*/  BSYNC.RECONVERGENT B0 ;  /* 0x0000000000007941 */ /* 0x000fea0003800200 */
.L_x_341:
        /* <DEDUP_REMOVED lines=25> */
[----:B0-----:R-:W-:Y:S05]  /*1b00*/  CALL.REL.NOINC `($__internal_6_$__cuda_sm20_rcp_rn_f32_slowpath) ;  /* 0x0000000000a47944 */ /* 0x001fea0003c00000 */
[----:B------:R-:W-:Y:S05]  /*1b10*/  BRA `(.L_x_345) ;  /* 0x0000000000107947 */ /* 0x000fea0003800000 */
.L_x_344:
[----:B------:R-:W1:Y:S02]  /*1b20*/  MUFU.RCP R23, R24 ;  /* 0x0000001800177308 */ /* 0x000e640000001000 */
[----:B-1----:R-:W-:-:S04]  /*1b30*/  FFMA R0, R24, R23, -1 ;  /* 0xbf80000018007423 */ /* 0x002fc80000000017 */
[----:B------:R-:W-:-:S04]  /*1b40*/  FADD.FTZ R0, -R0, -RZ ;  /* 0x800000ff00007221 */ /* 0x000fc80000010100 */
[----:B------:R-:W-:-:S07]  /*1b50*/  FFMA R23, R23, R0, R23 ;  /* 0x0000000017177223 */ /* 0x000fce0000000017 */
.L_x_345:
[----:B------:R-:W-:Y:S05]  /*1b60*/  BSYNC.RECONVERGENT B0 ;  /* 0x0000000000007941 */ /* 0x000fea0003800200 */
.L_x_343:
        /* <DEDUP_REMOVED lines=18> */
[----:B0-----:R-:W-:Y:S05]  /*1c90*/  CALL.REL.NOINC `($__internal_6_$__cuda_sm20_rcp_rn_f32_slowpath) ;  /* 0x0000000000407944 */ /* 0x001fea0003c00000 */
[----:B------:R-:W-:Y:S05]  /*1ca0*/  BRA `(.L_x_348) ;  /* 0x0000000000107947 */ /* 0x000fea0003800000 */
.L_x_347:
[----:B------:R-:W1:Y:S02]  /*1cb0*/  MUFU.RCP R23, R24 ;  /* 0x0000001800177308 */ /* 0x000e640000001000 */
[----:B-1----:R-:W-:-:S04]  /*1cc0*/  FFMA R0, R24, R23, -1 ;  /* 0xbf80000018007423 */ /* 0x002fc80000000017 */
[----:B------:R-:W-:-:S04]  /*1cd0*/  FADD.FTZ R0, -R0, -RZ ;  /* 0x800000ff00007221 */ /* 0x000fc80000010100 */
[----:B------:R-:W-:-:S07]  /*1ce0*/  FFMA R23, R23, R0, R23 ;  /* 0x0000000017177223 */ /* 0x000fce0000000017 */
.L_x_348:
[----:B------:R-:W-:Y:S05]  /*1cf0*/  BSYNC.RECONVERGENT B0 ;  /* 0x0000000000007941 */ /* 0x000fea0003800200 */
.L_x_346:
        /* <DEDUP_REMOVED lines=10> */
        .weak           $__internal_6_$__cuda_sm20_rcp_rn_f32_slowpath
        .type           $__internal_6_$__cuda_sm20_rcp_rn_f32_slowpath,@function
        .size           $__internal_6_$__cuda_sm20_rcp_rn_f32_slowpath,(.L_x_510 - $__internal_6_$__cuda_sm20_rcp_rn_f32_slowpath)
$__internal_6_$__cuda_sm20_rcp_rn_f32_slowpath:
        /* <DEDUP_REMOVED lines=15> */
.L_x_351:
        /* <DEDUP_REMOVED lines=33> */
.L_x_353:
[----:B------:R0:W1:Y:S02]  /*20a0*/  MUFU.RCP R23, R0 ;  /* 0x0000000000177308 */ /* 0x0000640000001000 */
.L_x_352:
[----:B------:R-:W-:Y:S05]  /*20b0*/  BSYNC.RECONVERGENT B1 ;  /* 0x0000000000017941 */ /* 0x000fea0003800200 */
.L_x_350:
[----:B------:R-:W-:-:S04]  /*20c0*/  HFMA2 R21, -RZ, RZ, 0, 0 ;  /* 0x00000000ff157431 */ /* 0x000fc800000001ff */
[----:B01----:R-:W-:Y:S05]  /*20d0*/  RET.REL.NODEC R20 `(_Z26MyGroupNormNHWCScaleKernelILi256EEv19GroupNormNHWCParams) ;  /* 0xffffffdc14c87950 */ /* 0x003fea0003c3ffff */
.L_x_354:
        /* <DEDUP_REMOVED lines=10> */
.L_x_510:


//--------------------- .text._Z26MyGroupNormNHWCScaleKernelILi160EEv19GroupNormNHWCParams --------------------------
	.section	.text._Z26MyGroupNormNHWCScaleKernelILi160EEv19GroupNormNHWCParams,"ax",@progbits
	.align	128
        .global         _Z26MyGroupNormNHWCScaleKernelILi160EEv19GroupNormNHWCParams
        .type           _Z26MyGroupNormNHWCScaleKernelILi160EEv19GroupNormNHWCParams,@function
        .size           _Z26MyGroupNormNHWCScaleKernelILi160EEv19GroupNormNHWCParams,(.L_x_511 - _Z26MyGroupNormNHWCScaleKernelILi160EEv19GroupNormNHWCParams)
        .other          _Z26MyGroupNormNHWCScaleKernelILi160EEv19GroupNormNHWCParams,@"STO_CUDA_ENTRY STV_DEFAULT"
_Z26MyGroupNormNHWCScaleKernelILi160EEv19GroupNormNHWCParams:
.text._Z26MyGroupNormNHWCScaleKernelILi160EEv19GroupNormNHWCParams:
        /* <DEDUP_REMOVED lines=90> */
.L_x_357:
        /* <DEDUP_REMOVED lines=28> */
.L_x_356:
        /* <DEDUP_REMOVED lines=9> */
.L_x_358:
        /* <DEDUP_REMOVED lines=103> */
.L_x_355:
        /* <DEDUP_REMOVED lines=16> */
.L_x_361:
[----:B------:R-:W-:Y:S05]  /*0f60*/  BSYNC.RECONVERGENT B0 ;  /* 0x0000000000007941 */ /* 0x000fea0003800200 */
.L_x_360:
        /* <DEDUP_REMOVED lines=25> */
[----:B------:R-:W-:Y:S05]  /*1100*/  CALL.REL.NOINC `($__internal_7_$__cuda_sm20_rcp_rn_f32_slowpath) ;  /* 0x0000000c00247944 */ /* 0x000fea0003c00000 */
[----:B------:R-:W-:Y:S05]  /*1110*/  BRA `(.L_x_364) ;  /* 0x0000000000107947 */ /* 0x000fea0003800000 */
.L_x_363:
[----:B------:R-:W0:Y:S02]  /*1120*/  MUFU.RCP R23, R20 ;  /* 0x0000001400177308 */ /* 0x000e240000001000 */
[----:B0-----:R-:W-:-:S04]  /*1130*/  FFMA R0, R20, R23, -1 ;  /* 0xbf80000014007423 */ /* 0x001fc80000000017 */
[----:B------:R-:W-:-:S04]  /*1140*/  FADD.FTZ R0, -R0, -RZ ;  /* 0x800000ff00007221 */ /* 0x000fc80000010100 */
[----:B------:R-:W-:-:S07]  /*1150*/  FFMA R23, R23, R0, R23 ;  /* 0x0000000017177223 */ /* 0x000fce0000000017 */
.L_x_364:
[----:B------:R-:W-:Y:S05]  /*1160*/  BSYNC.RECONVERGENT B0 ;  /* 0x0000000000007941 */ /* 0x000fea0003800200 */
.L_x_362:
        /* <DEDUP_REMOVED lines=18> */
[----:B------:R-:W-:Y:S05]  /*1290*/  CALL.REL.NOINC `($__internal_7_$__cuda_sm20_rcp_rn_f32_slowpath) ;  /* 0x0000000800c07944 */ /* 0x000fea0003c00000 */
[----:B------:R-:W-:Y:S05]  /*12a0*/  BRA `(.L_x_367) ;  /* 0x0000000000107947 */ /* 0x000fea0003800000 */
.L_x_366:
[----:B------:R-:W0:Y:S02]  /*12b0*/  MUFU.RCP R23, R20 ;  /* 0x0000001400177308 */ /* 0x000e240000001000 */
[----:B0-----:R-:W-:-:S04]  /*12c0*/  FFMA R0, R20, R23, -1 ;  /* 0xbf80000014007423 */ /* 0x001fc80000000017 */
[----:B------:R-:W-:-:S04]  /*12d0*/  FADD.FTZ R0, -R0, -RZ ;  /* 0x800000ff00007221 */ /* 0x000fc80000010100 */
[----:B------:R-:W-:-:S07]  /*12e0*/  FFMA R23, R23, R0, R23 ;  /* 0x0000000017177223 */ /* 0x000fce0000000017 */
.L_x_367:
[----:B------:R-:W-:Y:S05]  /*12f0*/  BSYNC.RECONVERGENT B0 ;  /* 0x0000000000007941 */ /* 0x000fea0003800200 */
.L_x_365:
[----:B------:R-:W0:Y:S01]  /*1300*/  @!P3 LDC.64 R20, c[0x0][0x380] ;  /* 0x0000e000ff14bb82 */ /* 0x000e220000000a00 */
[----:B------:R-:W-:-:S05]  /*1310*/  FMUL R9, R4, R23 ;  /* 0x0000001704097220 */ /* 0x000fca0000400000 */
[----:B------:R-:W-:Y:S02]  /*1320*/  @!P3 F2FP.F16.F32.PACK_AB R9, R9, R2 ;  /* 0x000000020909b23e */ /* 0x000fe400000000ff */
[----:B------:R-:W-:Y:S02]  /*1330*/  MOV R2, R22 ;  /* 0x0000001600027202 */ /* 0x000fe40000000f00 */
[----:B0-----:R-:W-:-:S04]  /*1340*/  @!P3 LEA R4, P0, R5, R20, 0x1 ;  /* 0x000000140504b211 */ /* 0x001fc800078008ff */
[----:B------:R-:W-:-:S05]  /*1350*/  @!P3 LEA.HI.X R5, R5, R21, R10, 0x1, P0 ;  /* 0x000000150505b211 */ /* 0x000fca00000f0c0a */
[----:B------:R0:W-:Y:S04]  /*1360*/  @!P3 STG.E desc[UR8][R4.64], R9 ;  /* 0x000000090400b986 */ /* 0x0001e8000c101908 */
.L_x_359:
        /* <DEDUP_REMOVED lines=9> */
.L_x_382:
        /* <DEDUP_REMOVED lines=38> */
[----:B0-----:R-:W-:Y:S05]  /*1660*/  CALL.REL.NOINC `($__internal_7_$__cuda_sm20_rcp_rn_f32_slowpath) ;  /* 0x0000000400cc7944 */ /* 0x001fea0003c00000 */
[----:B------:R-:W-:Y:S05]  /*1670*/  BRA `(.L_x_370) ;  /* 0x0000000000107947 */ /* 0x000fea0003800000 */
.L_x_369:
[----:B------:R-:W1:Y:S02]  /*1680*/  MUFU.RCP R23, R24 ;  /* 0x0000001800177308 */ /* 0x000e640000001000 */
[----:B-1----:R-:W-:-:S04]  /*1690*/  FFMA R0, R24, R23, -1 ;  /* 0xbf80000018007423 */ /* 0x002fc80000000017 */
[----:B------:R-:W-:-:S04]  /*16a0*/  FADD.FTZ R0, -R0, -RZ ;  /* 0x800000ff00007221 */ /* 0x000fc80000010100 */
[----:B------:R-:W-:-:S07]  /*16b0*/  FFMA R23, R23, R0, R23 ;  /* 0x0000000017177223 */ /* 0x000fce0000000017 */
.L_x_370:
[----:B------:R-:W-:Y:S05]  /*16c0*/  BSYNC.RECONVERGENT B0 ;  /* 0x0000000000007941 */ /* 0x000fea0003800200 */
.L_x_368:
        /* <DEDUP_REMOVED lines=18> */
[----:B0-----:R-:W-:Y:S05]  /*17f0*/  CALL.REL.NOINC `($__internal_7_$__cuda_sm20_rcp_rn_f32_slowpath) ;  /* 0x0000000400687944 */ /* 0x001fea0003c00000 */
[----:B------:R-:W-:Y:S05]  /*1800*/  BRA `(.L_x_373) ;  /* 0x0000000000107947 */ /* 0x000fea0003800000 */
.L_x_372:
[----:B------:R-:W1:Y:S02]  /*1810*/  MUFU.RCP R23, R24 ;  /* 0x0000001800177308 */ /* 0x000e640000001000 */
[----:B-1----:R-:W-:-:S04]  /*1820*/  FFMA R0, R24, R23, -1 ;  /* 0xbf80000018007423 */ /* 0x002fc80000000017 */
[----:B------:R-:W-:-:S04]  /*1830*/  FADD.FTZ R0, -R0, -RZ ;  /* 0x800000ff00007221 */ /* 0x000fc80000010100 */
[----:B------:R-:W-:-:S07]  /*1840*/  FFMA R23, R23, R0, R23 ;  /* 0x0000000017177223 */ /* 0x000fce0000000017 */
.L_x_373:
[----:B------:R-:W-:Y:S05]  /*1850*/  BSYNC.RECONVERGENT B0 ;  /* 0x0000000000007941 */ /* 0x000fea0003800200 */
.L_x_371:
        /* <DEDUP_REMOVED lines=16> */
.L_x_375:
[----:B------:R-:W-:Y:S05]  /*1960*/  BSYNC.RECONVERGENT B0 ;  /* 0x0000000000007941 */ /* 0x000fea0003800200 */
.L_x_374:
        /* <DEDUP_REMOVED lines=25> */
[----:B0-----:R-:W-:Y:S05]  /*1b00*/  CALL.REL.NOINC `($__internal_7_$__cuda_sm20_rcp_rn_f32_slowpath) ;  /* 0x0000000000a47944 */ /* 0x001fea0003c00000 */
[----:B------:R-:W-:Y:S05]  /*1b10*/  BRA `(.L_x_378) ;  /* 0x0000000000107947 */ /* 0x000fea0003800000 */
.L_x_377:
[----:B------:R-:W1:Y:S02]  /*1b20*/  MUFU.RCP R23, R24 ;  /* 0x0000001800177308 */ /* 0x000e640000001000 */
[----:B-1----:R-:W-:-:S04]  /*1b30*/  FFMA R0, R24, R23, -1 ;  /* 0xbf80000018007423 */ /* 0x002fc80000000017 */
[----:B------:R-:W-:-:S04]  /*1b40*/  FADD.FTZ R0, -R0, -RZ ;  /* 0x800000ff00007221 */ /* 0x000fc80000010100 */
[----:B------:R-:W-:-:S07]  /*1b50*/  FFMA R23, R23, R0, R23 ;  /* 0x0000000017177223 */ /* 0x000fce0000000017 */
.L_x_378:
[----:B------:R-:W-:Y:S05]  /*1b60*/  BSYNC.RECONVERGENT B0 ;  /* 0x0000000000007941 */ /* 0x000fea0003800200 */
.L_x_376:
        /* <DEDUP_REMOVED lines=18> */
[----:B0-----:R-:W-:Y:S05]  /*1c90*/  CALL.REL.NOINC `($__internal_7_$__cuda_sm20_rcp_rn_f32_slowpath) ;  /* 0x0000000000407944 */ /* 0x001fea0003c00000 */
[----:B------:R-:W-:Y:S05]  /*1ca0*/  BRA `(.L_x_381) ;  /* 0x0000000000107947 */ /* 0x000fea0003800000 */
.L_x_380:
[----:B------:R-:W1:Y:S02]  /*1cb0*/  MUFU.RCP R23, R24 ;  /* 0x0000001800177308 */ /* 0x000e640000001000 */
[----:B-1----:R-:W-:-:S04]  /*1cc0*/  FFMA R0, R24, R23, -1 ;  /* 0xbf80000018007423 */ /* 0x002fc80000000017 */
[----:B------:R-:W-:-:S04]  /*1cd0*/  FADD.FTZ R0, -R0, -RZ ;  /* 0x800000ff00007221 */ /* 0x000fc80000010100 */
[----:B------:R-:W-:-:S07]  /*1ce0*/  FFMA R23, R23, R0, R23 ;  /* 0x0000000017177223 */ /* 0x000fce0000000017 */
.L_x_381:
[----:B------:R-:W-:Y:S05]  /*1cf0*/  BSYNC.RECONVERGENT B0 ;  /* 0x0000000000007941 */ /* 0x000fea0003800200 */
.L_x_379:
        /* <DEDUP_REMOVED lines=10> */
        .weak           $__internal_7_$__cuda_sm20_rcp_rn_f32_slowpath
        .type           $__internal_7_$__cuda_sm20_rcp_rn_f32_slowpath,@function
        .size           $__internal_7_$__cuda_sm20_rcp_rn_f32_slowpath,(.L_x_511 - $__internal_7_$__cuda_sm20_rcp_rn_f32_slowpath)
$__internal_7_$__cuda_sm20_rcp_rn_f32_slowpath:
        /* <DEDUP_REMOVED lines=15> */
.L_x_384:
        /* <DEDUP_REMOVED lines=33> */
.L_x_386:
[----:B------:R0:W1:Y:S02]  /*20a0*/  MUFU.RCP R23, R0 ;  /* 0x0000000000177308 */ /* 0x0000640000001000 */
.L_x_385:
[----:B------:R-:W-:Y:S05]  /*20b0*/  BSYNC.RECONVERGENT B1 ;  /* 0x0000000000017941 */ /* 0x000fea0003800200 */
.L_x_383:
[----:B------:R-:W-:-:S04]  /*20c0*/  HFMA2 R21, -RZ, RZ, 0, 0 ;  /* 0x00000000ff157431 */ /* 0x000fc800000001ff */
[----:B01----:R-:W-:Y:S05]  /*20d0*/  RET.REL.NODEC R20 `(_Z26MyGroupNormNHWCScaleKernelILi160EEv19GroupNormNHWCParams) ;  /* 0xffffffdc14c87950 */ /* 0x003fea0003c3ffff */
.L_x_387:
        /* <DEDUP_REMOVED lines=10> */
.L_x_511:


//--------------------- .text._Z24MyGroupNormNHWCSumKernelILi64EEv19GroupNormNHWCParams --------------------------
	.section	.text._Z24MyGroupNormNHWCSumKernelILi64EEv19GroupNormNHWCParams,"ax",@progbits
	.align	128
        .global         _Z24MyGroupNormNHWCSumKernelILi64EEv19GroupNormNHWCParams
        .type           _Z24MyGroupNormNHWCSumKernelILi64EEv19GroupNormNHWCParams,@function
        .size           _Z24MyGroupNormNHWCSumKernelILi64EEv19GroupNormNHWCParams,(.L_x_526 - _Z24MyGroupNormNHWCSumKernelILi64EEv19GroupNormNHWCParams)
        .other          _Z24MyGroupNormNHWCSumKernelILi64EEv19GroupNormNHWCParams,@"STO_CUDA_ENTRY STV_DEFAULT"
_Z24MyGroupNormNHWCSumKernelILi64EEv19GroupNormNHWCParams:
.text._Z24MyGroupNormNHWCSumKernelILi64EEv19GroupNormNHWCParams:
        /* <DEDUP_REMOVED lines=37> */
.L_x_390:
        /* <DEDUP_REMOVED lines=145> */
.L_x_389:
        /* <DEDUP_REMOVED lines=73> */
.L_x_391:
        /* <DEDUP_REMOVED lines=39> */
.L_x_392:
        /* <DEDUP_REMOVED lines=13> */
.L_x_394:
[----:B------:R-:W-:Y:S05]  /*1330*/  BSYNC.RECONVERGENT B0 ;  /* 0x0000000000007941 */ /* 0x000fea0003800200 */
.L_x_393:
[----:B------:R-:W-:Y:S02]  /*1340*/  HADD2.F32 R26, -RZ, R26.H0_H0 ;  /* 0x2000001aff1a7230 */ /* 0x000fe40000004100 */
[----:B------:R-:W-:-:S03]  /*1350*/  HADD2.F32 R3, -RZ, R3.H0_H0 ;  /* 0x20000003ff037230 */ /* 0x000fc60000004100 */
[----:B------:R-:W-:Y:S02]  /*1360*/  FMUL R2, R26, R26 ;  /* 0x0000001a1a027220 */ /* 0x000fe40000400000 */
[C---:B------:R-:W-:Y:S02]  /*1370*/  FADD R5, R3.reuse, R26 ;  /* 0x0000001a03057221 */ /* 0x040fe40000000000 */
[----:B------:R-:W-:Y:S02]  /*1380*/  FFMA R2, R3, R3, R2 ;  /* 0x0000000303027223 */ /* 0x000fe40000000002 */
[----:B------:R-:W-:Y:S02]  /*1390*/  FADD R22, R22, R5 ;  /* 0x0000000516167221 */ /* 0x000fe40000000000 */
[----:B------:R-:W-:-:S07]  /*13a0*/  FADD R7, R7, R2 ;  /* 0x0000000207077221 */ /* 0x000fce0000000000 */
.L_x_388:
        /* <DEDUP_REMOVED lines=106> */
.L_x_415:
        /* <DEDUP_REMOVED lines=13> */
.L_x_395:
        /* <DEDUP_REMOVED lines=29> */
.L_x_396:
        /* <DEDUP_REMOVED lines=10> */
.L_x_397:
[----:B------:R-:W-:Y:S01]  /*1d90*/  IMAD.MOV.U32 R22, RZ, RZ, R15 ;  /* 0x000000ffff167224 */ /* 0x000fe200078e000f */
[----:B------:R-:W-:-:S07]  /*1da0*/  MOV R18, R23 ;  /* 0x0000001700127202 */ /* 0x000fce0000000f00 */
[----:B------:R-:W-:Y:S05]  /*1db0*/  WARPSYNC.COLLECTIVE R19, `(.L_x_398) ;  /* 0x0000000013087348 */ /* 0x000fea0003c00000 */
[----:B------:R0:W1:Y:S02]  /*1dc0*/  SHFL.UP P0, R23, R22, R21, R20 ;  /* 0x0400001516177389 */ /* 0x0000640000000014 */
[----:B01----:R-:W-:Y:S05]  /*1dd0*/  ENDCOLLECTIVE ;  /* 0x000000000000791b */ /* 0x003fea0003800000 */
.L_x_398:
[----:B------:R-:W-:-:S04]  /*1de0*/  SEL R18, R18, RZ, P1 ;  /* 0x000000ff12127207 */ /* 0x000fc80000800000 */
[----:B------:R-:W-:Y:S01]  /*1df0*/  IADD3 R18, PT, PT, R17, R18, RZ ;  /* 0x0000001211127210 */ /* 0x000fe20007ffe0ff */
[----:B------:R-:W-:Y:S02]  /*1e00*/  IMAD.MOV.U32 R22, RZ, RZ, R16 ;  /* 0x000000ffff167224 */ /* 0x000fe400078e0010 */
[----:B------:R-:W-:-:S07]  /*1e10*/  FADD R24, R15, R23 ;  /* 0x000000170f187221 */ /* 0x000fce0000000000 */
[----:B------:R-:W-:Y:S05]  /*1e20*/  WARPSYNC.COLLECTIVE R19, `(.L_x_399) ;  /* 0x0000000013087348 */ /* 0x000fea0003c00000 */
[----:B------:R0:W1:Y:S02]  /*1e30*/  SHFL.UP P0, R23, R22, R21, R20 ;  /* 0x0400001516177389 */ /* 0x0000640000000014 */
[----:B01----:R-:W-:Y:S05]  /*1e40*/  ENDCOLLECTIVE ;  /* 0x000000000000791b */ /* 0x003fea0003800000 */
.L_x_399:
[----:B------:R-:W-:Y:S01]  /*1e50*/  @P1 FSEL R15, R24, R15, !P3 ;  /* 0x0000000f180f1208 */ /* 0x000fe20005800000 */
[----:B------:R-:W-:Y:S02]  /*1e60*/  HFMA2 R21, -RZ, RZ, 0, 1.1920928955078125e-07 ;  /* 0x00000002ff157431 */ /* 0x000fe400000001ff */
[----:B------:R-:W-:Y:S01]  /*1e70*/  IMAD.MOV.U32 R22, RZ, RZ, R18 ;  /* 0x000000ffff167224 */ /* 0x000fe200078e0012 */
[----:B------:R-:W-:-:S07]  /*1e80*/  MOV R25, R23 ;  /* 0x0000001700197202 */ /* 0x000fce0000000f00 */
[----:B------:R-:W-:Y:S05]  /*1e90*/  WARPSYNC.COLLECTIVE R19, `(.L_x_400) ;  /* 0x0000000013087348 */ /* 0x000fea0003c00000 */
[----:B------:R0:W1:Y:S02]  /*1ea0*/  SHFL.UP P0, R23, R22, R21, R20 ;  /* 0x0400001516177389 */ /* 0x0000640000000014 */
[----:B01----:R-:W-:Y:S05]  /*1eb0*/  ENDCOLLECTIVE ;  /* 0x000000000000791b */ /* 0x003fea0003800000 */
.L_x_400:
        /* <DEDUP_REMOVED lines=9> */
.L_x_401:
[----:B------:R-:W-:Y:S01]  /*1f50*/  IMAD.IADD R17, R18, 0x1, R17 ;  /* 0x0000000112117824 */ /* 0x000fe200078e0211 */
[----:B------:R-:W-:Y:S02]  /*1f60*/  MOV R22, R16 ;  /* 0x0000001000167202 */ /* 0x000fe40000000f00 */
[----:B------:R-:W-:-:S07]  /*1f70*/  MOV R24, R23 ;  /* 0x0000001700187202 */ /* 0x000fce0000000f00 */
[----:B------:R-:W-:Y:S05]  /*1f80*/  WARPSYNC.COLLECTIVE R19, `(.L_x_402) ;  /* 0x0000000013087348 */ /* 0x000fea0003c00000 */
[----:B------:R0:W1:Y:S02]  /*1f90*/  SHFL.UP P0, R23, R22, R21, R20 ;  /* 0x0400001516177389 */ /* 0x0000640000000014 */
[----:B01----:R-:W-:Y:S05]  /*1fa0*/  ENDCOLLECTIVE ;  /* 0x000000000000791b */ /* 0x003fea0003800000 */
.L_x_402:
        /* <DEDUP_REMOVED lines=8> */
.L_x_403:
        /* <DEDUP_REMOVED lines=9> */
.L_x_404:
[----:B------:R-:W-:-:S04]  /*20c0*/  SEL R18, R18, RZ, P1 ;  /* 0x000000ff12127207 */ /* 0x000fc80000800000 */
[----:B------:R-:W-:Y:S01]  /*20d0*/  IADD3 R18, PT, PT, R17, R18, RZ ;  /* 0x0000001211127210 */ /* 0x000fe20007ffe0ff */
[----:B------:R-:W-:Y:S02]  /*20e0*/  IMAD.MOV.U32 R22, RZ, RZ, R16 ;  /* 0x000000ffff167224 */ /* 0x000fe400078e0010 */
[----:B------:R-:W-:-:S07]  /*20f0*/  FADD R24, R15, R23 ;  /* 0x000000170f187221 */ /* 0x000fce0000000000 */
[----:B------:R-:W-:Y:S05]  /*2100*/  WARPSYNC.COLLECTIVE R19, `(.L_x_405) ;  /* 0x0000000013087348 */ /* 0x000fea0003c00000 */
[----:B------:R0:W1:Y:S02]  /*2110*/  SHFL.UP P0, R23, R22, R21, R20 ;  /* 0x0400001516177389 */ /* 0x0000640000000014 */
[----:B01----:R-:W-:Y:S05]  /*2120*/  ENDCOLLECTIVE ;  /* 0x000000000000791b */ /* 0x003fea0003800000 */
.L_x_405:
[----:B------:R-:W-:Y:S01]  /*2130*/  @P1 FSEL R15, R24, R15, !P2 ;  /* 0x0000000f180f1208 */ /* 0x000fe20005000000 */
[----:B------:R-:W-:Y:S02]  /*2140*/  HFMA2 R21, -RZ, RZ, 0, 4.76837158203125e-07 ;  /* 0x00000008ff157431 */ /* 0x000fe400000001ff */
[----:B------:R-:W-:Y:S01]  /*2150*/  IMAD.MOV.U32 R22, RZ, RZ, R18 ;  /* 0x000000ffff167224 */ /* 0x000fe200078e0012 */
[----:B------:R-:W-:-:S07]  /*2160*/  MOV R25, R23 ;  /* 0x0000001700197202 */ /* 0x000fce0000000f00 */
[----:B------:R-:W-:Y:S05]  /*2170*/  WARPSYNC.COLLECTIVE R19, `(.L_x_406) ;  /* 0x0000000013087348 */ /* 0x000fea0003c00000 */
[----:B------:R0:W1:Y:S02]  /*2180*/  SHFL.UP P0, R23, R22, R21, R20 ;  /* 0x0400001516177389 */ /* 0x0000640000000014 */
[----:B01----:R-:W-:Y:S05]  /*2190*/  ENDCOLLECTIVE ;  /* 0x000000000000791b */ /* 0x003fea0003800000 */
.L_x_406:
        /* <DEDUP_REMOVED lines=8> */
.L_x_407:
[----:B------:R-:W-:Y:S01]  /*2220*/  IMAD.IADD R17, R18, 0x1, R17 ;  /* 0x0000000112117824 */ /* 0x000fe200078e0211 */
[----:B------:R-:W-:Y:S01]  /*2230*/  MOV R22, R16 ;  /* 0x0000001000167202 */ /* 0x000fe20000000f00 */
[----:B------:R-:W-:-:S07]  /*2240*/  IMAD.MOV.U32 R24, RZ, RZ, R23 ;  /* 0x000000ffff187224 */ /* 0x000fce00078e0017 */
[----:B------:R-:W-:Y:S05]  /*2250*/  WARPSYNC.COLLECTIVE R19, `(.L_x_408) ;  /* 0x0000000013087348 */ /* 0x000fea0003c00000 */
[----:B------:R0:W1:Y:S02]  /*2260*/  SHFL.UP P0, R23, R22, R21, R20 ;  /* 0x0400001516177389 */ /* 0x0000640000000014 */
[----:B01----:R-:W-:Y:S05]  /*2270*/  ENDCOLLECTIVE ;  /* 0x000000000000791b */ /* 0x003fea0003800000 */
.L_x_408:
        /* <DEDUP_REMOVED lines=8> */
.L_x_409:
        /* <DEDUP_REMOVED lines=8> */
.L_x_410:
[----:B------:R-:W-:-:S04]  /*2380*/  SEL R18, R18, RZ, P1 ;  /* 0x000000ff12127207 */ /* 0x000fc80000800000 */
[----:B------:R-:W-:Y:S01]  /*2390*/  IADD3 R18, PT, PT, R17, R18, RZ ;  /* 0x0000001211127210 */ /* 0x000fe20007ffe0ff */
[----:B------:R-:W-:Y:S01]  /*23a0*/  IMAD.MOV.U32 R22, RZ, RZ, R16 ;  /* 0x000000ffff167224 */ /* 0x000fe200078e0010 */
[----:B------:R-:W-:-:S07]  /*23b0*/  MOV R24, R23 ;  /* 0x0000001700187202 */ /* 0x000fce0000000f00 */
[----:B------:R-:W-:Y:S05]  /*23c0*/  WARPSYNC.COLLECTIVE R19, `(.L_x_411) ;  /* 0x0000000013087348 */ /* 0x000fea0003c00000 */
[----:B------:R0:W1:Y:S02]  /*23d0*/  SHFL.UP P0, R23, R22, R21, R20 ;  /* 0x0400001516177389 */ /* 0x0000640000000014 */
[----:B01----:R-:W-:Y:S05]  /*23e0*/  ENDCOLLECTIVE ;  /* 0x000000000000791b */ /* 0x003fea0003800000 */
.L_x_411:
        /* <DEDUP_REMOVED lines=10> */
.L_x_412:
[----:B------:R-:W-:Y:S01]  /*2490*/  MOV R22, R15 ;  /* 0x0000000f00167202 */ /* 0x000fe20000000f00 */
[----:B------:R-:W-:-:S07]  /*24a0*/  IMAD.MOV.U32 R13, RZ, RZ, R23 ;  /* 0x000000ffff0d7224 */ /* 0x000fce00078e0017 */
[----:B------:R-:W-:Y:S05]  /*24b0*/  WARPSYNC.COLLECTIVE R19, `(.L_x_413) ;  /* 0x0000000013087348 */ /* 0x000fea0003c00000 */
[----:B------:R0:W1:Y:S02]  /*24c0*/  SHFL.UP P0, R23, R22, R21, R20 ;  /* 0x0400001516177389 */ /* 0x0000640000000014 */
[----:B01----:R-:W-:Y:S05]  /*24d0*/  ENDCOLLECTIVE ;  /* 0x000000000000791b */ /* 0x003fea0003800000 */
.L_x_413:
[----:B------:R-:W-:Y:S01]  /*24e0*/  MOV R22, R16 ;  /* 0x0000001000167202 */ /* 0x000fe20000000f00 */
[----:B------:R-:W-:-:S07]  /*24f0*/  IMAD.MOV.U32 R24, RZ, RZ, R23 ;  /* 0x000000ffff187224 */ /* 0x000fce00078e0017 */
[----:B------:R-:W-:Y:S05]  /*2500*/  WARPSYNC.COLLECTIVE R19, `(.L_x_414) ;  /* 0x0000000013087348 */ /* 0x000fea0003c00000 */
[----:B------:R0:W1:Y:S02]  /*2510*/  SHFL.UP P0, R23, R22, R21, R20 ;  /* 0x0400001516177389 */ /* 0x0000640000000014 */
[----:B01----:R-:W-:Y:S05]  /*2520*/  ENDCOLLECTIVE ;  /* 0x000000000000791b */ /* 0x003fea0003800000 */
.L_x_414:
[----:B------:R-:W-:Y:S05]  /*2530*/  BRA `(.L_x_415) ;  /* 0xfffffff400447947 */ /* 0x000fea000383ffff */
.L_x_416:
        /* <DEDUP_REMOVED lines=12> */
.L_x_526:


//--------------------- .text._Z24MyGroupNormNHWCSumKernelILi128EEv19GroupNormNHWCParams --------------------------
	.section	.text._Z24MyGroupNormNHWCSumKernelILi128EEv19GroupNormNHWCParams,"ax",@progbits
	.align	128
        .global         _Z24MyGroupNormNHWCSumKernelILi128EEv19GroupNormNHWCParams
        .type           _Z24MyGroupNormNHWCSumKernelILi128EEv19GroupNormNHWCParams,@function
        .size           _Z24MyGroupNormNHWCSumKernelILi128EEv19GroupNormNHWCParams,(.L_x_527 - _Z24MyGroupNormNHWCSumKernelILi128EEv19GroupNormNHWCParams)
        .other          _Z24MyGroupNormNHWCSumKernelILi128EEv19GroupNormNHWCParams,@"STO_CUDA_ENTRY STV_DEFAULT"
_Z24MyGroupNormNHWCSumKernelILi128EEv19GroupNormNHWCParams:
.text._Z24MyGroupNormNHWCSumKernelILi128EEv19GroupNormNHWCParams:
        /* <DEDUP_REMOVED lines=37> */
.L_x_419:
        /* <DEDUP_REMOVED lines=145> */
.L_x_418:
        /* <DEDUP_REMOVED lines=73> */
.L_x_420:
        /* <DEDUP_REMOVED lines=39> */
.L_x_421:
        /* <DEDUP_REMOVED lines=13> */
.L_x_423:
[----:B------:R-:W-:Y:S05]  /*1330*/  BSYNC.RECONVERGENT B0 ;  /* 0x0000000000007941 */ /* 0x000fea0003800200 */
.L_x_422:
[----:B------:R-:W-:Y:S02]  /*1340*/  HADD2.F32 R26, -RZ, R26.H0_H0 ;  /* 0x2000001aff1a7230 */ /* 0x000fe40000004100 */
[----:B------:R-:W-:-:S03]  /*1350*/  HADD2.F32 R3, -RZ, R3.H0_H0 ;  /* 0x20000003ff037230 */ /* 0x000fc60000004100 */
[----:B------:R-:W-:Y:S02]  /*1360*/  FMUL R2, R26, R26 ;  /* 0x0000001a1a027220 */ /* 0x000fe40000400000 */
[C---:B------:R-:W-:Y:S02]  /*1370*/  FADD R5, R3.reuse, R26 ;  /* 0x0000001a03057221 */ /* 0x040fe40000000000 */
[----:B------:R-:W-:Y:S02]  /*1380*/  FFMA R2, R3, R3, R2 ;  /* 0x0000000303027223 */ /* 0x000fe40000000002 */
[----:B------:R-:W-:Y:S02]  /*1390*/  FADD R22, R22, R5 ;  /* 0x0000000516167221 */ /* 0x000fe40000000000 */
[----:B------:R-:W-:-:S07]  /*13a0*/  FADD R7, R7, R2 ;  /* 0x0000000207077221 */ /* 0x000fce0000000000 */
.L_x_417:
        /* <DEDUP_REMOVED lines=126> */
.L_x_444:
        /* <DEDUP_REMOVED lines=32> */
.L_x_424:
        /* <DEDUP_REMOVED lines=35> */
.L_x_425:
        /* <DEDUP_REMOVED lines=10> */
.L_x_426:
[----:B------:R-:W-:Y:S01]  /*2060*/  IMAD.MOV.U32 R24, RZ, RZ, R3 ;  /* 0x000000ffff187224 */ /* 0x000fe200078e0003 */
[----:B------:R-:W-:-:S07]  /*2070*/  SEL R22, R25, RZ, P5 ;  /* 0x000000ff19167207 */ /* 0x000fce0002800000 */
[----:B------:R-:W-:Y:S05]  /*2080*/  WARPSYNC.COLLECTIVE R17, `(.L_x_427) ;  /* 0x0000000011087348 */ /* 0x000fea0003c00000 */
[----:B------:R0:W1:Y:S02]  /*2090*/  SHFL.UP P0, R25, R24, R19, R18 ;  /* 0x0400001318197389 */ /* 0x0000640000000012 */
[----:B01----:R-:W-:Y:S05]  /*20a0*/  ENDCOLLECTIVE ;  /* 0x000000000000791b */ /* 0x003fea0003800000 */
.L_x_427:
[----:B------:R-:W-:Y:S01]  /*20b0*/  IADD3 R22, PT, PT, R21, R22, RZ ;  /* 0x0000001615167210 */ /* 0x000fe20007ffe0ff */
[----:B------:R-:W-:Y:S01]  /*20c0*/  IMAD.MOV.U32 R24, RZ, RZ, R0 ;  /* 0x000000ffff187224 */ /* 0x000fe200078e0000 */
[----:B------:R-:W-:-:S07]  /*20d0*/  MOV R26, R25 ;  /* 0x00000019001a7202 */ /* 0x000fce0000000f00 */
[----:B------:R-:W-:Y:S05]  /*20e0*/  WARPSYNC.COLLECTIVE R17, `(.L_x_428) ;  /* 0x0000000011087348 */ /* 0x000fea0003c00000 */
[----:B------:R0:W1:Y:S02]  /*20f0*/  SHFL.UP P0, R25, R24, R19, R18 ;  /* 0x0400001318197389 */ /* 0x0000640000000012 */
[----:B01----:R-:W-:Y:S05]  /*2100*/  ENDCOLLECTIVE ;  /* 0x000000000000791b */ /* 0x003fea0003800000 */
.L_x_428:
        /* <DEDUP_REMOVED lines=8> */
.L_x_429:
        /* <DEDUP_REMOVED lines=9> */
.L_x_430:
[----:B------:R-:W-:Y:S01]  /*2220*/  IMAD.IADD R21, R22, 0x1, R21 ;  /* 0x0000000116157824 */ /* 0x000fe200078e0215 */
[----:B------:R-:W-:Y:S01]  /*2230*/  MOV R24, R0 ;  /* 0x0000000000187202 */ /* 0x000fe20000000f00 */
[----:B------:R-:W-:-:S07]  /*2240*/  IMAD.MOV.U32 R26, RZ, RZ, R25 ;  /* 0x000000ffff1a7224 */ /* 0x000fce00078e0019 */
[----:B------:R-:W-:Y:S05]  /*2250*/  WARPSYNC.COLLECTIVE R17, `(.L_x_431) ;  /* 0x0000000011087348 */ /* 0x000fea0003c00000 */
[----:B------:R0:W1:Y:S02]  /*2260*/  SHFL.UP P0, R25, R24, R19, R18 ;  /* 0x0400001318197389 */ /* 0x0000640000000012 */
[----:B01----:R-:W-:Y:S05]  /*2270*/  ENDCOLLECTIVE ;  /* 0x000000000000791b */ /* 0x003fea0003800000 */
.L_x_431:
        /* <DEDUP_REMOVED lines=8> */
.L_x_432:
        /* <DEDUP_REMOVED lines=9> */
.L_x_433:
[----:B------:R-:W-:Y:S01]  /*2390*/  IADD3 R22, PT, PT, R21, R22, RZ ;  /* 0x0000001615167210 */ /* 0x000fe20007ffe0ff */
[----:B------:R-:W-:Y:S01]  /*23a0*/  IMAD.MOV.U32 R24, RZ, RZ, R0 ;  /* 0x000000ffff187224 */ /* 0x000fe200078e0000 */
[----:B------:R-:W-:-:S07]  /*23b0*/  MOV R26, R25 ;  /* 0x00000019001a7202 */ /* 0x000fce0000000f00 */
[----:B------:R-:W-:Y:S05]  /*23c0*/  WARPSYNC.COLLECTIVE R17, `(.L_x_434) ;  /* 0x0000000011087348 */ /* 0x000fea0003c00000 */
[----:B------:R0:W1:Y:S02]  /*23d0*/  SHFL.UP P0, R25, R24, R19, R18 ;  /* 0x0400001318197389 */ /* 0x0000640000000012 */
[----:B01----:R-:W-:Y:S05]  /*23e0*/  ENDCOLLECTIVE ;  /* 0x000000000000791b */ /* 0x003fea0003800000 */
.L_x_434:
        /* <DEDUP_REMOVED lines=8> */
.L_x_435:
        /* <DEDUP_REMOVED lines=9> */
.L_x_436:
[----:B------:R-:W-:-:S05]  /*2500*/  SEL R23, R23, RZ, P6 ;  /* 0x000000ff17177207 */ /* 0x000fca0003000000 */
[----:B------:R-:W-:Y:S01]  /*2510*/  IMAD.IADD R23, R22, 0x1, R23 ;  /* 0x0000000116177824 */ /* 0x000fe200078e0217 */
[----:B------:R-:W-:Y:S01]  /*2520*/  MOV R24, R0 ;  /* 0x0000000000187202 */ /* 0x000fe20000000f00 */
[----:B------:R-:W-:-:S07]  /*2530*/  FADD R20, R3, R25 ;  /* 0x0000001903147221 */ /* 0x000fce0000000000 */
[----:B------:R-:W-:Y:S05]  /*2540*/  WARPSYNC.COLLECTIVE R17, `(.L_x_437) ;  /* 0x0000000011087348 */ /* 0x000fea0003c00000 */
[----:B------:R0:W1:Y:S02]  /*2550*/  SHFL.UP P0, R25, R24, R19, R18 ;  /* 0x0400001318197389 */ /* 0x0000640000000012 */
[----:B01----:R-:W-:Y:S05]  /*2560*/  ENDCOLLECTIVE ;  /* 0x000000000000791b */ /* 0x003fea0003800000 */
.L_x_437:
        /* <DEDUP_REMOVED lines=8> */
.L_x_438:
        /* <DEDUP_REMOVED lines=8> */
.L_x_439:
[----:B------:R-:W-:Y:S01]  /*2670*/  IADD3 R22, PT, PT, R23, R22, RZ ;  /* 0x0000001617167210 */ /* 0x000fe20007ffe0ff */
[----:B------:R-:W-:Y:S01]  /*2680*/  IMAD.MOV.U32 R24, RZ, RZ, R0 ;  /* 0x000000ffff187224 */ /* 0x000fe200078e0000 */
[----:B------:R-:W-:-:S07]  /*2690*/  MOV R26, R25 ;  /* 0x00000019001a7202 */ /* 0x000fce0000000f00 */
[----:B------:R-:W-:Y:S05]  /*26a0*/  WARPSYNC.COLLECTIVE R17, `(.L_x_440) ;  /* 0x0000000011087348 */ /* 0x000fea0003c00000 */
[----:B------:R0:W1:Y:S02]  /*26b0*/  SHFL.UP P0, R25, R24, R19, R18 ;  /* 0x0400001318197389 */ /* 0x0000640000000012 */
[----:B01----:R-:W-:Y:S05]  /*26c0*/  ENDCOLLECTIVE ;  /* 0x000000000000791b */ /* 0x003fea0003800000 */
.L_x_440:
        /* <DEDUP_REMOVED lines=8> */
.L_x_441:
[----:B------:R-:W-:-:S05]  /*2750*/  FADD R21, R0, R21 ;  /* 0x0000001500157221 */ /* 0x000fca0000000000 */
[----:B------:R-:W-:Y:S02]  /*2760*/  @P4 FSEL R0, R21, R0, !P5 ;  /* 0x0000000015004208 */ /* 0x000fe40006800000 */
[----:B------:R-:W-:Y:S01]  /*2770*/  MOV R24, R3 ;  /* 0x0000000300187202 */ /* 0x000fe20000000f00 */
[----:B------:R-:W-:-:S07]  /*2780*/  IMAD.MOV.U32 R21, RZ, RZ, R25 ;  /* 0x000000ffff157224 */ /* 0x000fce00078e0019 */
[----:B------:R-:W-:Y:S05]  /*2790*/  WARPSYNC.COLLECTIVE R17, `(.L_x_442) ;  /* 0x0000000011087348 */ /* 0x000fea0003c00000 */
[----:B------:R0:W1:Y:S02]  /*27a0*/  SHFL.UP P0, R25, R24, R19, R18 ;  /* 0x0400001318197389 */ /* 0x0000640000000012 */
[----:B01----:R-:W-:Y:S05]  /*27b0*/  ENDCOLLECTIVE ;  /* 0x000000000000791b */ /* 0x003fea0003800000 */
.L_x_442:
[----:B------:R-:W-:Y:S01]  /*27c0*/  MOV R24, R0 ;  /* 0x0000000000187202 */ /* 0x000fe20000000f00 */
[----:B------:R-:W-:-:S07]  /*27d0*/  IMAD.MOV.U32 R3, RZ, RZ, R25 ;  /* 0x000000ffff037224 */ /* 0x000fce00078e0019 */
[----:B------:R-:W-:Y:S05]  /*27e0*/  WARPSYNC.COLLECTIVE R17, `(.L_x_443) ;  /* 0x0000000011087348 */ /* 0x000fea0003c00000 */
[----:B------:R0:W1:Y:S02]  /*27f0*/  SHFL.UP P0, R25, R24, R19, R18 ;  /* 0x0400001318197389 */ /* 0x0000640000000012 */
[----:B01----:R-:W-:Y:S05]  /*2800*/  ENDCOLLECTIVE ;  /* 0x000000000000791b */ /* 0x003fea0003800000 */
.L_x_443:
[----:B------:R-:W-:Y:S05]  /*2810*/  BRA `(.L_x_444) ;  /* 0xfffffff000dc7947 */ /* 0x000fea000383ffff */
.L_x_445:
        /* <DEDUP_REMOVED lines=14> */
.L_x_527:


//--------------------- .text._Z24MyGroupNormNHWCSumKernelILi256EEv19GroupNormNHWCParams --------------------------
	.section	.text._Z24MyGroupNormNHWCSumKernelILi256EEv19GroupNormNHWCParams,"ax",@progbits
	.align	128
        .global         _Z24MyGroupNormNHWCSumKernelILi256EEv19GroupNormNHWCParams
        .type           _Z24MyGroupNormNHWCSumKernelILi256EEv19GroupNormNHWCParams,@function
        .size           _Z24MyGroupNormNHWCSumKernelILi256EEv19GroupNormNHWCParams,(.L_x_528 - _Z24MyGroupNormNHWCSumKernelILi256EEv19GroupNormNHWCParams)
        .other          _Z24MyGroupNormNHWCSumKernelILi256EEv19GroupNormNHWCParams,@"STO_CUDA_ENTRY STV_DEFAULT"
_Z24MyGroupNormNHWCSumKernelILi256EEv19GroupNormNHWCParams:
.text._Z24MyGroupNormNHWCSumKernelILi256EEv19GroupNormNHWCParams:
        /* <DEDUP_REMOVED lines=37> */
.L_x_448:
        /* <DEDUP_REMOVED lines=139> */
.L_x_447:
        /* <DEDUP_REMOVED lines=73> */
.L_x_449:
        /* <DEDUP_REMOVED lines=40> */
.L_x_450:
        /* <DEDUP_REMOVED lines=13> */
.L_x_452:
[----:B------:R-:W-:Y:S05]  /*12e0*/  BSYNC.RECONVERGENT B0 ;  /* 0x0000000000007941 */ /* 0x000fea0003800200 */
.L_x_451:
[----:B------:R-:W-:Y:S02]  /*12f0*/  HADD2.F32 R2, -RZ, R23.H0_H0 ;  /* 0x20000017ff027230 */ /* 0x000fe40000004100 */
[----:B------:R-:W-:-:S03]  /*1300*/  HADD2.F32 R3, -RZ, R3.H0_H0 ;  /* 0x20000003ff037230 */ /* 0x000fc60000004100 */
[----:B------:R-:W-:Y:S02]  /*1310*/  FMUL R4, R2, R2 ;  /* 0x0000000202047220 */ /* 0x000fe40000400000 */
[C---:B------:R-:W-:Y:S02]  /*1320*/  FADD R5, R3.reuse, R2 ;  /* 0x0000000203057221 */ /* 0x040fe40000000000 */
[----:B------:R-:W-:Y:S02]  /*1330*/  FFMA R4, R3, R3, R4 ;  /* 0x0000000303047223 */ /* 0x000fe40000000004 */
[----:B------:R-:W-:Y:S02]  /*1340*/  FADD R20, R20, R5 ;  /* 0x0000000514147221 */ /* 0x000fe40000000000 */
[----:B------:R-:W-:-:S07]  /*1350*/  FADD R19, R19, R4 ;  /* 0x0000000413137221 */ /* 0x000fce0000000000 */
.L_x_446:
        /* <DEDUP_REMOVED lines=165> */
.L_x_473:
        /* <DEDUP_REMOVED lines=62> */
.L_x_453:
        /* <DEDUP_REMOVED lines=41> */
.L_x_454:
        /* <DEDUP_REMOVED lines=8> */
.L_x_455:
        /* <DEDUP_REMOVED lines=10> */
.L_x_456:
        /* <DEDUP_REMOVED lines=9> */
.L_x_457:
        /* <DEDUP_REMOVED lines=10> */
.L_x_458:
        /* <DEDUP_REMOVED lines=8> */
.L_x_459:
        /* <DEDUP_REMOVED lines=9> */
.L_x_460:
        /* <DEDUP_REMOVED lines=10> */
.L_x_461:
        /* <DEDUP_REMOVED lines=8> */
.L_x_462:
[----:B------:R-:W-:Y:S01]  /*28a0*/  MOV R3, R2 ;  /* 0x0000000200037202 */ /* 0x000fe20000000f00 */
[----:B------:R-:W-:-:S05]  /*28b0*/  FADD R35, R4, R35 ;  /* 0x0000002304237221 */ /* 0x000fca0000000000 */
[----:B------:R-:W-:Y:S01]  /*28c0*/  @P2 FSEL R4, R35, R4, !P1 ;  /* 0x0000000423042208 */ /* 0x000fe20004800000 */
[----:B------:R-:W-:-:S07]  /*28d0*/  IMAD.MOV.U32 R35, RZ, RZ, RZ ;  /* 0x000000ffff237224 */ /* 0x000fce00078e00ff */
[----:B------:R-:W-:Y:S05]  /*28e0*/  WARPSYNC.COLLECTIVE R36, `(.L_x_463) ;  /* 0x0000000024087348 */ /* 0x000fea0003c00000 */
[----:B------:R0:W1:Y:S02]  /*28f0*/  SHFL.UP P0, R35, R3, R0, R35 ;  /* 0x0400000003237389 */ /* 0x0000640000000023 */
[----:B01----:R-:W-:Y:S05]  /*2900*/  ENDCOLLECTIVE ;  /* 0x000000000000791b */ /* 0x003fea0003800000 */
.L_x_463:
        /* <DEDUP_REMOVED lines=11> */
.L_x_464:
        /* <DEDUP_REMOVED lines=9> */
.L_x_465:
        /* <DEDUP_REMOVED lines=8> */
.L_x_466:
        /* <DEDUP_REMOVED lines=11> */
.L_x_467:
        /* <DEDUP_REMOVED lines=8> */
.L_x_468:
        /* <DEDUP_REMOVED lines=10> */
.L_x_469:
        /* <DEDUP_REMOVED lines=9> */
.L_x_470:
[----:B------:R-:W-:Y:S01]  /*2d30*/  ISETP.NE.AND P1, PT, R34, RZ, PT ;  /* 0x000000ff2200720c */ /* 0x000fe20003f25270 */
[----:B------:R-:W-:Y:S01]  /*2d40*/  IMAD.MOV.U32 R3, RZ, RZ, R4 ;  /* 0x000000ffff037224 */ /* 0x000fe200078e0004 */
[----:B------:R-:W-:Y:S01]  /*2d50*/  MOV R33, R35 ;  /* 0x0000002300217202 */ /* 0x000fe20000000f00 */
[----:B------:R-:W-:-:S10]  /*2d60*/  HFMA2 R35, -RZ, RZ, 0, 0 ;  /* 0x00000000ff237431 */ /* 0x000fd400000001ff */
[----:B------:R-:W-:Y:S05]  /*2d70*/  WARPSYNC.COLLECTIVE R36, `(.L_x_471) ;  /* 0x0000000024087348 */ /* 0x000fea0003c00000 */
[----:B------:R0:W1:Y:S02]  /*2d80*/  SHFL.UP P0, R35, R3, R0, R35 ;  /* 0x0400000003237389 */ /* 0x0000640000000023 */
[----:B01----:R-:W-:Y:S05]  /*2d90*/  ENDCOLLECTIVE ;  /* 0x000000000000791b */ /* 0x003fea0003800000 */
.L_x_471:
[----:B------:R-:W-:Y:S01]  /*2da0*/  MOV R3, R2 ;  /* 0x0000000200037202 */ /* 0x000fe20000000f00 */
[----:B------:R-:W-:Y:S02]  /*2db0*/  IMAD.MOV.U32 R4, RZ, RZ, R35 ;  /* 0x000000ffff047224 */ /* 0x000fe400078e0023 */
[----:B------:R-:W-:-:S07]  /*2dc0*/  IMAD.MOV.U32 R35, RZ, RZ, RZ ;  /* 0x000000ffff237224 */ /* 0x000fce00078e00ff */
[----:B------:R-:W-:Y:S05]  /*2dd0*/  WARPSYNC.COLLECTIVE R36, `(.L_x_472) ;  /* 0x0000000024087348 */ /* 0x000fea0003c00000 */
[----:B------:R0:W1:Y:S02]  /*2de0*/  SHFL.UP P0, R35, R3, R0, R35 ;  /* 0x0400000003237389 */ /* 0x0000640000000023 */
[----:B01----:R-:W-:Y:S05]  /*2df0*/  ENDCOLLECTIVE ;  /* 0x000000000000791b */ /* 0x003fea0003800000 */
.L_x_472:
[----:B------:R-:W-:Y:S01]  /*2e00*/  MOV R2, R35 ;  /* 0x0000002300027202 */ /* 0x000fe20000000f00 */
[----:B------:R-:W-:Y:S06]  /*2e10*/  BRA `(.L_x_473) ;  /* 0xffffffec00e47947 */ /* 0x000fec000383ffff */
.L_x_474:
        /* <DEDUP_REMOVED lines=14> */
.L_x_528:


//--------------------- .text._Z24MyGroupNormNHWCSumKernelILi160EEv19GroupNormNHWCParams --------------------------
	.section	.text._Z24MyGroupNormNHWCSumKernelILi160EEv19GroupNormNHWCParams,"ax",@progbits
	.align	128
        .global         _Z24MyGroupNormNHWCSumKernelILi160EEv19GroupNormNHWCParams
        .type           _Z24MyGroupNormNHWCSumKernelILi160EEv19GroupNormNHWCParams,@function
        .size           _Z24MyGroupNormNHWCSumKernelILi160EEv19GroupNormNHWCParams,(.L_x_529 - _Z24MyGroupNormNHWCSumKernelILi160EEv19GroupNormNHWCParams)
        .other          _Z24MyGroupNormNHWCSumKernelILi160EEv19GroupNormNHWCParams,@"STO_CUDA_ENTRY STV_DEFAULT"
_Z24MyGroupNormNHWCSumKernelILi160EEv19GroupNormNHWCParams:
.text._Z24MyGroupNormNHWCSumKernelILi160EEv19GroupNormNHWCParams:
        /* <DEDUP_REMOVED lines=37> */
.L_x_477:
        /* <DEDUP_REMOVED lines=145> */
.L_x_476:
        /* <DEDUP_REMOVED lines=73> */
.L_x_478:
        /* <DEDUP_REMOVED lines=39> */
.L_x_479:
        /* <DEDUP_REMOVED lines=13> */
.L_x_481:
[----:B------:R-:W-:Y:S05]  /*1330*/  BSYNC.RECONVERGENT B0 ;  /* 0x0000000000007941 */ /* 0x000fea0003800200 */
.L_x_480:
[----:B------:R-:W-:Y:S02]  /*1340*/  HADD2.F32 R26, -RZ, R26.H0_H0 ;  /* 0x2000001aff1a7230 */ /* 0x000fe40000004100 */
[----:B------:R-:W-:-:S03]  /*1350*/  HADD2.F32 R3, -RZ, R3.H0_H0 ;  /* 0x20000003ff037230 */ /* 0x000fc60000004100 */
[----:B------:R-:W-:Y:S02]  /*1360*/  FMUL R2, R26, R26 ;  /* 0x0000001a1a027220 */ /* 0x000fe40000400000 */
[C---:B------:R-:W-:Y:S02]  /*1370*/  FADD R5, R3.reuse, R26 ;  /* 0x0000001a03057221 */ /* 0x040fe40000000000 */
[----:B------:R-:W-:Y:S02]  /*1380*/  FFMA R2, R3, R3, R2 ;  /* 0x0000000303027223 */ /* 0x000fe40000000002 */
[----:B------:R-:W-:Y:S02]  /*1390*/  FADD R22, R22, R5 ;  /* 0x0000000516167221 */ /* 0x000fe40000000000 */
[----:B------:R-:W-:-:S07]  /*13a0*/  FADD R7, R7, R2 ;  /* 0x0000000207077221 */ /* 0x000fce0000000000 */
.L_x_475:
        /* <DEDUP_REMOVED lines=133> */
.L_x_502:
        /* <DEDUP_REMOVED lines=41> */
.L_x_482:
        /* <DEDUP_REMOVED lines=35> */
.L_x_483:
        /* <DEDUP_REMOVED lines=8> */
.L_x_484:
[----:B------:R-:W-:-:S05]  /*2140*/  SEL R26, R26, RZ, P6 ;  /* 0x000000ff1a1a7207 */ /* 0x000fca0003000000 */
[----:B------:R-:W-:Y:S01]  /*2150*/  IMAD.IADD R27, R25, 0x1, R26 ;  /* 0x00000001191b7824 */ /* 0x000fe200078e021a */
[----:B------:R-:W-:-:S07]  /*2160*/  MOV R25, R21 ;  /* 0x0000001500197202 */ /* 0x000fce0000000f00 */
[----:B------:R-:W-:Y:S05]  /*2170*/  WARPSYNC.COLLECTIVE R22, `(.L_x_485) ;  /* 0x0000000016087348 */ /* 0x000fea0003c00000 */
[----:B------:R0:W1:Y:S02]  /*2180*/  SHFL.UP P0, R26, R25, R20, R23 ;  /* 0x04000014191a7389 */ /* 0x0000640000000017 */
[----:B01----:R-:W-:Y:S05]  /*2190*/  ENDCOLLECTIVE ;  /* 0x000000000000791b */ /* 0x003fea0003800000 */
.L_x_485:
[----:B------:R-:W-:Y:S01]  /*21a0*/  MOV R25, R0 ;  /* 0x0000000000197202 */ /* 0x000fe20000000f00 */
[----:B------:R-:W-:-:S07]  /*21b0*/  IMAD.MOV.U32 R28, RZ, RZ, R26 ;  /* 0x000000ffff1c7224 */ /* 0x000fce00078e001a */
[----:B------:R-:W-:Y:S05]  /*21c0*/  WARPSYNC.COLLECTIVE R22, `(.L_x_486) ;  /* 0x0000000016087348 */ /* 0x000fea0003c00000 */
[----:B------:R0:W1:Y:S02]  /*21d0*/  SHFL.UP P0, R26, R25, R20, R23 ;  /* 0x04000014191a7389 */ /* 0x0000640000000017 */
[----:B01----:R-:W-:Y:S05]  /*21e0*/  ENDCOLLECTIVE ;  /* 0x000000000000791b */ /* 0x003fea0003800000 */
.L_x_486:
        /* <DEDUP_REMOVED lines=8> */
.L_x_487:
        /* <DEDUP_REMOVED lines=10> */
.L_x_488:
[----:B------:R-:W-:Y:S01]  /*2310*/  IMAD.MOV.U32 R25, RZ, RZ, R0 ;  /* 0x000000ffff197224 */ /* 0x000fe200078e0000 */
[----:B------:R-:W-:-:S05]  /*2320*/  MOV R29, R26 ;  /* 0x0000001a001d7202 */ /* 0x000fca0000000f00 */
[----:B------:R-:W-:-:S05]  /*2330*/  FADD R26, R21, R29 ;  /* 0x0000001d151a7221 */ /* 0x000fca0000000000 */
[----:B------:R-:W-:-:S07]  /*2340*/  @P6 FSEL R21, R26, R21, !P5 ;  /* 0x000000151a156208 */ /* 0x000fce0006800000 */
[----:B------:R-:W-:Y:S05]  /*2350*/  WARPSYNC.COLLECTIVE R22, `(.L_x_489) ;  /* 0x0000000016087348 */ /* 0x000fea0003c00000 */
[----:B------:R0:W1:Y:S02]  /*2360*/  SHFL.UP P0, R26, R25, R20, R23 ;  /* 0x04000014191a7389 */ /* 0x0000640000000017 */
[----:B01----:R-:W-:Y:S05]  /*2370*/  ENDCOLLECTIVE ;  /* 0x000000000000791b */ /* 0x003fea0003800000 */
.L_x_489:
        /* <DEDUP_REMOVED lines=9> */
.L_x_490:
[----:B------:R-:W-:Y:S02]  /*2410*/  ISETP.GE.AND P6, PT, R24, 0x4, PT ;  /* 0x000000041800780c */ /* 0x000fe40003fc6270 */
[----:B------:R-:W-:Y:S01]  /*2420*/  ISETP.NE.AND P5, PT, R28, RZ, PT ;  /* 0x000000ff1c00720c */ /* 0x000fe20003fa5270 */
[----:B------:R-:W-:Y:S01]  /*2430*/  IMAD.MOV.U32 R25, RZ, RZ, R21 ;  /* 0x000000ffff197224 */ /* 0x000fe200078e0015 */
[----:B------:R-:W-:-:S11]  /*2440*/  SEL R27, R26, RZ, P6 ;  /* 0x000000ff1a1b7207 */ /* 0x000fd60003000000 */
[----:B------:R-:W-:Y:S05]  /*2450*/  WARPSYNC.COLLECTIVE R22, `(.L_x_491) ;  /* 0x0000000016087348 */ /* 0x000fea0003c00000 */
[----:B------:R0:W1:Y:S02]  /*2460*/  SHFL.UP P0, R26, R25, R20, R23 ;  /* 0x04000014191a7389 */ /* 0x0000640000000017 */
[----:B01----:R-:W-:Y:S05]  /*2470*/  ENDCOLLECTIVE ;  /* 0x000000000000791b */ /* 0x003fea0003800000 */
.L_x_491:
        /* <DEDUP_REMOVED lines=8> */
.L_x_492:
        /* <DEDUP_REMOVED lines=9> */
.L_x_493:
        /* <DEDUP_REMOVED lines=9> */
.L_x_494:
        /* <DEDUP_REMOVED lines=8> */
.L_x_495:
        /* <DEDUP_REMOVED lines=10> */
.L_x_496:
[----:B------:R-:W-:Y:S01]  /*2740*/  ISETP.NE.AND P5, PT, R28, RZ, PT ;  /* 0x000000ff1c00720c */ /* 0x000fe20003fa5270 */
[----:B------:R-:W-:Y:S01]  /*2750*/  IMAD.MOV.U32 R25, RZ, RZ, R21 ;  /* 0x000000ffff197224 */ /* 0x000fe200078e0015 */
[----:B------:R-:W-:-:S11]  /*2760*/  SEL R27, R26, RZ, P6 ;  /* 0x000000ff1a1b7207 */ /* 0x000fd60003000000 */
[----:B------:R-:W-:Y:S05]  /*2770*/  WARPSYNC.COLLECTIVE R22, `(.L_x_497) ;  /* 0x0000000016087348 */ /* 0x000fea0003c00000 */
[----:B------:R0:W1:Y:S02]  /*2780*/  SHFL.UP P0, R26, R25, R20, R23 ;  /* 0x04000014191a7389 */ /* 0x0000640000000017 */
[----:B01----:R-:W-:Y:S05]  /*2790*/  ENDCOLLECTIVE ;  /* 0x000000000000791b */ /* 0x003fea0003800000 */
.L_x_497:
        /* <DEDUP_REMOVED lines=8> */
.L_x_498:
[----:B------:R-:W-:Y:S02]  /*2820*/  HFMA2 R20, -RZ, RZ, 0, 5.9604644775390625e-08 ;  /* 0x00000001ff147431 */ /* 0x000fe400000001ff */
[----:B------:R-:W-:Y:S01]  /*2830*/  IMAD.MOV.U32 R25, RZ, RZ, R24 ;  /* 0x000000ffff197224 */ /* 0x000fe200078e0018 */
[----:B------:R-:W-:-:S07]  /*2840*/  MOV R27, R26 ;  /* 0x0000001a001b7202 */ /* 0x000fce0000000f00 */
[----:B------:R-:W-:Y:S05]  /*2850*/  WARPSYNC.COLLECTIVE R22, `(.L_x_499) ;  /* 0x0000000016087348 */ /* 0x000fea0003c00000 */
[----:B------:R0:W1:Y:S02]  /*2860*/  SHFL.UP P0, R26, R25, R20, R23 ;  /* 0x04000014191a7389 */ /* 0x0000640000000017 */
[----:B01----:R-:W-:Y:S05]  /*2870*/  ENDCOLLECTIVE ;  /* 0x000000000000791b */ /* 0x003fea0003800000 */
.L_x_499:
[----:B------:R-:W-:-:S05]  /*2880*/  FADD R27, R0, R27 ;  /* 0x0000001b001b7221 */ /* 0x000fca0000000000 */
[----:B------:R-:W-:Y:S02]  /*2890*/  @P6 FSEL R0, R27, R0, !P5 ;  /* 0x000000001b006208 */ /* 0x000fe40006800000 */
[----:B------:R-:W-:Y:S01]  /*28a0*/  MOV R25, R21 ;  /* 0x0000001500197202 */ /* 0x000fe20000000f00 */
[----:B------:R-:W-:-:S07]  /*28b0*/  IMAD.MOV.U32 R24, RZ, RZ, R26 ;  /* 0x000000ffff187224 */ /* 0x000fce00078e001a */
[----:B------:R-:W-:Y:S05]  /*28c0*/  WARPSYNC.COLLECTIVE R22, `(.L_x_500) ;  /* 0x0000000016087348 */ /* 0x000fea0003c00000 */
[----:B------:R0:W1:Y:S02]  /*28d0*/  SHFL.UP P0, R26, R25, R20, R23 ;  /* 0x04000014191a7389 */ /* 0x0000640000000017 */
[----:B01----:R-:W-:Y:S05]  /*28e0*/  ENDCOLLECTIVE ;  /* 0x000000000000791b */ /* 0x003fea0003800000 */
.L_x_500:
[----:B------:R-:W-:Y:S01]  /*28f0*/  MOV R25, R0 ;  /* 0x0000000000197202 */ /* 0x000fe20000000f00 */
[----:B------:R-:W-:-:S07]  /*2900*/  IMAD.MOV.U32 R21, RZ, RZ, R26 ;  /* 0x000000ffff157224 */ /* 0x000fce00078e001a */
[----:B------:R-:W-:Y:S05]  /*2910*/  WARPSYNC.COLLECTIVE R22, `(.L_x_501) ;  /* 0x0000000016087348 */ /* 0x000fea0003c00000 */
[----:B------:R0:W1:Y:S02]  /*2920*/  SHFL.UP P0, R26, R25, R20, R23 ;  /* 0x04000014191a7389 */ /* 0x0000640000000017 */
[----:B01----:R-:W-:Y:S05]  /*2930*/  ENDCOLLECTIVE ;  /* 0x000000000000791b */ /* 0x003fea0003800000 */
.L_x_501:
[----:B------:R-:W-:Y:S05]  /*2940*/  BRA `(.L_x_502) ;  /* 0xfffffff000ac7947 */ /* 0x000fea000383ffff */
.L_x_503:
        /* <DEDUP_REMOVED lines=11> */
.L_x_529:


//--------------------- .nv.global.init           --------------------------
	.section	.nv.global.init,"aw",@progbits
.nv.global.init:
	.type		$str$2,@object
	.size		$str$2,($str - $str$2)
$str$2:
        /*0000*/ 	.byte	0x44, 0x69, 0x66, 0x66, 0x20, 0x63, 0x68, 0x65, 0x63, 0x6b, 0x20, 0x73, 0x75, 0x63, 0x63, 0x65
        /*0010*/ 	.byte	0x73, 0x73, 0x20, 0x0a, 0x00
	.type		$str,@object
	.size		$str,($str$1 - $str)
$str:
        /*0015*/ 	.byte	0x3d, 0x3d, 0x3d, 0x3d, 0x3d, 0x3d, 0x20, 0x45, 0x78, 0x69, 0x73, 0x74, 0x20, 0x44, 0x69, 0x66
        /*0025*/ 	.byte	0x66, 0x20, 0x3d, 0x3d, 0x3d, 0x3d, 0x3d, 0x3d, 0x20, 0x0a, 0x00
	.type		$str$1,@object
	.size		$str$1,(.L_41 - $str$1)
$str$1:
        /*0030*/ 	.byte	0x58, 0x20, 0x76, 0x61, 0x6c, 0x20, 0x69, 0x73, 0x3a, 0x20, 0x25, 0x66, 0x2c, 0x20, 0x59, 0x20
        /*0040*/ 	.byte	0x76, 0x61, 0x6c, 0x20, 0x69, 0x73, 0x3a, 0x20, 0x25, 0x66, 0x20, 0x0a, 0x00
.L_41:


//--------------------- .nv.shared.reserved.0     --------------------------
	.section	.nv.shared.reserved.0,"aw",@nobits
	.weak		__nv_reservedSMEM_offset_0_alias
	.size		__nv_reservedSMEM_offset_0_alias, 0, 64
	.other		__nv_reservedSMEM_offset_0_alias,@"STO_CUDA_RESERVED_SHARED STV_DEFAULT"
__nv_reservedSMEM_offset_0_alias:
	.zero		0
	.zero		64


//--------------------- .nv.global                --------------------------
	.section	.nv.global,"aw",@nobits
.nv.global:
	.type		_ZN34_INTERNAL_b38950ef_4_k_cu_b8748e326thrust24THRUST_300001_SM_1000_NS12placeholders2_5E,@object
	.size		_ZN34_INTERNAL_b38950ef_4_k_cu_b8748e326thrust24THRUST_300001_SM_1000_NS12placeholders2_5E,(_ZN34_INTERNAL_b38950ef_4_k_cu_b8748e324cuda3std3__45__cpo6cbeginE - _ZN34_INTERNAL_b38950ef_4_k_cu_b8748e326thrust24THRUST_300001_SM_1000_NS12placeholders2_5E)
_ZN34_INTERNAL_b38950ef_4_k_cu_b8748e326thrust24THRUST_300001_SM_1000_NS12placeholders2_5E:
	.zero		1
	.type		_ZN34_INTERNAL_b38950ef_4_k_cu_b8748e324cuda3std3__45__cpo6cbeginE,@object
	.size		_ZN34_INTERNAL_b38950ef_4_k_cu_b8748e324cuda3std3__45__cpo6cbeginE,(_ZN34_INTERNAL_b38950ef_4_k_cu_b8748e324cuda3std6ranges3__45__cpo6cbeginE - _ZN34_INTERNAL_b38950ef_4_k_cu_b8748e324cuda3std3__45__cpo6cbeginE)
_ZN34_INTERNAL_b38950ef_4_k_cu_b8748e324cuda3std3__45__cpo6cbeginE:
	.zero		1
	.type		_ZN34_INTERNAL_b38950ef_4_k_cu_b8748e324cuda3std6ranges3__45__cpo6cbeginE,@object
	.size		_ZN34_INTERNAL_b38950ef_4_k_cu_b8748e324cuda3std6ranges3__45__cpo6cbeginE,(_ZN34_INTERNAL_b38950ef_4_k_cu_b8748e324cuda3std3__48in_placeE - _ZN34_INTERNAL_b38950ef_4_k_cu_b8748e324cuda3std6ranges3__45__cpo6cbeginE)
_ZN34_INTERNAL_b38950ef_4_k_cu_b8748e324cuda3std6ranges3__45__cpo6cbeginE:
	.zero		1
	.type		_ZN34_INTERNAL_b38950ef_4_k_cu_b8748e324cuda3std3__48in_placeE,@object
	.size		_ZN34_INTERNAL_b38950ef_4_k_cu_b8748e324cuda3std3__48in_placeE,(_ZN34_INTERNAL_b38950ef_4_k_cu_b8748e324cuda3std6ranges3__45__cpo4sizeE - _ZN34_INTERNAL_b38950ef_4_k_cu_b8748e324cuda3std3__48in_placeE)
_ZN34_INTERNAL_b38950ef_4_k_cu_b8748e324cuda3std3__48in_placeE:
	.zero		1
	.type		_ZN34_INTERNAL_b38950ef_4_k_cu_b8748e324cuda3std6ranges3__45__cpo4sizeE,@object
	.size		_ZN34_INTERNAL_b38950ef_4_k_cu_b8748e324cuda3std6ranges3__45__cpo4sizeE,(_ZN34_INTERNAL_b38950ef_4_k_cu_b8748e326thrust24THRUST_300001_SM_1000_NS12placeholders2_9E - _ZN34_INTERNAL_b38950ef_4_k_cu_b8748e324cuda3std6ranges3__45__cpo4sizeE)
_ZN34_INTERNAL_b38950ef_4_k_cu_b8748e324cuda3std6ranges3__45__cpo4sizeE:
	.zero		1
	.type		_ZN34_INTERNAL_b38950ef_4_k_cu_b8748e326thrust24THRUST_300001_SM_1000_NS12placeholders2_9E,@object
	.size		_ZN34_INTERNAL_b38950ef_4_k_cu_b8748e326thrust24THRUST_300001_SM_1000_NS12placeholders2_9E,(_ZN34_INTERNAL_b38950ef_4_k_cu_b8748e324cuda3std3__45__cpo7crbeginE - _ZN34_INTERNAL_b38950ef_4_k_cu_b8748e326thrust24THRUST_300001_SM_1000_NS12placeholders2_9E)
_ZN34_INTERNAL_b38950ef_4_k_cu_b8748e326thrust24THRUST_300001_SM_1000_NS12placeholders2_9E:
	.zero		1
	.type		_ZN34_INTERNAL_b38950ef_4_k_cu_b8748e324cuda3std3__45__cpo7crbeginE,@object
	.size		_ZN34_INTERNAL_b38950ef_4_k_cu_b8748e324cuda3std3__45__cpo7crbeginE,(_ZN34_INTERNAL_b38950ef_4_k_cu_b8748e324cuda3std6ranges3__45__cpo4nextE - _ZN34_INTERNAL_b38950ef_4_k_cu_b8748e324cuda3std3__45__cpo7crbeginE)
_ZN34_INTERNAL_b38950ef_4_k_cu_b8748e324cuda3std3__45__cpo7crbeginE:
	.zero		1
	.type		_ZN34_INTERNAL_b38950ef_4_k_cu_b8748e324cuda3std6ranges3__45__cpo4nextE,@object
	.size		_ZN34_INTERNAL_b38950ef_4_k_cu_b8748e324cuda3std6ranges3__45__cpo4nextE,(_ZN34_INTERNAL_b38950ef_4_k_cu_b8748e324cuda3std6ranges3__45__cpo4swapE - _ZN34_INTERNAL_b38950ef_4_k_cu_b8748e324cuda3std6ranges3__45__cpo4nextE)
_ZN34_INTERNAL_b38950ef_4_k_cu_b8748e324cuda3std6ranges3__45__cpo4nextE:
	.zero		1
	.type		_ZN34_INTERNAL_b38950ef_4_k_cu_b8748e324cuda3std6ranges3__45__cpo4swapE,@object
	.size		_ZN34_INTERNAL_b38950ef_4_k_cu_b8748e324cuda3std6ranges3__45__cpo4swapE,(_ZN34_INTERNAL_b38950ef_4_k_cu_b8748e326thrust24THRUST_300001_SM_1000_NS12placeholders2_1E - _ZN34_INTERNAL_b38950ef_4_k_cu_b8748e324cuda3std6ranges3__45__cpo4swapE)
_ZN34_INTERNAL_b38950ef_4_k_cu_b8748e324cuda3std6ranges3__45__cpo4swapE:
	.zero		1
	.type		_ZN34_INTERNAL_b38950ef_4_k_cu_b8748e326thrust24THRUST_300001_SM_1000_NS12placeholders2_1E,@object
	.size		_ZN34_INTERNAL_b38950ef_4_k_cu_b8748e326thrust24THRUST_300001_SM_1000_NS12placeholders2_1E,(_ZN34_INTERNAL_b38950ef_4_k_cu_b8748e326thrust24THRUST_300001_SM_1000_NS12placeholders2_3E - _ZN34_INTERNAL_b38950ef_4_k_cu_b8748e326thrust24THRUST_300001_SM_1000_NS12placeholders2_1E)
_ZN34_INTERNAL_b38950ef_4_k_cu_b8748e326thrust24THRUST_300001_SM_1000_NS12placeholders2_1E:
	.zero		1
	.type		_ZN34_INTERNAL_b38950ef_4_k_cu_b8748e326thrust24THRUST_300001_SM_1000_NS12placeholders2_3E,@object
	.size		_ZN34_INTERNAL_b38950ef_4_k_cu_b8748e326thrust24THRUST_300001_SM_1000_NS12placeholders2_3E,(_ZN34_INTERNAL_b38950ef_4_k_cu_b8748e324cuda3std3__45__cpo5beginE - _ZN34_INTERNAL_b38950ef_4_k_cu_b8748e326thrust24THRUST_300001_SM_1000_NS12placeholders2_3E)
_ZN34_INTERNAL_b38950ef_4_k_cu_b8748e326thrust24THRUST_300001_SM_1000_NS12placeholders2_3E:
	.zero		1
	.type		_ZN34_INTERNAL_b38950ef_4_k_cu_b8748e324cuda3std3__45__cpo5beginE,@object
	.size		_ZN34_INTERNAL_b38950ef_4_k_cu_b8748e324cuda3std3__45__cpo5beginE,(_ZN34_INTERNAL_b38950ef_4_k_cu_b8748e324cuda3std6ranges3__45__cpo5beginE - _ZN34_INTERNAL_b38950ef_4_k_cu_b8748e324cuda3std3__45__cpo5beginE)
_ZN34_INTERNAL_b38950ef_4_k_cu_b8748e324cuda3std3__45__cpo5beginE:
	.zero		1
	.type		_ZN34_INTERNAL_b38950ef_4_k_cu_b8748e324cuda3std6ranges3__45__cpo5beginE,@object
	.size		_ZN34_INTERNAL_b38950ef_4_k_cu_b8748e324cuda3std6ranges3__45__cpo5beginE,(_ZN34_INTERNAL_b38950ef_4_k_cu_b8748e324cuda3std3__436_GLOBAL__N__b38950ef_4_k_cu_b8748e326ignoreE - _ZN34_INTERNAL_b38950ef_4_k_cu_b8748e324cuda3std6ranges3__45__cpo5beginE)
_ZN34_INTERNAL_b38950ef_4_k_cu_b8748e324cuda3std6ranges3__45__cpo5beginE:
	.zero		1
	.type		_ZN34_INTERNAL_b38950ef_4_k_cu_b8748e324cuda3std3__436_GLOBAL__N__b38950ef_4_k_cu_b8748e326ignoreE,@object
	.size		_ZN34_INTERNAL_b38950ef_4_k_cu_b8748e324cuda3std3__436_GLOBAL__N__b38950ef_4_k_cu_b8748e326ignoreE,(_ZN34_INTERNAL_b38950ef_4_k_cu_b8748e324cuda3std6ranges3__45__cpo4dataE - _ZN34_INTERNAL_b38950ef_4_k_cu_b8748e324cuda3std3__436_GLOBAL__N__b38950ef_4_k_cu_b8748e326ignoreE)
_ZN34_INTERNAL_b38950ef_4_k_cu_b8748e324cuda3std3__436_GLOBAL__N__b38950ef_4_k_cu_b8748e326ignoreE:
	.zero		1
	.type		_ZN34_INTERNAL_b38950ef_4_k_cu_b8748e324cuda3std6ranges3__45__cpo4dataE,@object
	.size		_ZN34_INTERNAL_b38950ef_4_k_cu_b8748e324cuda3std6ranges3__45__cpo4dataE,(_ZN34_INTERNAL_b38950ef_4_k_cu_b8748e326thrust24THRUST_300001_SM_1000_NS12placeholders2_7E - _ZN34_INTERNAL_b38950ef_4_k_cu_b8748e324cuda3std6ranges3__45__cpo4dataE)
_ZN34_INTERNAL_b38950ef_4_k_cu_b8748e324cuda3std6ranges3__45__cpo4dataE:
	.zero		1
	.type		_ZN34_INTERNAL_b38950ef_4_k_cu_b8748e326thrust24THRUST_300001_SM_1000_NS12placeholders2_7E,@object
	.size		_ZN34_INTERNAL_b38950ef_4_k_cu_b8748e326thrust24THRUST_300001_SM_1000_NS12placeholders2_7E,(_ZN34_INTERNAL_b38950ef_4_k_cu_b8748e324cuda3std3__45__cpo6rbeginE - _ZN34_INTERNAL_b38950ef_4_k_cu_b8748e326thrust24THRUST_300001_SM_1000_NS12placeholders2_7E)
_ZN34_INTERNAL_b38950ef_4_k_cu_b8748e326thrust24THRUST_300001_SM_1000_NS12placeholders2_7E:
	.zero		1
	.type		_ZN34_INTERNAL_b38950ef_4_k_cu_b8748e324cuda3std3__45__cpo6rbeginE,@object
	.size		_ZN34_INTERNAL_b38950ef_4_k_cu_b8748e324cuda3std3__45__cpo6rbeginE,(_ZN34_INTERNAL_b38950ef_4_k_cu_b8748e324cuda3std6ranges3__45__cpo7advanceE - _ZN34_INTERNAL_b38950ef_4_k_cu_b8748e324cuda3std3__45__cpo6rbeginE)
_ZN34_INTERNAL_b38950ef_4_k_cu_b8748e324cuda3std3__45__cpo6rbeginE:
	.zero		1
	.type		_ZN34_INTERNAL_b38950ef_4_k_cu_b8748e324cuda3std6ranges3__45__cpo7advanceE,@object
	.size		_ZN34_INTERNAL_b38950ef_4_k_cu_b8748e324cuda3std6ranges3__45__cpo7advanceE,(_ZN34_INTERNAL_b38950ef_4_k_cu_b8748e324cuda3std3__47nulloptE - _ZN34_INTERNAL_b38950ef_4_k_cu_b8748e324cuda3std6ranges3__45__cpo7advanceE)
_ZN34_INTERNAL_b38950ef_4_k_cu_b8748e324cuda3std6ranges3__45__cpo7advanceE:
	.zero		1
	.type		_ZN34_INTERNAL_b38950ef_4_k_cu_b8748e324cuda3std3__47nulloptE,@object
	.size		_ZN34_INTERNAL_b38950ef_4_k_cu_b8748e324cuda3std3__47nulloptE,(_ZN34_INTERNAL_b38950ef_4_k_cu_b8748e324cuda3std6ranges3__45__cpo8distanceE - _ZN34_INTERNAL_b38950ef_4_k_cu_b8748e324cuda3std3__47nulloptE)
_ZN34_INTERNAL_b38950ef_4_k_cu_b8748e324cuda3std3__47nulloptE:
	.zero		1
	.type		_ZN34_INTERNAL_b38950ef_4_k_cu_b8748e324cuda3std6ranges3__45__cpo8distanceE,@object
	.size		_ZN34_INTERNAL_b38950ef_4_k_cu_b8748e324cuda3std6ranges3__45__cpo8distanceE,(_ZN34_INTERNAL_b38950ef_4_k_cu_b8748e326thrust24THRUST_300001_SM_1000_NS12placeholders2_6E - _ZN34_INTERNAL_b38950ef_4_k_cu_b8748e324cuda3std6ranges3__45__cpo8distanceE)
_ZN34_INTERNAL_b38950ef_4_k_cu_b8748e324cuda3std6ranges3__45__cpo8distanceE:
	.zero		1
	.type		_ZN34_INTERNAL_b38950ef_4_k_cu_b8748e326thrust24THRUST_300001_SM_1000_NS12placeholders2_6E,@object
	.size		_ZN34_INTERNAL_b38950ef_4_k_cu_b8748e326thrust24THRUST_300001_SM_1000_NS12placeholders2_6E,(_ZN34_INTERNAL_b38950ef_4_k_cu_b8748e324cuda3std3__45__cpo4cendE - _ZN34_INTERNAL_b38950ef_4_k_cu_b8748e326thrust24THRUST_300001_SM_1000_NS12placeholders2_6E)
_ZN34_INTERNAL_b38950ef_4_k_cu_b8748e326thrust24THRUST_300001_SM_1000_NS12placeholders2_6E:
	.zero		1
	.type		_ZN34_INTERNAL_b38950ef_4_k_cu_b8748e324cuda3std3__45__cpo4cendE,@object
	.size		_ZN34_INTERNAL_b38950ef_4_k_cu_b8748e324cuda3std3__45__cpo4cendE,(_ZN34_INTERNAL_b38950ef_4_k_cu_b8748e324cuda3std6ranges3__45__cpo4cendE - _ZN34_INTERNAL_b38950ef_4_k_cu_b8748e324cuda3std3__45__cpo4cendE)
_ZN34_INTERNAL_b38950ef_4_k_cu_b8748e324cuda3std3__45__cpo4cendE:
	.zero		1
	.type		_ZN34_INTERNAL_b38950ef_4_k_cu_b8748e324cuda3std6ranges3__45__cpo4cendE,@object
	.size		_ZN34_INTERNAL_b38950ef_4_k_cu_b8748e324cuda3std6ranges3__45__cpo4cendE,(_ZN34_INTERNAL_b38950ef_4_k_cu_b8748e324cuda3std3__420unreachable_sentinelE - _ZN34_INTERNAL_b38950ef_4_k_cu_b8748e324cuda3std6ranges3__45__cpo4cendE)
_ZN34_INTERNAL_b38950ef_4_k_cu_b8748e324cuda3std6ranges3__45__cpo4cendE:
	.zero		1
	.type		_ZN34_INTERNAL_b38950ef_4_k_cu_b8748e324cuda3std3__420unreachable_sentinelE,@object
	.size		_ZN34_INTERNAL_b38950ef_4_k_cu_b8748e324cuda3std3__420unreachable_sentinelE,(_ZN34_INTERNAL_b38950ef_4_k_cu_b8748e324cuda3std6ranges3__45__cpo5ssizeE - _ZN34_INTERNAL_b38950ef_4_k_cu_b8748e324cuda3std3__420unreachable_sentinelE)
_ZN34_INTERNAL_b38950ef_4_k_cu_b8748e324cuda3std3__420unreachable_sentinelE:
	.zero		1
	.type		_ZN34_INTERNAL_b38950ef_4_k_cu_b8748e324cuda3std6ranges3__45__cpo5ssizeE,@object
	.size		_ZN34_INTERNAL_b38950ef_4_k_cu_b8748e324cuda3std6ranges3__45__cpo5ssizeE,(_ZN34_INTERNAL_b38950ef_4_k_cu_b8748e326thrust24THRUST_300001_SM_1000_NS12placeholders3_10E - _ZN34_INTERNAL_b38950ef_4_k_cu_b8748e324cuda3std6ranges3__45__cpo5ssizeE)
_ZN34_INTERNAL_b38950ef_4_k_cu_b8748e324cuda3std6ranges3__45__cpo5ssizeE:
	.zero		1
	.type		_ZN34_INTERNAL_b38950ef_4_k_cu_b8748e326thrust24THRUST_300001_SM_1000_NS12placeholders3_10E,@object
	.size		_ZN34_INTERNAL_b38950ef_4_k_cu_b8748e326thrust24THRUST_300001_SM_1000_NS12placeholders3_10E,(_ZN34_INTERNAL_b38950ef_4_k_cu_b8748e324cuda3std3__45__cpo5crendE - _ZN34_INTERNAL_b38950ef_4_k_cu_b8748e326thrust24THRUST_300001_SM_1000_NS12placeholders3_10E)
_ZN34_INTERNAL_b38950ef_4_k_cu_b8748e326thrust24THRUST_300001_SM_1000_NS12placeholders3_10E:
	.zero		1
	.type		_ZN34_INTERNAL_b38950ef_4_k_cu_b8748e324cuda3std3__45__cpo5crendE,@object
	.size		_ZN34_INTERNAL_b38950ef_4_k_cu_b8748e324cuda3std3__45__cpo5crendE,(_ZN34_INTERNAL_b38950ef_4_k_cu_b8748e324cuda3std6ranges3__45__cpo4prevE - _ZN34_INTERNAL_b38950ef_4_k_cu_b8748e324cuda3std3__45__cpo5crendE)
_ZN34_INTERNAL_b38950ef_4_k_cu_b8748e324cuda3std3__45__cpo5crendE:
	.zero		1
	.type		_ZN34_INTERNAL_b38950ef_4_k_cu_b8748e324cuda3std6ranges3__45__cpo4prevE,@object
	.size		_ZN34_INTERNAL_b38950ef_4_k_cu_b8748e324cuda3std6ranges3__45__cpo4prevE,(_ZN34_INTERNAL_b38950ef_4_k_cu_b8748e324cuda3std6ranges3__45__cpo9iter_moveE - _ZN34_INTERNAL_b38950ef_4_k_cu_b8748e324cuda3std6ranges3__45__cpo4prevE)
_ZN34_INTERNAL_b38950ef_4_k_cu_b8748e324cuda3std6ranges3__45__cpo4prevE:
	.zero		1
	.type		_ZN34_INTERNAL_b38950ef_4_k_cu_b8748e324cuda3std6ranges3__45__cpo9iter_moveE,@object
	.size		_ZN34_INTERNAL_b38950ef_4_k_cu_b8748e324cuda3std6ranges3__45__cpo9iter_moveE,(_ZN34_INTERNAL_b38950ef_4_k_cu_b8748e326thrust24THRUST_300001_SM_1000_NS12placeholders2_2E - _ZN34_INTERNAL_b38950ef_4_k_cu_b8748e324cuda3std6ranges3__45__cpo9iter_moveE)
_ZN34_INTERNAL_b38950ef_4_k_cu_b8748e324cuda3std6ranges3__45__cpo9iter_moveE:
	.zero		1
	.type		_ZN34_INTERNAL_b38950ef_4_k_cu_b8748e326thrust24THRUST_300001_SM_1000_NS12placeholders2_2E,@object
	.size		_ZN34_INTERNAL_b38950ef_4_k_cu_b8748e326thrust24THRUST_300001_SM_1000_NS12placeholders2_2E,(_ZN34_INTERNAL_b38950ef_4_k_cu_b8748e326thrust24THRUST_300001_SM_1000_NS12placeholders2_4E - _ZN34_INTERNAL_b38950ef_4_k_cu_b8748e326thrust24THRUST_300001_SM_1000_NS12placeholders2_2E)
_ZN34_INTERNAL_b38950ef_4_k_cu_b8748e326thrust24THRUST_300001_SM_1000_NS12placeholders2_2E:
	.zero		1
	.type		_ZN34_INTERNAL_b38950ef_4_k_cu_b8748e326thrust24THRUST_300001_SM_1000_NS12placeholders2_4E,@object
	.size		_ZN34_INTERNAL_b38950ef_4_k_cu_b8748e326thrust24THRUST_300001_SM_1000_NS12placeholders2_4E,(_ZN34_INTERNAL_b38950ef_4_k_cu_b8748e324cuda3std3__45__cpo3endE - _ZN34_INTERNAL_b38950ef_4_k_cu_b8748e326thrust24THRUST_300001_SM_1000_NS12placeholders2_4E)
_ZN34_INTERNAL_b38950ef_4_k_cu_b8748e326thrust24THRUST_300001_SM_1000_NS12placeholders2_4E:
	.zero		1
	.type		_ZN34_INTERNAL_b38950ef_4_k_cu_b8748e324cuda3std3__45__cpo3endE,@object
	.size		_ZN34_INTERNAL_b38950ef_4_k_cu_b8748e324cuda3std3__45__cpo3endE,(_ZN34_INTERNAL_b38950ef_4_k_cu_b8748e324cuda3std6ranges3__45__cpo3endE - _ZN34_INTERNAL_b38950ef_4_k_cu_b8748e324cuda3std3__45__cpo3endE)
_ZN34_INTERNAL_b38950ef_4_k_cu_b8748e324cuda3std3__45__cpo3endE:
	.zero		1
	.type		_ZN34_INTERNAL_b38950ef_4_k_cu_b8748e324cuda3std6ranges3__45__cpo3endE,@object
	.size		_ZN34_INTERNAL_b38950ef_4_k_cu_b8748e324cuda3std6ranges3__45__cpo3endE,(_ZN34_INTERNAL_b38950ef_4_k_cu_b8748e324cuda3std3__419piecewise_constructE - _ZN34_INTERNAL_b38950ef_4_k_cu_b8748e324cuda3std6ranges3__45__cpo3endE)
_ZN34_INTERNAL_b38950ef_4_k_cu_b8748e324cuda3std6ranges3__45__cpo3endE:
	.zero		1
	.type		_ZN34_INTERNAL_b38950ef_4_k_cu_b8748e324cuda3std3__419piecewise_constructE,@object
	.size		_ZN34_INTERNAL_b38950ef_4_k_cu_b8748e324cuda3std3__419piecewise_constructE,(_ZN34_INTERNAL_b38950ef_4_k_cu_b8748e324cuda3std6ranges3__45__cpo5cdataE - _ZN34_INTERNAL_b38950ef_4_k_cu_b8748e324cuda3std3__419piecewise_constructE)
_ZN34_INTERNAL_b38950ef_4_k_cu_b8748e324cuda3std3__419piecewise_constructE:
	.zero		1
	.type		_ZN34_INTERNAL_b38950ef_4_k_cu_b8748e324cuda3std6ranges3__45__cpo5cdataE,@object
	.size		_ZN34_INTERNAL_b38950ef_4_k_cu_b8748e324cuda3std6ranges3__45__cpo5cdataE,(_ZN34_INTERNAL_b38950ef_4_k_cu_b8748e326thrust24THRUST_300001_SM_1000_NS12placeholders2_8E - _ZN34_INTERNAL_b38950ef_4_k_cu_b8748e324cuda3std6ranges3__45__cpo5cdataE)
_ZN34_INTERNAL_b38950ef_4_k_cu_b8748e324cuda3std6ranges3__45__cpo5cdataE:
	.zero		1
	.type		_ZN34_INTERNAL_b38950ef_4_k_cu_b8748e326thrust24THRUST_300001_SM_1000_NS12placeholders2_8E,@object
	.size		_ZN34_INTERNAL_b38950ef_4_k_cu_b8748e326thrust24THRUST_300001_SM_1000_NS12placeholders2_8E,(_ZN34_INTERNAL_b38950ef_4_k_cu_b8748e324cuda3std3__45__cpo4rendE - _ZN34_INTERNAL_b38950ef_4_k_cu_b8748e326thrust24THRUST_300001_SM_1000_NS12placeholders2_8E)
_ZN34_INTERNAL_b38950ef_4_k_cu_b8748e326thrust24THRUST_300001_SM_1000_NS12placeholders2_8E:
	.zero		1
	.type		_ZN34_INTERNAL_b38950ef_4_k_cu_b8748e324cuda3std3__45__cpo4rendE,@object
	.size		_ZN34_INTERNAL_b38950ef_4_k_cu_b8748e324cuda3std3__45__cpo4rendE,(_ZN34_INTERNAL_b38950ef_4_k_cu_b8748e324cuda3std6ranges3__45__cpo9iter_swapE - _ZN34_INTERNAL_b38950ef_4_k_cu_b8748e324cuda3std3__45__cpo4rendE)
_ZN34_INTERNAL_b38950ef_4_k_cu_b8748e324cuda3std3__45__cpo4rendE:
	.zero		1
	.type		_ZN34_INTERNAL_b38950ef_4_k_cu_b8748e324cuda3std6ranges3__45__cpo9iter_swapE,@object
	.size		_ZN34_INTERNAL_b38950ef_4_k_cu_b8748e324cuda3std6ranges3__45__cpo9iter_swapE,(_ZN34_INTERNAL_b38950ef_4_k_cu_b8748e324cuda3std3__48unexpectE - _ZN34_INTERNAL_b38950ef_4_k_cu_b8748e324cuda3std6ranges3__45__cpo9iter_swapE)
_ZN34_INTERNAL_b38950ef_4_k_cu_b8748e324cuda3std6ranges3__45__cpo9iter_swapE:
	.zero		1
	.type		_ZN34_INTERNAL_b38950ef_4_k_cu_b8748e324cuda3std3__48unexpectE,@object
	.size		_ZN34_INTERNAL_b38950ef_4_k_cu_b8748e324cuda3std3__48unexpectE,(_ZN34_INTERNAL_b38950ef_4_k_cu_b8748e326thrust24THRUST_300001_SM_1000_NS6system6detail10sequential3seqE - _ZN34_INTERNAL_b38950ef_4_k_cu_b8748e324cuda3std3__48unexpectE)
_ZN34_INTERNAL_b38950ef_4_k_cu_b8748e324cuda3std3__48unexpectE:
	.zero		1
	.type		_ZN34_INTERNAL_b38950ef_4_k_cu_b8748e326thrust24THRUST_300001_SM_1000_NS6system6detail10sequential3seqE,@object
	.size		_ZN34_INTERNAL_b38950ef_4_k_cu_b8748e326thrust24THRUST_300001_SM_1000_NS6system6detail10sequential3seqE,(.L_29 - _ZN34_INTERNAL_b38950ef_4_k_cu_b8748e326thrust24THRUST_300001_SM_1000_NS6system6detail10sequential3seqE)
_ZN34_INTERNAL_b38950ef_4_k_cu_b8748e326thrust24THRUST_300001_SM_1000_NS6system6detail10sequential3seqE:
	.zero		1
.L_29:


//--------------------- .nv.shared._Z22groupNormNHWCSumKernelILi64EEv19GroupNormNHWCParams --------------------------
	.section	.nv.shared._Z22groupNormNHWCSumKernelILi64EEv19GroupNormNHWCParams,"aw",@nobits
	.sectionflags	@""
	.align	16
.nv.shared._Z22groupNormNHWCSumKernelILi64EEv19GroupNormNHWCParams:
	.zero		2336


//--------------------- .nv.shared._Z22groupNormNHWCSumKernelILi128EEv19GroupNormNHWCParams --------------------------
	.section	.nv.shared._Z22groupNormNHWCSumKernelILi128EEv19GroupNormNHWCParams,"aw",@nobits
	.sectionflags	@""
	.align	16
.nv.shared._Z22groupNormNHWCSumKernelILi128EEv19GroupNormNHWCParams:
	.zero		4000


//--------------------- .nv.shared._Z22groupNormNHWCSumKernelILi256EEv19GroupNormNHWCParams --------------------------
	.section	.nv.shared._Z22groupNormNHWCSumKernelILi256EEv19GroupNormNHWCParams,"aw",@nobits
	.sectionflags	@""
	.align	16
.nv.shared._Z22groupNormNHWCSumKernelILi256EEv19GroupNormNHWCParams:
	.zero		6560


//--------------------- .nv.shared._Z22groupNormNHWCSumKernelILi160EEv19GroupNormNHWCParams --------------------------
	.section	.nv.shared._Z22groupNormNHWCSumKernelILi160EEv19GroupNormNHWCParams,"aw",@nobits
	.sectionflags	@""
	.align	16
.nv.shared._Z22groupNormNHWCSumKernelILi160EEv19GroupNormNHWCParams:
	.zero		4256


//--------------------- .nv.shared._Z24MyGroupNormNHWCSumKernelILi64EEv19GroupNormNHWCParams --------------------------
	.section	.nv.shared._Z24MyGroupNormNHWCSumKernelILi64EEv19GroupNormNHWCParams,"aw",@nobits
	.sectionflags	@""
	.align	16
.nv.shared._Z24MyGroupNormNHWCSumKernelILi64EEv19GroupNormNHWCParams:
	.zero		2336


//--------------------- .nv.shared._Z24MyGroupNormNHWCSumKernelILi128EEv19GroupNormNHWCParams --------------------------
	.section	.nv.shared._Z24MyGroupNormNHWCSumKernelILi128EEv19GroupNormNHWCParams,"aw",@nobits
	.sectionflags	@""
	.align	16
.nv.shared._Z24MyGroupNormNHWCSumKernelILi128EEv19GroupNormNHWCParams:
	.zero		4000


//--------------------- .nv.shared._Z24MyGroupNormNHWCSumKernelILi256EEv19GroupNormNHWCParams --------------------------
	.section	.nv.shared._Z24MyGroupNormNHWCSumKernelILi256EEv19GroupNormNHWCParams,"aw",@nobits
	.sectionflags	@""
	.align	16
.nv.shared._Z24MyGroupNormNHWCSumKernelILi256EEv19GroupNormNHWCParams:
	.zero		6560


//--------------------- .nv.shared._Z24MyGroupNormNHWCSumKernelILi160EEv19GroupNormNHWCParams --------------------------
	.section	.nv.shared._Z24MyGroupNormNHWCSumKernelILi160EEv19GroupNormNHWCParams,"aw",@nobits
	.sectionflags	@""
	.align	16
.nv.shared._Z24MyGroupNormNHWCSumKernelILi160EEv19GroupNormNHWCParams:
	.zero		4256


//--------------------- .nv.constant0._ZN3cub18CUB_300001_SM_10006detail11EmptyKernelIvEEvv --------------------------
	.section	.nv.constant0._ZN3cub18CUB_300001_SM_10006detail11EmptyKernelIvEEvv,"a",@progbits
	.sectionflags	@""
	.align	4
.nv.constant0._ZN3cub18CUB_300001_SM_10006detail11EmptyKernelIvEEvv:
	.zero		896


//--------------------- .nv.constant0._Z9CheckDiffI6__halfEvPT_S2_l --------------------------
	.section	.nv.constant0._Z9CheckDiffI6__halfEvPT_S2_l,"a",@progbits
	.sectionflags	@""
	.align	4
.nv.constant0._Z9CheckDiffI6__halfEvPT_S2_l:
	.zero		920


//--------------------- .nv.constant0._Z24groupNormNHWCScaleKernelILi64EEv19GroupNormNHWCParams --------------------------
	.section	.nv.constant0._Z24groupNormNHWCScaleKernelILi64EEv19GroupNormNHWCParams,"a",@progbits
	.sectionflags	@""
	.align	4
.nv.constant0._Z24groupNormNHWCScaleKernelILi64EEv19GroupNormNHWCParams:
	.zero		992


//--------------------- .nv.constant0._Z24groupNormNHWCScaleKernelILi128EEv19GroupNormNHWCParams --------------------------
	.section	.nv.constant0._Z24groupNormNHWCScaleKernelILi128EEv19GroupNormNHWCParams,"a",@progbits
	.sectionflags	@""
	.align	4
.nv.constant0._Z24groupNormNHWCScaleKernelILi128EEv19GroupNormNHWCParams:
	.zero		992


//--------------------- .nv.constant0._Z24groupNormNHWCScaleKernelILi256EEv19GroupNormNHWCParams --------------------------
	.section	.nv.constant0._Z24groupNormNHWCScaleKernelILi256EEv19GroupNormNHWCParams,"a",@progbits
	.sectionflags	@""
	.align	4
.nv.constant0._Z24groupNormNHWCScaleKernelILi256EEv19GroupNormNHWCParams:
	.zero		992


//--------------------- .nv.constant0._Z24groupNormNHWCScaleKernelILi160EEv19GroupNormNHWCParams --------------------------
	.section	.nv.constant0._Z24groupNormNHWCScaleKernelILi160EEv19GroupNormNHWCParams,"a",@progbits
	.sectionflags	@""
	.align	4
.nv.constant0._Z24groupNormNHWCScaleKernelILi160EEv19GroupNormNHWCParams:
	.zero		992


//--------------------- .nv.constant0._Z22groupNormNHWCSumKernelILi64EEv19GroupNormNHWCParams --------------------------
	.section	.nv.constant0._Z22groupNormNHWCSumKernelILi64EEv19GroupNormNHWCParams,"a",@progbits
	.sectionflags	@""
	.align	4
.nv.constant0._Z22groupNormNHWCSumKernelILi64EEv19GroupNormNHWCParams:
	.zero		992


//--------------------- .nv.constant0._Z22groupNormNHWCSumKernelILi128EEv19GroupNormNHWCParams --------------------------
	.section	.nv.constant0._Z22groupNormNHWCSumKernelILi128EEv19GroupNormNHWCParams,"a",@progbits
	.sectionflags	@""
	.align	4
.nv.constant0._Z22groupNormNHWCSumKernelILi128EEv19GroupNormNHWCParams:
	.zero		992


//--------------------- .nv.constant0._Z22groupNormNHWCSumKernelILi256EEv19GroupNormNHWCParams --------------------------
	.section	.nv.constant0._Z22groupNormNHWCSumKernelILi256EEv19GroupNormNHWCParams,"a",@progbits
	.sectionflags	@""
	.align	4
.nv.constant0._Z22groupNormNHWCSumKernelILi256EEv19GroupNormNHWCParams:
	.zero		992


//--------------------- .nv.constant0._Z22groupNormNHWCSumKernelILi160EEv19GroupNormNHWCParams --------------------------
	.section	.nv.constant0._Z22groupNormNHWCSumKernelILi160EEv19GroupNormNHWCParams,"a",@progbits
	.sectionflags	@""
	.align	4
.nv.constant0._Z22groupNormNHWCSumKernelILi160EEv19GroupNormNHWCParams:
	.zero		992


//--------------------- .nv.constant0._Z26MyGroupNormNHWCScaleKernelILi64EEv19GroupNormNHWCParams --------------------------
	.section	.nv.constant0._Z26MyGroupNormNHWCScaleKernelILi64EEv19GroupNormNHWCParams,"a",@progbits
	.sectionflags	@""
	.align	4
.nv.constant0._Z26MyGroupNormNHWCScaleKernelILi64EEv19GroupNormNHWCParams:
	.zero		992


//--------------------- .nv.constant0._Z26MyGroupNormNHWCScaleKernelILi128EEv19GroupNormNHWCParams --------------------------
	.section	.nv.constant0._Z26MyGroupNormNHWCScaleKernelILi128EEv19GroupNormNHWCParams,"a",@progbits
	.sectionflags	@""
	.align	4
.nv.constant0._Z26MyGroupNormNHWCScaleKernelILi128EEv19GroupNormNHWCParams:
	.zero		992


//--------------------- .nv.constant0._Z26MyGroupNormNHWCScaleKernelILi256EEv19GroupNormNHWCParams --------------------------
	.section	.nv.constant0._Z26MyGroupNormNHWCScaleKernelILi256EEv19GroupNormNHWCParams,"a",@progbits
	.sectionflags	@""
	.align	4
.nv.constant0._Z26MyGroupNormNHWCScaleKernelILi256EEv19GroupNormNHWCParams:
	.zero		992


//--------------------- .nv.constant0._Z26MyGroupNormNHWCScaleKernelILi160EEv19GroupNormNHWCParams --------------------------
	.section	.nv.constant0._Z26MyGroupNormNHWCScaleKernelILi160EEv19GroupNormNHWCParams,"a",@progbits
	.sectionflags	@""
	.align	4
.nv.constant0._Z26MyGroupNormNHWCScaleKernelILi160EEv19GroupNormNHWCParams:
	.zero		992


//--------------------- .nv.constant0._Z24MyGroupNormNHWCSumKernelILi64EEv19GroupNormNHWCParams --------------------------
	.section	.nv.constant0._Z24MyGroupNormNHWCSumKernelILi64EEv19GroupNormNHWCParams,"a",@progbits
	.sectionflags	@""
	.align	4
.nv.constant0._Z24MyGroupNormNHWCSumKernelILi64EEv19GroupNormNHWCParams:
	.zero		992


//--------------------- .nv.constant0._Z24MyGroupNormNHWCSumKernelILi128EEv19GroupNormNHWCParams --------------------------
	.section	.nv.constant0._Z24MyGroupNormNHWCSumKernelILi128EEv19GroupNormNHWCParams,"a",@progbits
	.sectionflags	@""
	.align	4
.nv.constant0._Z24MyGroupNormNHWCSumKernelILi128EEv19GroupNormNHWCParams:
	.zero		992


//--------------------- .nv.constant0._Z24MyGroupNormNHWCSumKernelILi256EEv19GroupNormNHWCParams --------------------------
	.section	.nv.constant0._Z24MyGroupNormNHWCSumKernelILi256EEv19GroupNormNHWCParams,"a",@progbits
	.sectionflags	@""
	.align	4
.nv.constant0._Z24MyGroupNormNHWCSumKernelILi256EEv19GroupNormNHWCParams:
	.zero		992


//--------------------- .nv.constant0._Z24MyGroupNormNHWCSumKernelILi160EEv19GroupNormNHWCParams --------------------------
	.section	.nv.constant0._Z24MyGroupNormNHWCSumKernelILi160EEv19GroupNormNHWCParams,"a",@progbits
	.sectionflags	@""
	.align	4
.nv.constant0._Z24MyGroupNormNHWCSumKernelILi160EEv19GroupNormNHWCParams:
	.zero		992


//--------------------- SYMBOLS --------------------------

	.type		.nv.reservedSmem.offset0,@object
	.size		.nv.reservedSmem.offset0,0x4
	.type		.nv.reservedSmem.cap,@object
	.size		.nv.reservedSmem.cap,0x4
	.type		vprintf,@function
